	.target	sm_80

	.elftype	@"ET_EXEC"


//--------------------- .note.nv.tkinfo           --------------------------
	.section	.note.nv.tkinfo,"",@"SHT_NOTE"
	.sectionflags	@"SHF_NOTE_NV_TKINFO"
	.tkinfo
        /*0018*/ 	.word	0x00000002
        /*0030*/ 	.string	""
        /*0030*/ 	.string	"ptxas"
        /*0030*/ 	.string	"Cuda compilation tools, release 13.0, V13.0.88"
        /*0030*/ 	.string	"Build cuda_13.0.r13.0/compiler.36424714_0"
        /*0030*/ 	.string	"-v  -suppress-debug-info  -lineinfo  -arch sm_80 "



//--------------------- .note.nv.cuinfo           --------------------------
	.section	.note.nv.cuinfo,"",@"SHT_NOTE"
	.sectionflags	@"SHF_NOTE_NV_CUINFO"
        /*0018*/ 	.short	0x0002
        /*001a*/ 	.short	0x0050
        /*001c*/ 	.short	0x0082
	.zero		2


//--------------------- .nv.info                  --------------------------
	.section	.nv.info,"",@"SHT_CUDA_INFO"
	.align	4


	//----- nvinfo : EIATTR_REGCOUNT
	.align		4
        /*0000*/ 	.byte	0x04, 0x2f
        /*0002*/ 	.short	(.L_1 - .L_0)
	.align		4
.L_0:
        /*0004*/ 	.word	index@(matmul_kernel)
        /*0008*/ 	.word	0x000000ff


	//----- nvinfo : EIATTR_FRAME_SIZE
	.align		4
.L_1:
        /*000c*/ 	.byte	0x04, 0x11
        /*000e*/ 	.short	(.L_3 - .L_2)
	.align		4
.L_2:
        /*0010*/ 	.word	index@(matmul_kernel)
        /*0014*/ 	.word	0x00001870


	//----- nvinfo : EIATTR_MIN_STACK_SIZE
	.align		4
.L_3:
        /*0018*/ 	.byte	0x04, 0x12
        /*001a*/ 	.short	(.L_5 - .L_4)
	.align		4
.L_4:
        /*001c*/ 	.word	index@(matmul_kernel)
        /*0020*/ 	.word	0x00001870
.L_5:


//--------------------- .nv.info.matmul_kernel    --------------------------
	.section	.nv.info.matmul_kernel,"",@"SHT_CUDA_INFO"
	.sectionflags	@""
	.align	4


	//----- nvinfo : EIATTR_CUDA_API_VERSION
	.align		4
        /*0000*/ 	.byte	0x04, 0x37
        /*0002*/ 	.short	(.L_7 - .L_6)
.L_6:
        /*0004*/ 	.word	0x00000082


	//----- nvinfo : EIATTR_SW2861232_WAR
	.align		4
.L_7:
        /*0008*/ 	.byte	0x01, 0x35
	.zero		2


	//----- nvinfo : EIATTR_PARAM_CBANK
	.align		4
        /*000c*/ 	.byte	0x04, 0x0a
        /*000e*/ 	.short	(.L_9 - .L_8)
	.align		4
.L_8:
        /*0010*/ 	.word	index@(.nv.constant0.matmul_kernel)
        /*0014*/ 	.short	0x0160
        /*0016*/ 	.short	0x0050


	//----- nvinfo : EIATTR_CBANK_PARAM_SIZE
	.align		4
.L_9:
        /*0018*/ 	.byte	0x03, 0x19
        /*001a*/ 	.short	0x0050


	//----- nvinfo : EIATTR_KPARAM_INFO
	.align		4
        /*001c*/ 	.byte	0x04, 0x17
        /*001e*/ 	.short	(.L_11 - .L_10)
.L_10:
        /*0020*/ 	.word	0x00000000
        /*0024*/ 	.short	0x000d
        /*0026*/ 	.short	0x0048
        /*0028*/ 	.byte	0x00, 0xf4, 0x21, 0x00


	//----- nvinfo : EIATTR_KPARAM_INFO
	.align		4
.L_11:
        /*002c*/ 	.byte	0x04, 0x17
        /*002e*/ 	.short	(.L_13 - .L_12)
.L_12:
        /*0030*/ 	.word	0x00000000
        /*0034*/ 	.short	0x000c
        /*0036*/ 	.short	0x0040
        /*0038*/ 	.byte	0x00, 0xf4, 0x21, 0x00


	//----- nvinfo : EIATTR_KPARAM_INFO
	.align		4
.L_13:
        /*003c*/ 	.byte	0x04, 0x17
        /*003e*/ 	.short	(.L_15 - .L_14)
.L_14:
        /*0040*/ 	.word	0x00000000
        /*0044*/ 	.short	0x000b
        /*0046*/ 	.short	0x0038
        /*0048*/ 	.byte	0x00, 0xf0, 0x11, 0x00


	//----- nvinfo : EIATTR_KPARAM_INFO
	.align		4
.L_15:
        /*004c*/ 	.byte	0x04, 0x17
        /*004e*/ 	.short	(.L_17 - .L_16)
.L_16:
        /*0050*/ 	.word	0x00000000
        /*0054*/ 	.short	0x000a
        /*0056*/ 	.short	0x0034
        /*0058*/ 	.byte	0x00, 0xf0, 0x11, 0x00


	//----- nvinfo : EIATTR_KPARAM_INFO
	.align		4
.L_17:
        /*005c*/ 	.byte	0x04, 0x17
        /*005e*/ 	.short	(.L_19 - .L_18)
.L_18:
        /*0060*/ 	.word	0x00000000
        /*0064*/ 	.short	0x0009
        /*0066*/ 	.short	0x0030
        /*0068*/ 	.byte	0x00, 0xf0, 0x11, 0x00


	//----- nvinfo : EIATTR_KPARAM_INFO
	.align		4
.L_19:
        /*006c*/ 	.byte	0x04, 0x17
        /*006e*/ 	.short	(.L_21 - .L_20)
.L_20:
        /*0070*/ 	.word	0x00000000
        /*0074*/ 	.short	0x0008
        /*0076*/ 	.short	0x002c
        /*0078*/ 	.byte	0x00, 0xf0, 0x11, 0x00


	//----- nvinfo : EIATTR_KPARAM_INFO
	.align		4
.L_21:
        /*007c*/ 	.byte	0x04, 0x17
        /*007e*/ 	.short	(.L_23 - .L_22)
.L_22:
        /*0080*/ 	.word	0x00000000
        /*0084*/ 	.short	0x0007
        /*0086*/ 	.short	0x0028
        /*0088*/ 	.byte	0x00, 0xf0, 0x11, 0x00


	//----- nvinfo : EIATTR_KPARAM_INFO
	.align		4
.L_23:
        /*008c*/ 	.byte	0x04, 0x17
        /*008e*/ 	.short	(.L_25 - .L_24)
.L_24:
        /*0090*/ 	.word	0x00000000
        /*0094*/ 	.short	0x0006
        /*0096*/ 	.short	0x0024
        /*0098*/ 	.byte	0x00, 0xf0, 0x11, 0x00


	//----- nvinfo : EIATTR_KPARAM_INFO
	.align		4
.L_25:
        /*009c*/ 	.byte	0x04, 0x17
        /*009e*/ 	.short	(.L_27 - .L_26)
.L_26:
        /*00a0*/ 	.word	0x00000000
        /*00a4*/ 	.short	0x0005
        /*00a6*/ 	.short	0x0020
        /*00a8*/ 	.byte	0x00, 0xf0, 0x11, 0x00


	//----- nvinfo : EIATTR_KPARAM_INFO
	.align		4
.L_27:
        /*00ac*/ 	.byte	0x04, 0x17
        /*00ae*/ 	.short	(.L_29 - .L_28)
.L_28:
        /*00b0*/ 	.word	0x00000000
        /*00b4*/ 	.short	0x0004
        /*00b6*/ 	.short	0x001c
        /*00b8*/ 	.byte	0x00, 0xf0, 0x11, 0x00


	//----- nvinfo : EIATTR_KPARAM_INFO
	.align		4
.L_29:
        /*00bc*/ 	.byte	0x04, 0x17
        /*00be*/ 	.short	(.L_31 - .L_30)
.L_30:
        /*00c0*/ 	.word	0x00000000
        /*00c4*/ 	.short	0x0003
        /*00c6*/ 	.short	0x0018
        /*00c8*/ 	.byte	0x00, 0xf0, 0x11, 0x00


	//----- nvinfo : EIATTR_KPARAM_INFO
	.align		4
.L_31:
        /*00cc*/ 	.byte	0x04, 0x17
        /*00ce*/ 	.short	(.L_33 - .L_32)
.L_32:
        /*00d0*/ 	.word	0x00000000
        /*00d4*/ 	.short	0x0002
        /*00d6*/ 	.short	0x0010
        /*00d8*/ 	.byte	0x00, 0xf4, 0x21, 0x00


	//----- nvinfo : EIATTR_KPARAM_INFO
	.align		4
.L_33:
        /*00dc*/ 	.byte	0x04, 0x17
        /*00de*/ 	.short	(.L_35 - .L_34)
.L_34:
        /*00e0*/ 	.word	0x00000000
        /*00e4*/ 	.short	0x0001
        /*00e6*/ 	.short	0x0008
        /*00e8*/ 	.byte	0x00, 0xf4, 0x21, 0x00


	//----- nvinfo : EIATTR_KPARAM_INFO
	.align		4
.L_35:
        /*00ec*/ 	.byte	0x04, 0x17
        /*00ee*/ 	.short	(.L_37 - .L_36)
.L_36:
        /*00f0*/ 	.word	0x00000000
        /*00f4*/ 	.short	0x0000
        /*00f6*/ 	.short	0x0000
        /*00f8*/ 	.byte	0x00, 0xf4, 0x21, 0x00


	//----- nvinfo : EIATTR_MAXREG_COUNT
	.align		4
.L_37:
        /*00fc*/ 	.byte	0x03, 0x1b
        /*00fe*/ 	.short	0x00ff


	//----- nvinfo : EIATTR_NUM_BARRIERS
	.align		4
        /*0100*/ 	.byte	0x02, 0x4c
        /*0102*/ 	.byte	0x01
	.zero		1


	//----- nvinfo : EIATTR_ANNOTATIONS
	.align		4
        /*0104*/ 	.byte	0x04, 0x55
        /*0106*/ 	.short	(.L_39 - .L_38)


	//   ....[0]....
.L_38:
        /*0108*/ 	.word	0x00000001
        /*010c*/ 	.byte	0xf0, 0x05, 0x00, 0x00, 0x01, 0x00, 0x00, 0x00, 0x30, 0x06, 0x00, 0x00, 0x01, 0x00, 0x00, 0x00
        /* <DEDUP_REMOVED lines=3056> */
        /*c01c*/ 	.byte	0xc0, 0x52, 0x04, 0x00, 0x01, 0x00, 0x00, 0x00, 0xe0, 0x52, 0x04, 0x00


	//----- nvinfo : EIATTR_MERCURY_ISA_VERSION
	.align		4
.L_39:
        /*c028*/ 	.byte	0x03, 0x5f
        /*c02a*/ 	.short	0x0000


	//----- nvinfo : EIATTR_EXIT_INSTR_OFFSETS
	.align		4
        /*c02c*/ 	.byte	0x04, 0x1c
        /*c02e*/ 	.short	(.L_41 - .L_40)


	//   ....[0]....
.L_40:
        /*c030*/ 	.word	0x00045590


	//   ....[1]....
        /*c034*/ 	.word	0x000455b0


	//----- nvinfo : EIATTR_REQNTID
	.align		4
.L_41:
        /*c038*/ 	.byte	0x04, 0x10
        /*c03a*/ 	.short	(.L_43 - .L_42)
.L_42:
        /*c03c*/ 	.word	0x00000080
        /*c040*/ 	.word	0x00000001
        /*c044*/ 	.word	0x00000001
.L_43:


//--------------------- .nv.callgraph             --------------------------
	.section	.nv.callgraph,"",@"SHT_CUDA_CALLGRAPH"
	.align	4
	.sectionentsize	8
	.align		4
        /*0000*/ 	.word	0x00000000
	.align		4
        /*0004*/ 	.word	0xffffffff
	.align		4
        /*0008*/ 	.word	0x00000000
	.align		4
        /*000c*/ 	.word	0xfffffffe
	.align		4
        /*0010*/ 	.word	0x00000000
	.align		4
        /*0014*/ 	.word	0xfffffffd
	.align		4
        /*0018*/ 	.word	0x00000000
	.align		4
        /*001c*/ 	.word	0xfffffffc


//--------------------- .nv.rel.action            --------------------------
	.section	.nv.rel.action,"",@"SHT_CUDA_RELOCINFO"
	.align	8
	.sectionentsize	8
        /*0000*/ 	.byte	0x73, 0x00, 0x00, 0x00, 0x00, 0x00, 0x00, 0x00, 0x00, 0x00, 0x00, 0x11, 0x25, 0x00, 0x05, 0x36


//--------------------- .nv.constant0.matmul_kernel --------------------------
	.section	.nv.constant0.matmul_kernel,"a",@progbits
	.sectionflags	@""
	.align	4
.nv.constant0.matmul_kernel:
	.zero		432


//--------------------- .text.matmul_kernel       --------------------------
	.section	.text.matmul_kernel,"ax",@progbits
	.sectioninfo	@"SHI_REGISTERS=255"
	.align	128
        .global         matmul_kernel
        .type           matmul_kernel,@function
        .size           matmul_kernel,(.L_x_4 - matmul_kernel)
        .other          matmul_kernel,@"STO_CUDA_ENTRY STV_DEFAULT"
matmul_kernel:
.text.matmul_kernel:
[----:B------:R-:W-:Y:S02]  /*0000*/  IMAD.MOV.U32 R1, RZ, RZ, c[0x0][0x28] ;  /* 0x00000a00ff017624 */ /* 0x000fe400078e00ff */
[----:B------:R-:W-:Y:S01]  /*0010*/  IMAD.MOV.U32 R0, RZ, RZ, c[0x0][0x17c] ;  /* 0x00005f00ff007624 */ /* 0x000fe200078e00ff */
[----:B------:R-:W1:Y:S01]  /*0020*/  S2R R5, SR_CTAID.X ;  /* 0x0000000000057919 */ /* 0x000e620000002500 */
[----:B------:R-:W-:Y:S02]  /*0030*/  IABS R251, c[0x0][0x17c] ;  /* 0x00005f0000fb7a13 */ /* 0x000fe40000000000 */
[----:B------:R-:W-:Y:S01]  /*0040*/  IADD3 R1, R1, -0x1870, RZ ;  /* 0xffffe79001017810 */ /* 0x000fe20007ffe0ff */
[----:B------:R-:W2:Y:S01]  /*0050*/  S2R R248, SR_TID.X ;  /* 0x0000000000f87919 */ /* 0x000ea20000002100 */
[----:B------:R-:W-:-:S04]  /*0060*/  IADD3 R0, R0, 0x1ff, RZ ;  /* 0x000001ff00007810 */ /* 0x000fc80007ffe0ff */
[----:B------:R-:W-:-:S04]  /*0070*/  SHF.R.S32.HI R3, RZ, 0x1f, R0 ;  /* 0x0000001fff037819 */ /* 0x000fc80000011400 */
[----:B------:R-:W-:-:S04]  /*0080*/  LEA.HI R3, R3, R0, RZ, 0x9 ;  /* 0x0000000003037211 */ /* 0x000fc800078f48ff */
[----:B------:R-:W-:-:S05]  /*0090*/  SHF.R.S32.HI R3, RZ, 0x9, R3 ;  /* 0x00000009ff037819 */ /* 0x000fca0000011403 */
[----:B------:R-:W-:Y:S01]  /*00a0*/  IMAD.SHL.U32 R4, R3, 0x8, RZ ;  /* 0x0000000803047824 */ /* 0x000fe200078e00ff */
[----:B-1----:R-:W-:-:S04]  /*00b0*/  IABS R8, R5 ;  /* 0x0000000500087213 */ /* 0x002fc80000000000 */
[-C--:B------:R-:W-:Y:S02]  /*00c0*/  IABS R7, R4.reuse ;  /* 0x0000000400077213 */ /* 0x080fe40000000000 */
[----:B------:R-:W-:Y:S02]  /*00d0*/  IABS R10, R4 ;  /* 0x00000004000a7213 */ /* 0x000fe40000000000 */
[----:B------:R-:W1:Y:S08]  /*00e0*/  I2F.RP R0, R7 ;  /* 0x0000000700007306 */ /* 0x000e700000209400 */
[----:B-1----:R-:W1:Y:S02]  /*00f0*/  MUFU.RCP R0, R0 ;  /* 0x0000000000007308 */ /* 0x002e640000001000 */
[----:B-1----:R-:W-:Y:S01]  /*0100*/  IADD3 R2, R0, 0xffffffe, RZ ;  /* 0x0ffffffe00027810 */ /* 0x002fe20007ffe0ff */
[----:B------:R-:W-:-:S05]  /*0110*/  IMAD.MOV R0, RZ, RZ, -R10 ;  /* 0x000000ffff007224 */ /* 0x000fca00078e0a0a */
[----:B------:R1:W3:Y:S02]  /*0120*/  F2I.FTZ.U32.TRUNC.NTZ R3, R2 ;  /* 0x0000000200037305 */ /* 0x0002e4000021f000 */
[----:B-1----:R-:W-:Y:S02]  /*0130*/  IMAD.MOV.U32 R2, RZ, RZ, RZ ;  /* 0x000000ffff027224 */ /* 0x002fe400078e00ff */
[----:B---3--:R-:W-:-:S04]  /*0140*/  IMAD.MOV R6, RZ, RZ, -R3 ;  /* 0x000000ffff067224 */ /* 0x008fc800078e0a03 */
[----:B------:R-:W-:Y:S02]  /*0150*/  IMAD R9, R6, R7, RZ ;  /* 0x0000000706097224 */ /* 0x000fe400078e02ff */
[----:B------:R-:W-:Y:S02]  /*0160*/  IMAD.MOV.U32 R6, RZ, RZ, R8 ;  /* 0x000000ffff067224 */ /* 0x000fe400078e0008 */
[----:B------:R-:W-:Y:S01]  /*0170*/  IMAD.HI.U32 R3, R3, R9, R2 ;  /* 0x0000000903037227 */ /* 0x000fe200078e0002 */
[----:B------:R-:W-:-:S05]  /*0180*/  IABS R9, c[0x0][0x178] ;  /* 0x00005e0000097a13 */ /* 0x000fca0000000000 */
[----:B------:R-:W-:-:S04]  /*0190*/  IMAD.HI.U32 R3, R3, R6, RZ ;  /* 0x0000000603037227 */ /* 0x000fc800078e00ff */
[----:B------:R-:W-:Y:S02]  /*01a0*/  IMAD R0, R3, R0, R6 ;  /* 0x0000000003007224 */ /* 0x000fe400078e0206 */
[----:B------:R-:W-:-:S03]  /*01b0*/  IMAD.MOV.U32 R14, RZ, RZ, R9 ;  /* 0x000000ffff0e7224 */ /* 0x000fc600078e0009 */
[----:B------:R-:W-:-:S13]  /*01c0*/  ISETP.GT.U32.AND P1, PT, R7, R0, PT ;  /* 0x000000000700720c */ /* 0x000fda0003f24070 */
[----:B------:R-:W-:Y:S01]  /*01d0*/  @!P1 IMAD.IADD R0, R0, 0x1, -R7 ;  /* 0x0000000100009824 */ /* 0x000fe200078e0a07 */
[----:B------:R-:W-:Y:S02]  /*01e0*/  @!P1 IADD3 R3, R3, 0x1, RZ ;  /* 0x0000000103039810 */ /* 0x000fe40007ffe0ff */
[----:B------:R-:W-:Y:S02]  /*01f0*/  ISETP.NE.AND P1, PT, R4, RZ, PT ;  /* 0x000000ff0400720c */ /* 0x000fe40003f25270 */
[----:B------:R-:W-:Y:S02]  /*0200*/  ISETP.GE.U32.AND P0, PT, R0, R7, PT ;  /* 0x000000070000720c */ /* 0x000fe40003f06070 */
[----:B------:R-:W-:-:S04]  /*0210*/  LOP3.LUT R0, R5, R4, RZ, 0x3c, !PT ;  /* 0x0000000405007212 */ /* 0x000fc800078e3cff */
[----:B------:R-:W-:Y:S01]  /*0220*/  ISETP.GE.AND P2, PT, R0, RZ, PT ;  /* 0x000000ff0000720c */ /* 0x000fe20003f46270 */
[----:B------:R-:W-:-:S05]  /*0230*/  IMAD.MOV.U32 R0, RZ, RZ, c[0x0][0x178] ;  /* 0x00005e00ff007624 */ /* 0x000fca00078e00ff */
[----:B------:R-:W-:Y:S02]  /*0240*/  IADD3 R0, R0, 0x3f, RZ ;  /* 0x0000003f00007810 */ /* 0x000fe40007ffe0ff */
[----:B------:R-:W-:-:S04]  /*0250*/  @P0 IADD3 R3, R3, 0x1, RZ ;  /* 0x0000000103030810 */ /* 0x000fc80007ffe0ff */
[----:B------:R-:W-:Y:S02]  /*0260*/  MOV R2, R3 ;  /* 0x0000000300027202 */ /* 0x000fe40000000f00 */
[----:B------:R-:W-:-:S03]  /*0270*/  SHF.R.S32.HI R3, RZ, 0x1f, R0 ;  /* 0x0000001fff037819 */ /* 0x000fc60000011400 */
[----:B------:R-:W-:Y:S01]  /*0280*/  @!P2 IMAD.MOV R2, RZ, RZ, -R2 ;  /* 0x000000ffff02a224 */ /* 0x000fe200078e0a02 */
[----:B------:R-:W-:Y:S02]  /*0290*/  @!P1 LOP3.LUT R2, RZ, R4, RZ, 0x33, !PT ;  /* 0x00000004ff029212 */ /* 0x000fe400078e33ff */
[----:B------:R-:W-:-:S03]  /*02a0*/  LEA.HI R3, R3, R0, RZ, 0x6 ;  /* 0x0000000003037211 */ /* 0x000fc600078f30ff */
[----:B------:R-:W-:Y:S02]  /*02b0*/  IMAD.SHL.U32 R12, R2, 0x8, RZ ;  /* 0x00000008020c7824 */ /* 0x000fe400078e00ff */
[----:B------:R-:W-:-:S03]  /*02c0*/  IMAD.MOV R2, RZ, RZ, -R2 ;  /* 0x000000ffff027224 */ /* 0x000fc600078e0a02 */
[----:B------:R-:W-:Y:S01]  /*02d0*/  LEA.HI.SX32 R3, R3, -R12, 0x1a ;  /* 0x8000000c03037211 */ /* 0x000fe200078fd2ff */
[----:B------:R-:W-:Y:S02]  /*02e0*/  IMAD R13, R4, R2, R5 ;  /* 0x00000002040d7224 */ /* 0x000fe400078e0205 */
[----:B------:R-:W-:Y:S01]  /*02f0*/  IMAD.MOV.U32 R2, RZ, RZ, RZ ;  /* 0x000000ffff027224 */ /* 0x000fe200078e00ff */
[----:B------:R-:W-:Y:S01]  /*0300*/  IMNMX R6, R3, 0x8, PT ;  /* 0x0000000803067817 */ /* 0x000fe20003800200 */
[----:B------:R-:W1:Y:S03]  /*0310*/  I2F.RP R4, R251 ;  /* 0x000000fb00047306 */ /* 0x000e660000209400 */
[----:B------:R-:W-:-:S05]  /*0320*/  IABS R7, R6 ;  /* 0x0000000600077213 */ /* 0x000fca0000000000 */
[----:B------:R-:W3:Y:S08]  /*0330*/  I2F.RP R0, R7 ;  /* 0x0000000700007306 */ /* 0x000ef00000209400 */
[----:B-1----:R-:W1:Y:S08]  /*0340*/  MUFU.RCP R4, R4 ;  /* 0x0000000400047308 */ /* 0x002e700000001000 */
[----:B---3--:R-:W3:Y:S01]  /*0350*/  MUFU.RCP R0, R0 ;  /* 0x0000000000007308 */ /* 0x008ee20000001000 */
[----:B-1----:R-:W-:-:S07]  /*0360*/  IADD3 R28, R4, 0xffffffe, RZ ;  /* 0x0ffffffe041c7810 */ /* 0x002fce0007ffe0ff */
[----:B------:R1:W4:Y:S01]  /*0370*/  F2I.FTZ.U32.TRUNC.NTZ R29, R28 ;  /* 0x0000001c001d7305 */ /* 0x000322000021f000 */
[----:B---3--:R-:W-:Y:S02]  /*0380*/  IADD3 R3, R0, 0xffffffe, RZ ;  /* 0x0ffffffe00037810 */ /* 0x008fe40007ffe0ff */
[----:B------:R-:W-:Y:S01]  /*0390*/  IABS R0, R13 ;  /* 0x0000000d00007213 */ /* 0x000fe20000000000 */
[----:B-1----:R-:W-:-:S04]  /*03a0*/  IMAD.MOV.U32 R28, RZ, RZ, RZ ;  /* 0x000000ffff1c7224 */ /* 0x002fc800078e00ff */
[----:B------:R-:W1:Y:S01]  /*03b0*/  F2I.FTZ.U32.TRUNC.NTZ R3, R3 ;  /* 0x0000000300037305 */ /* 0x000e62000021f000 */
[----:B----4-:R-:W-:Y:S01]  /*03c0*/  IADD3 R4, RZ, -R29, RZ ;  /* 0x8000001dff047210 */ /* 0x010fe20007ffe0ff */
[----:B-1----:R-:W-:-:S04]  /*03d0*/  IMAD.MOV R8, RZ, RZ, -R3 ;  /* 0x000000ffff087224 */ /* 0x002fc800078e0a03 */
[----:B------:R-:W-:Y:S01]  /*03e0*/  IMAD R5, R8, R7, RZ ;  /* 0x0000000708057224 */ /* 0x000fe200078e02ff */
[----:B------:R-:W-:-:S03]  /*03f0*/  IABS R8, R6 ;  /* 0x0000000600087213 */ /* 0x000fc60000000000 */
[----:B------:R-:W-:Y:S02]  /*0400*/  IMAD.HI.U32 R2, R3, R5, R2 ;  /* 0x0000000503027227 */ /* 0x000fe400078e0002 */
[----:B------:R-:W1:Y:S02]  /*0410*/  I2F.RP R3, R14 ;  /* 0x0000000e00037306 */ /* 0x000e640000209400 */
[----:B------:R-:W-:Y:S02]  /*0420*/  IMAD.MOV.U32 R5, RZ, RZ, R0 ;  /* 0x000000ffff057224 */ /* 0x000fe400078e0000 */
[----:B------:R-:W-:Y:S02]  /*0430*/  IMAD.MOV R0, RZ, RZ, -R8 ;  /* 0x000000ffff007224 */ /* 0x000fe400078e0a08 */
[----:B------:R-:W-:-:S04]  /*0440*/  IMAD.HI.U32 R2, R2, R5, RZ ;  /* 0x0000000502027227 */ /* 0x000fc800078e00ff */
[----:B------:R-:W-:Y:S02]  /*0450*/  IMAD R0, R2, R0, R5 ;  /* 0x0000000002007224 */ /* 0x000fe400078e0205 */
[----:B------:R-:W-:-:S03]  /*0460*/  IMAD R5, R4, R251, RZ ;  /* 0x000000fb04057224 */ /* 0x000fc600078e02ff */
[----:B------:R-:W-:Y:S01]  /*0470*/  ISETP.GT.U32.AND P1, PT, R7, R0, PT ;  /* 0x000000000700720c */ /* 0x000fe20003f24070 */
[----:B-1----:R-:W1:Y:S01]  /*0480*/  MUFU.RCP R3, R3 ;  /* 0x0000000300037308 */ /* 0x002e620000001000 */
[----:B------:R-:W-:-:S11]  /*0490*/  IMAD.HI.U32 R28, R29, R5, R28 ;  /* 0x000000051d1c7227 */ /* 0x000fd600078e001c */
[----:B------:R-:W-:Y:S01]  /*04a0*/  @!P1 IMAD.IADD R0, R0, 0x1, -R7 ;  /* 0x0000000100009824 */ /* 0x000fe200078e0a07 */
[----:B------:R-:W-:Y:S02]  /*04b0*/  @!P1 IADD3 R2, R2, 0x1, RZ ;  /* 0x0000000102029810 */ /* 0x000fe40007ffe0ff */
[----:B------:R-:W-:Y:S02]  /*04c0*/  ISETP.NE.AND P1, PT, R6, RZ, PT ;  /* 0x000000ff0600720c */ /* 0x000fe40003f25270 */
[----:B------:R-:W-:Y:S02]  /*04d0*/  ISETP.GE.U32.AND P0, PT, R0, R7, PT ;  /* 0x000000070000720c */ /* 0x000fe40003f06070 */
[----:B------:R-:W-:Y:S02]  /*04e0*/  LOP3.LUT R0, R13, R6, RZ, 0x3c, !PT ;  /* 0x000000060d007212 */ /* 0x000fe400078e3cff */
[----:B-1----:R-:W-:Y:S02]  /*04f0*/  IADD3 R3, R3, 0xffffffe, RZ ;  /* 0x0ffffffe03037810 */ /* 0x002fe40007ffe0ff */
[----:B------:R-:W-:-:S02]  /*0500*/  ISETP.GE.AND P2, PT, R0, RZ, PT ;  /* 0x000000ff0000720c */ /* 0x000fc40003f46270 */
[----:B--2---:R-:W-:Y:S02]  /*0510*/  SHF.R.U32.HI R0, RZ, 0x6, R248 ;  /* 0x00000006ff007819 */ /* 0x004fe400000116f8 */
[----:B------:R-:W1:Y:S02]  /*0520*/  F2I.FTZ.U32.TRUNC.NTZ R3, R3 ;  /* 0x0000000300037305 */ /* 0x000e64000021f000 */
[----:B------:R-:W-:Y:S02]  /*0530*/  SGXT.U32 R30, R0, 0x1 ;  /* 0x00000001001e781a */ /* 0x000fe40000000000 */
[----:B------:R-:W-:-:S05]  /*0540*/  @P0 IADD3 R2, R2, 0x1, RZ ;  /* 0x0000000102020810 */ /* 0x000fca0007ffe0ff */
[----:B------:R-:W-:Y:S01]  /*0550*/  @!P2 IMAD.MOV R2, RZ, RZ, -R2 ;  /* 0x000000ffff02a224 */ /* 0x000fe200078e0a02 */
[----:B------:R-:W-:-:S05]  /*0560*/  @!P1 LOP3.LUT R2, RZ, R6, RZ, 0x33, !PT ;  /* 0x00000006ff029212 */ /* 0x000fca00078e33ff */
[----:B------:R-:W-:Y:S02]  /*0570*/  IMAD.SHL.U32 R0, R2, 0x200, RZ ;  /* 0x0000020002007824 */ /* 0x000fe400078e00ff */
[----:B------:R-:W-:Y:S02]  /*0580*/  IMAD.MOV R247, RZ, RZ, -R2 ;  /* 0x000000fffff77224 */ /* 0x000fe400078e0a02 */
[----:B-1----:R-:W-:Y:S01]  /*0590*/  IMAD.MOV R7, RZ, RZ, -R3 ;  /* 0x000000ffff077224 */ /* 0x002fe200078e0a03 */
[----:B------:R-:W-:Y:S01]  /*05a0*/  LOP3.LUT R16, R0, R30, RZ, 0xfc, !PT ;  /* 0x0000001e00107212 */ /* 0x000fe200078efcff */
[----:B------:R-:W-:Y:S01]  /*05b0*/  IMAD R247, R6, R247, R13 ;  /* 0x000000f706f77224 */ /* 0x000fe200078e020d */
[C-C-:B------:R-:W-:Y:S01]  /*05c0*/  LOP3.LUT R15, R0.reuse, 0x2, R30.reuse, 0xfe, !PT ;  /* 0x00000002000f7812 */ /* 0x140fe200078efe1e */
[----:B------:R-:W-:Y:S01]  /*05d0*/  IMAD.MOV.U32 R2, RZ, RZ, RZ ;  /* 0x000000ffff027224 */ /* 0x000fe200078e00ff */
[--C-:B------:R-:W-:Y:S01]  /*05e0*/  LOP3.LUT R11, R0, 0x4, R30.reuse, 0xfe, !PT ;  /* 0x00000004000b7812 */ /* 0x100fe200078efe1e */
[----:B------:R1:W-:Y:S01]  /*05f0*/  STL [R1+0x358], R16 ;  /* 0x0003581001007387 */ /* 0x0003e20000100800 */
[----:B------:R-:W-:Y:S01]  /*0600*/  IABS R8, R16 ;  /* 0x0000001000087213 */ /* 0x000fe20000000000 */
[----:B------:R-:W-:Y:S01]  /*0610*/  IMAD R7, R7, R14, RZ ;  /* 0x0000000e07077224 */ /* 0x000fe200078e02ff */
[----:B------:R-:W-:Y:S01]  /*0620*/  IABS R9, R15 ;  /* 0x0000000f00097213 */ /* 0x000fe20000000000 */
[----:B------:R2:W-:Y:S01]  /*0630*/  STL [R1+0xddc], R15 ;  /* 0x000ddc0f01007387 */ /* 0x0005e20000100800 */
[----:B------:R-:W-:Y:S01]  /*0640*/  IADD3 R247, R12, R247, RZ ;  /* 0x000000f70cf77210 */ /* 0x000fe20007ffe0ff */
[----:B------:R-:W-:Y:S01]  /*0650*/  IMAD.HI.U32 R4, R28, R8, RZ ;  /* 0x000000081c047227 */ /* 0x000fe200078e00ff */
[C-C-:B------:R-:W-:Y:S01]  /*0660*/  LOP3.LUT R12, R0.reuse, 0x12, R30.reuse, 0xfe, !PT ;  /* 0x00000012000c7812 */ /* 0x140fe200078efe1e */
[----:B------:R3:W-:Y:S01]  /*0670*/  STL [R1+0xdd8], R11 ;  /* 0x000dd80b01007387 */ /* 0x0007e20000100800 */
[--C-:B------:R-:W-:Y:S01]  /*0680*/  LOP3.LUT R17, R0, 0x1a, R30.reuse, 0xfe, !PT ;  /* 0x0000001a00117812 */ /* 0x100fe200078efe1e */
[----:B------:R-:W-:Y:S01]  /*0690*/  IMAD.HI.U32 R5, R28, R9, RZ ;  /* 0x000000091c057227 */ /* 0x000fe200078e00ff */
[----:B------:R-:W-:-:S02]  /*06a0*/  LOP3.LUT R14, R0, 0x1c, R30, 0xfe, !PT ;  /* 0x0000001c000e7812 */ /* 0x000fc400078efe1e */
[C---:B-1----:R-:W-:Y:S01]  /*06b0*/  LOP3.LUT R16, R0.reuse, 0x20, R30, 0xfe, !PT ;  /* 0x0000002000107812 */ /* 0x042fe200078efe1e */
[----:B------:R-:W-:Y:S01]  /*06c0*/  IMAD.MOV R4, RZ, RZ, -R4 ;  /* 0x000000ffff047224 */ /* 0x000fe200078e0a04 */
[C-C-:B--2---:R-:W-:Y:S01]  /*06d0*/  LOP3.LUT R15, R0.reuse, 0x1e, R30.reuse, 0xfe, !PT ;  /* 0x0000001e000f7812 */ /* 0x144fe200078efe1e */
[----:B------:R-:W-:Y:S01]  /*06e0*/  IMAD.MOV R10, RZ, RZ, -R5 ;  /* 0x000000ffff0a7224 */ /* 0x000fe200078e0a05 */
[C---:B------:R-:W-:Y:S01]  /*06f0*/  LOP3.LUT R5, R0.reuse, 0x8, R30, 0xfe, !PT ;  /* 0x0000000800057812 */ /* 0x040fe200078efe1e */
[----:B------:R-:W-:Y:S01]  /*0700*/  IMAD.HI.U32 R244, R3, R7, R2 ;  /* 0x0000000703f47227 */ /* 0x000fe200078e0002 */
[----:B---3--:R-:W-:Y:S02]  /*0710*/  IABS R11, R11 ;  /* 0x0000000b000b7213 */ /* 0x008fe40000000000 */
[----:B------:R-:W-:Y:S01]  /*0720*/  LOP3.LUT R7, R0, 0x6, R30, 0xfe, !PT ;  /* 0x0000000600077812 */ /* 0x000fe200078efe1e */
[----:B------:R-:W-:Y:S01]  /*0730*/  IMAD R4, R251, R4, R8 ;  /* 0x00000004fb047224 */ /* 0x000fe200078e0208 */
[----:B------:R-:W-:Y:S01]  /*0740*/  IABS R8, R5 ;  /* 0x0000000500087213 */ /* 0x000fe20000000000 */
[----:B------:R-:W-:-:S03]  /*0750*/  IMAD.HI.U32 R6, R28, R11, RZ ;  /* 0x0000000b1c067227 */ /* 0x000fc600078e00ff */
[----:B------:R1:W-:Y:S01]  /*0760*/  STL [R1+0x14], R4 ;  /* 0x0000140401007387 */ /* 0x0003e20000100800 */
[----:B------:R-:W-:Y:S02]  /*0770*/  IMAD.MOV R6, RZ, RZ, -R6 ;  /* 0x000000ffff067224 */ /* 0x000fe400078e0a06 */
[C---:B------:R-:W-:Y:S02]  /*0780*/  IMAD R3, R251.reuse, R10, R9 ;  /* 0x0000000afb037224 */ /* 0x040fe400078e0209 */
[----:B------:R-:W-:Y:S01]  /*0790*/  IMAD R2, R251, R6, R11 ;  /* 0x00000006fb027224 */ /* 0x000fe200078e020b */
[C-C-:B------:R-:W-:Y:S02]  /*07a0*/  LOP3.LUT R11, R0.reuse, 0x14, R30.reuse, 0xfe, !PT ;  /* 0x00000014000b7812 */ /* 0x140fe400078efe1e */
[----:B------:R2:W-:Y:S01]  /*07b0*/  STL [R1+0x10], R3 ;  /* 0x0000100301007387 */ /* 0x0005e20000100800 */
[----:B-1----:R-:W-:-:S03]  /*07c0*/  LOP3.LUT R4, R0, 0xa, R30, 0xfe, !PT ;  /* 0x0000000a00047812 */ /* 0x002fc600078efe1e */
[----:B------:R1:W-:Y:S01]  /*07d0*/  STL [R1+0xc], R2 ;  /* 0x00000c0201007387 */ /* 0x0003e20000100800 */
[----:B------:R-:W-:-:S03]  /*07e0*/  IABS R9, R4 ;  /* 0x0000000400097213 */ /* 0x000fc60000000000 */
[----:B------:R3:W-:Y:S01]  /*07f0*/  STL [R1+0xdd4], R7 ;  /* 0x000dd40701007387 */ /* 0x0007e20000100800 */
[----:B--2---:R-:W-:-:S03]  /*0800*/  LOP3.LUT R3, R0, 0xc, R30, 0xfe, !PT ;  /* 0x0000000c00037812 */ /* 0x004fc600078efe1e */
[----:B------:R2:W-:Y:S01]  /*0810*/  STL [R1+0xde4], R5 ;  /* 0x000de40501007387 */ /* 0x0005e20000100800 */
[----:B-1----:R-:W-:-:S03]  /*0820*/  LOP3.LUT R2, R0, 0xe, R30, 0xfe, !PT ;  /* 0x0000000e00027812 */ /* 0x002fc600078efe1e */
[----:B------:R1:W-:Y:S01]  /*0830*/  STL [R1+0xde8], R4 ;  /* 0x000de80401007387 */ /* 0x0003e20000100800 */
[----:B------:R-:W-:Y:S02]  /*0840*/  IABS R252, R3 ;  /* 0x0000000300fc7213 */ /* 0x000fe40000000000 */
[----:B---3--:R-:W-:Y:S01]  /*0850*/  IABS R7, R7 ;  /* 0x0000000700077213 */ /* 0x008fe20000000000 */
[----:B------:R3:W-:Y:S01]  /*0860*/  STL [R1+0xde0], R3 ;  /* 0x000de00301007387 */ /* 0x0007e20000100800 */
[----:B------:R-:W-:Y:S01]  /*0870*/  IABS R10, R2 ;  /* 0x00000002000a7213 */ /* 0x000fe20000000000 */
[C---:B--2---:R-:W-:Y:S02]  /*0880*/  IMAD.HI.U32 R5, R28.reuse, R252, RZ ;  /* 0x000000fc1c057227 */ /* 0x044fe400078e00ff */
[----:B------:R2:W-:Y:S02]  /*0890*/  STL [R1+0xdd0], R2 ;  /* 0x000dd00201007387 */ /* 0x0005e40000100800 */
[----:B-1----:R-:W-:-:S04]  /*08a0*/  IMAD.HI.U32 R4, R28, R9, RZ ;  /* 0x000000091c047227 */ /* 0x002fc800078e00ff */
[----:B---3--:R-:W-:-:S04]  /*08b0*/  IMAD.HI.U32 R3, R28, R8, RZ ;  /* 0x000000081c037227 */ /* 0x008fc800078e00ff */
[----:B--2---:R-:W-:-:S04]  /*08c0*/  IMAD.HI.U32 R2, R28, R7, RZ ;  /* 0x000000071c027227 */ /* 0x004fc800078e00ff */
[----:B------:R-:W-:Y:S02]  /*08d0*/  IMAD.MOV R2, RZ, RZ, -R2 ;  /* 0x000000ffff027224 */ /* 0x000fe400078e0a02 */
[----:B------:R-:W-:-:S04]  /*08e0*/  IMAD.HI.U32 R6, R28, R10, RZ ;  /* 0x0000000a1c067227 */ /* 0x000fc800078e00ff */
[----:B------:R-:W-:Y:S02]  /*08f0*/  IMAD.MOV R3, RZ, RZ, -R3 ;  /* 0x000000ffff037224 */ /* 0x000fe400078e0a03 */
[----:B------:R-:W-:Y:S02]  /*0900*/  IMAD.MOV R5, RZ, RZ, -R5 ;  /* 0x000000ffff057224 */ /* 0x000fe400078e0a05 */
[C---:B------:R-:W-:Y:S02]  /*0910*/  IMAD R7, R251.reuse, R2, R7 ;  /* 0x00000002fb077224 */ /* 0x040fe400078e0207 */
[----:B------:R-:W-:Y:S02]  /*0920*/  IMAD.MOV R4, RZ, RZ, -R4 ;  /* 0x000000ffff047224 */ /* 0x000fe400078e0a04 */
[----:B------:R-:W-:Y:S01]  /*0930*/  IMAD.MOV R6, RZ, RZ, -R6 ;  /* 0x000000ffff067224 */ /* 0x000fe200078e0a06 */
[----:B------:R1:W-:Y:S01]  /*0940*/  STL [R1+0x8], R7 ;  /* 0x0000080701007387 */ /* 0x0003e20000100800 */
[C---:B------:R-:W-:Y:S01]  /*0950*/  IMAD R3, R251.reuse, R3, R8 ;  /* 0x00000003fb037224 */ /* 0x040fe200078e0208 */
[----:B------:R-:W-:Y:S01]  /*0960*/  LOP3.LUT R8, R0, 0x10, R30, 0xfe, !PT ;  /* 0x0000001000087812 */ /* 0x000fe200078efe1e */
[----:B------:R-:W-:-:S02]  /*0970*/  IMAD R252, R251, R5, R252 ;  /* 0x00000005fbfc7224 */ /* 0x000fc400078e02fc */
[C---:B------:R-:W-:Y:S01]  /*0980*/  IMAD R2, R251.reuse, R4, R9 ;  /* 0x00000004fb027224 */ /* 0x040fe200078e0209 */
[----:B------:R2:W-:Y:S01]  /*0990*/  STL [R1+0x4], R3 ;  /* 0x0000040301007387 */ /* 0x0005e20000100800 */
[----:B------:R-:W-:Y:S01]  /*09a0*/  IABS R9, R12 ;  /* 0x0000000c00097213 */ /* 0x000fe20000000000 */
[----:B-1----:R-:W-:Y:S02]  /*09b0*/  IMAD R7, R251, R6, R10 ;  /* 0x00000006fb077224 */ /* 0x002fe400078e020a */
[----:B------:R-:W-:Y:S04]  /*09c0*/  STL [R1+0x1370], R252 ;  /* 0x001370fc01007387 */ /* 0x000fe80000100800 */
[----:B------:R1:W-:Y:S01]  /*09d0*/  STL [R1], R2 ;  /* 0x0000000201007387 */ /* 0x0003e20000100800 */
[----:B--2---:R-:W-:-:S03]  /*09e0*/  LOP3.LUT R3, R0, 0x16, R30, 0xfe, !PT ;  /* 0x0000001600037812 */ /* 0x004fc600078efe1e */
[----:B------:R2:W-:Y:S04]  /*09f0*/  STL [R1+0x136c], R7 ;  /* 0x00136c0701007387 */ /* 0x0005e80000100800 */
[----:B------:R3:W-:Y:S01]  /*0a00*/  STL [R1+0xdf0], R8 ;  /* 0x000df00801007387 */ /* 0x0007e20000100800 */
[----:B-1----:R-:W-:-:S03]  /*0a10*/  LOP3.LUT R2, R0, 0x18, R30, 0xfe, !PT ;  /* 0x0000001800027812 */ /* 0x002fc600078efe1e */
[----:B------:R1:W-:Y:S01]  /*0a20*/  STL [R1+0xdf4], R12 ;  /* 0x000df40c01007387 */ /* 0x0003e20000100800 */
[----:B------:R-:W-:-:S03]  /*0a30*/  IABS R13, R2 ;  /* 0x00000002000d7213 */ /* 0x000fc60000000000 */
[----:B------:R4:W-:Y:S01]  /*0a40*/  STL [R1+0xdec], R11 ;  /* 0x000dec0b01007387 */ /* 0x0009e20000100800 */
[----:B--2---:R-:W-:Y:S02]  /*0a50*/  LOP3.LUT R7, R0, 0x22, R30, 0xfe, !PT ;  /* 0x0000002200077812 */ /* 0x004fe400078efe1e */
[----:B---3--:R-:W-:Y:S01]  /*0a60*/  IABS R8, R8 ;  /* 0x0000000800087213 */ /* 0x008fe20000000000 */
[----:B------:R2:W-:Y:S01]  /*0a70*/  STL [R1+0xdcc], R3 ;  /* 0x000dcc0301007387 */ /* 0x0005e20000100800 */
[C---:B------:R-:W-:Y:S01]  /*0a80*/  IMAD.HI.U32 R6, R28.reuse, R13, RZ ;  /* 0x0000000d1c067227 */ /* 0x040fe200078e00ff */
[----:B-1----:R-:W-:Y:S02]  /*0a90*/  IABS R12, R3 ;  /* 0x00000003000c7213 */ /* 0x002fe40000000000 */
[----:B------:R1:W-:Y:S01]  /*0aa0*/  STL [R1+0xdf8], R2 ;  /* 0x000df80201007387 */ /* 0x0003e20000100800 */
[----:B----4-:R-:W-:Y:S02]  /*0ab0*/  IABS R11, R11 ;  /* 0x0000000b000b7213 */ /* 0x010fe40000000000 */
[----:B------:R-:W-:Y:S01]  /*0ac0*/  IMAD.HI.U32 R5, R28, R12, RZ ;  /* 0x0000000c1c057227 */ /* 0x000fe200078e00ff */
[----:B------:R-:W-:-:S03]  /*0ad0*/  IADD3 R6, -R6, RZ, RZ ;  /* 0x000000ff06067210 */ /* 0x000fc60007ffe1ff */
[----:B--2---:R-:W-:-:S04]  /*0ae0*/  IMAD.HI.U32 R3, R28, R9, RZ ;  /* 0x000000091c037227 */ /* 0x004fc800078e00ff */
[----:B-1----:R-:W-:-:S04]  /*0af0*/  IMAD.HI.U32 R2, R28, R8, RZ ;  /* 0x000000081c027227 */ /* 0x002fc800078e00ff */
[----:B------:R-:W-:-:S04]  /*0b00*/  IMAD.HI.U32 R4, R28, R11, RZ ;  /* 0x0000000b1c047227 */ /* 0x000fc800078e00ff */
[----:B------:R-:W-:Y:S02]  /*0b10*/  IMAD.MOV R2, RZ, RZ, -R2 ;  /* 0x000000ffff027224 */ /* 0x000fe400078e0a02 */
[----:B------:R-:W-:Y:S02]  /*0b20*/  IMAD.MOV R10, RZ, RZ, -R3 ;  /* 0x000000ffff0a7224 */ /* 0x000fe400078e0a03 */
[----:B------:R-:W-:Y:S02]  /*0b30*/  IMAD.MOV R4, RZ, RZ, -R4 ;  /* 0x000000ffff047224 */ /* 0x000fe400078e0a04 */
[----:B------:R-:W-:Y:S02]  /*0b40*/  IMAD.MOV R5, RZ, RZ, -R5 ;  /* 0x000000ffff057224 */ /* 0x000fe400078e0a05 */
[C---:B------:R-:W-:Y:S02]  /*0b50*/  IMAD R8, R251.reuse, R2, R8 ;  /* 0x00000002fb087224 */ /* 0x040fe400078e0208 */
[----:B------:R-:W-:-:S02]  /*0b60*/  IMAD R9, R251, R10, R9 ;  /* 0x0000000afb097224 */ /* 0x000fc400078e0209 */
[C---:B------:R-:W-:Y:S01]  /*0b70*/  IMAD R10, R251.reuse, R4, R11 ;  /* 0x00000004fb0a7224 */ /* 0x040fe200078e020b */
[----:B------:R1:W-:Y:S01]  /*0b80*/  STL [R1+0x1368], R8 ;  /* 0x0013680801007387 */ /* 0x0003e20000100800 */
[C---:B------:R-:W-:Y:S02]  /*0b90*/  IMAD R11, R251.reuse, R5, R12 ;  /* 0x00000005fb0b7224 */ /* 0x040fe400078e020c */
[----:B------:R-:W-:Y:S01]  /*0ba0*/  IMAD R12, R251, R6, R13 ;  /* 0x00000006fb0c7224 */ /* 0x000fe200078e020d */
[----:B------:R2:W-:Y:S01]  /*0bb0*/  STL [R1+0x1374], R9 ;  /* 0x0013740901007387 */ /* 0x0005e20000100800 */
[----:B------:R-:W-:-:S03]  /*0bc0*/  IABS R13, R17 ;  /* 0x00000011000d7213 */ /* 0x000fc60000000000 */
[----:B------:R3:W-:Y:S01]  /*0bd0*/  STL [R1+0x1364], R10 ;  /* 0x0013640a01007387 */ /* 0x0007e20000100800 */
[--C-:B-1----:R-:W-:Y:S01]  /*0be0*/  LOP3.LUT R8, R0, 0x2a, R30.reuse, 0xfe, !PT ;  /* 0x0000002a00087812 */ /* 0x102fe200078efe1e */
[----:B------:R-:W-:Y:S02]  /*0bf0*/  IMAD.HI.U32 R2, R28, R13, RZ ;  /* 0x0000000d1c027227 */ /* 0x000fe400078e00ff */
[----:B------:R1:W-:Y:S01]  /*0c00*/  STL [R1+0x1360], R12 ;  /* 0x0013600c01007387 */ /* 0x0003e20000100800 */
[C---:B--2---:R-:W-:Y:S01]  /*0c10*/  LOP3.LUT R9, R0.reuse, 0x28, R30, 0xfe, !PT ;  /* 0x0000002800097812 */ /* 0x044fe200078efe1e */
[----:B------:R-:W-:Y:S02]  /*0c20*/  IMAD.MOV R2, RZ, RZ, -R2 ;  /* 0x000000ffff027224 */ /* 0x000fe400078e0a02 */
[----:B------:R2:W-:Y:S01]  /*0c30*/  STL [R1+0xdc8], R17 ;  /* 0x000dc81101007387 */ /* 0x0005e20000100800 */
[----:B------:R-:W-:Y:S02]  /*0c40*/  IABS R22, R8 ;  /* 0x0000000800167213 */ /* 0x000fe40000000000 */
[C-C-:B---3--:R-:W-:Y:S01]  /*0c50*/  LOP3.LUT R10, R0.reuse, 0x26, R30.reuse, 0xfe, !PT ;  /* 0x00000026000a7812 */ /* 0x148fe200078efe1e */
[----:B------:R3:W-:Y:S01]  /*0c60*/  STL [R1+0xdc4], R14 ;  /* 0x000dc40e01007387 */ /* 0x0007e20000100800 */
[----:B------:R-:W-:Y:S01]  /*0c70*/  IABS R21, R9 ;  /* 0x0000000900157213 */ /* 0x000fe20000000000 */
[----:B------:R-:W-:Y:S01]  /*0c80*/  IMAD R13, R251, R2, R13 ;  /* 0x00000002fb0d7224 */ /* 0x000fe200078e020d */
[----:B-1----:R-:W-:Y:S01]  /*0c90*/  LOP3.LUT R12, R0, 0x24, R30, 0xfe, !PT ;  /* 0x00000024000c7812 */ /* 0x002fe200078efe1e */
[----:B------:R1:W-:Y:S01]  /*0ca0*/  STL [R1+0xdc0], R15 ;  /* 0x000dc00f01007387 */ /* 0x0003e20000100800 */
[----:B------:R-:W-:-:S02]  /*0cb0*/  IABS R19, R10 ;  /* 0x0000000a00137213 */ /* 0x000fc40000000000 */
[----:B--2---:R-:W-:Y:S01]  /*0cc0*/  IABS R17, R7 ;  /* 0x0000000700117213 */ /* 0x004fe20000000000 */
[----:B------:R2:W-:Y:S01]  /*0cd0*/  STL [R1+0xdbc], R16 ;  /* 0x000dbc1001007387 */ /* 0x0005e20000100800 */
[----:B------:R-:W-:Y:S02]  /*0ce0*/  IABS R18, R12 ;  /* 0x0000000c00127213 */ /* 0x000fe40000000000 */
[----:B---3--:R-:W-:Y:S01]  /*0cf0*/  IABS R14, R14 ;  /* 0x0000000e000e7213 */ /* 0x008fe20000000000 */
[----:B------:R3:W-:Y:S01]  /*0d00*/  STL [R1+0xdb8], R7 ;  /* 0x000db80701007387 */ /* 0x0007e20000100800 */
[C---:B------:R-:W-:Y:S01]  /*0d10*/  IMAD.HI.U32 R6, R28.reuse, R17, RZ ;  /* 0x000000111c067227 */ /* 0x040fe200078e00ff */
[----:B-1----:R-:W-:Y:S02]  /*0d20*/  IABS R15, R15 ;  /* 0x0000000f000f7213 */ /* 0x002fe40000000000 */
[----:B------:R-:W-:Y:S01]  /*0d30*/  STL [R1+0xdb4], R12 ;  /* 0x000db40c01007387 */ /* 0x000fe20000100800 */
[----:B------:R-:W-:Y:S01]  /*0d40*/  IMAD.HI.U32 R3, R28, R14, RZ ;  /* 0x0000000e1c037227 */ /* 0x000fe200078e00ff */
[----:B--2---:R-:W-:-:S02]  /*0d50*/  IABS R16, R16 ;  /* 0x0000001000107213 */ /* 0x004fc40000000000 */
[----:B------:R-:W-:Y:S01]  /*0d60*/  STL [R1+0xdb0], R10 ;  /* 0x000db00a01007387 */ /* 0x000fe20000100800 */
[----:B------:R-:W-:Y:S01]  /*0d70*/  IMAD.HI.U32 R4, R28, R15, RZ ;  /* 0x0000000f1c047227 */ /* 0x000fe200078e00ff */
[----:B---3--:R-:W-:Y:S02]  /*0d80*/  LOP3.LUT R7, R0, 0x2c, R30, 0xfe, !PT ;  /* 0x0000002c00077812 */ /* 0x008fe400078efe1e */
[----:B------:R1:W-:Y:S01]  /*0d90*/  STL [R1+0xdac], R9 ;  /* 0x000dac0901007387 */ /* 0x0003e20000100800 */
[----:B------:R-:W-:Y:S01]  /*0da0*/  IMAD.HI.U32 R5, R28, R16, RZ ;  /* 0x000000101c057227 */ /* 0x000fe200078e00ff */
[----:B------:R-:W-:Y:S02]  /*0db0*/  IABS R23, R7 ;  /* 0x0000000700177213 */ /* 0x000fe40000000000 */
[----:B------:R2:W-:Y:S01]  /*0dc0*/  STL [R1+0xda8], R8 ;  /* 0x000da80801007387 */ /* 0x0005e20000100800 */
[----:B------:R-:W-:Y:S02]  /*0dd0*/  IMAD.MOV R3, RZ, RZ, -R3 ;  /* 0x000000ffff037224 */ /* 0x000fe400078e0a03 */
[----:B------:R-:W-:Y:S01]  /*0de0*/  IMAD.MOV R4, RZ, RZ, -R4 ;  /* 0x000000ffff047224 */ /* 0x000fe200078e0a04 */
[----:B------:R-:W-:Y:S01]  /*0df0*/  STL [R1+0xda4], R7 ;  /* 0x000da40701007387 */ /* 0x000fe20000100800 */
[----:B------:R-:W-:-:S02]  /*0e00*/  IMAD.MOV R6, RZ, RZ, -R6 ;  /* 0x000000ffff067224 */ /* 0x000fc400078e0a06 */
[----:B------:R-:W-:Y:S01]  /*0e10*/  IMAD.MOV R5, RZ, RZ, -R5 ;  /* 0x000000ffff057224 */ /* 0x000fe200078e0a05 */
[----:B-1----:R-:W3:Y:S01]  /*0e20*/  LDL R9, [R1+0x358] ;  /* 0x0003580001097983 */ /* 0x002ee20000100800 */
[C---:B------:R-:W-:Y:S02]  /*0e30*/  IMAD R14, R251.reuse, R3, R14 ;  /* 0x00000003fb0e7224 */ /* 0x040fe400078e020e */
[C---:B------:R-:W-:Y:S02]  /*0e40*/  IMAD R15, R251.reuse, R4, R15 ;  /* 0x00000004fb0f7224 */ /* 0x040fe400078e020f */
[----:B------:R-:W-:Y:S02]  /*0e50*/  IMAD R17, R251, R6, R17 ;  /* 0x00000006fb117224 */ /* 0x000fe400078e0211 */
[----:B------:R-:W-:-:S04]  /*0e60*/  IMAD.HI.U32 R3, R28, R19, RZ ;  /* 0x000000131c037227 */ /* 0x000fc800078e00ff */
[----:B------:R-:W-:Y:S02]  /*0e70*/  IMAD R16, R251, R5, R16 ;  /* 0x00000005fb107224 */ /* 0x000fe400078e0210 */
[----:B------:R-:W-:-:S04]  /*0e80*/  IMAD.HI.U32 R4, R28, R21, RZ ;  /* 0x000000151c047227 */ /* 0x000fc800078e00ff */
[----:B------:R-:W-:-:S04]  /*0e90*/  IMAD.HI.U32 R6, R28, R23, RZ ;  /* 0x000000171c067227 */ /* 0x000fc800078e00ff */
[----:B------:R-:W-:Y:S01]  /*0ea0*/  IMAD.HI.U32 R5, R28, R22, RZ ;  /* 0x000000161c057227 */ /* 0x000fe200078e00ff */
[----:B------:R-:W-:-:S03]  /*0eb0*/  IADD3 R6, -R6, RZ, RZ ;  /* 0x000000ff06067210 */ /* 0x000fc60007ffe1ff */
[----:B------:R-:W-:Y:S02]  /*0ec0*/  IMAD.MOV R20, RZ, RZ, -R3 ;  /* 0x000000ffff147224 */ /* 0x000fe400078e0a03 */
[----:B------:R-:W-:Y:S02]  /*0ed0*/  IMAD.MOV R4, RZ, RZ, -R4 ;  /* 0x000000ffff047224 */ /* 0x000fe400078e0a04 */
[----:B------:R-:W-:Y:S01]  /*0ee0*/  IMAD.MOV R5, RZ, RZ, -R5 ;  /* 0x000000ffff057224 */ /* 0x000fe200078e0a05 */
[--C-:B------:R-:W-:Y:S01]  /*0ef0*/  LOP3.LUT R24, R0, 0x2e, R30.reuse, 0xfe, !PT ;  /* 0x0000002e00187812 */ /* 0x100fe200078efe1e */
[----:B------:R-:W-:Y:S01]  /*0f00*/  IMAD.HI.U32 R2, R28, R18, RZ ;  /* 0x000000121c027227 */ /* 0x000fe200078e00ff */
[----:B------:R-:W-:-:S03]  /*0f10*/  LOP3.LUT R12, R0, 0x30, R30, 0xfe, !PT ;  /* 0x00000030000c7812 */ /* 0x000fc600078efe1e */
[C---:B------:R-:W-:Y:S02]  /*0f20*/  IMAD R19, R251.reuse, R20, R19 ;  /* 0x00000014fb137224 */ /* 0x040fe400078e0213 */
[C---:B------:R-:W-:Y:S02]  /*0f30*/  IMAD R20, R251.reuse, R4, R21 ;  /* 0x00000004fb147224 */ /* 0x040fe400078e0215 */
[C---:B------:R-:W-:Y:S02]  /*0f40*/  IMAD R21, R251.reuse, R5, R22 ;  /* 0x00000005fb157224 */ /* 0x040fe400078e0216 */
[----:B------:R-:W-:Y:S01]  /*0f50*/  IMAD R22, R251, R6, R23 ;  /* 0x00000006fb167224 */ /* 0x000fe200078e0217 */
[----:B------:R-:W-:Y:S01]  /*0f60*/  IABS R23, R24 ;  /* 0x0000001800177213 */ /* 0x000fe20000000000 */
[----:B------:R-:W-:Y:S01]  /*0f70*/  IMAD.MOV R2, RZ, RZ, -R2 ;  /* 0x000000ffff027224 */ /* 0x000fe200078e0a02 */
[----:B------:R1:W-:Y:S01]  /*0f80*/  STL [R1+0xda0], R24 ;  /* 0x000da01801007387 */ /* 0x0003e20000100800 */
[----:B--2---:R-:W-:-:S02]  /*0f90*/  LOP3.LUT R8, R0, 0x34, R30, 0xfe, !PT ;  /* 0x0000003400087812 */ /* 0x004fc400078efe1e */
[----:B------:R-:W-:Y:S01]  /*0fa0*/  IMAD R18, R251, R2, R18 ;  /* 0x00000002fb127224 */ /* 0x000fe200078e0212 */
[----:B------:R-:W-:Y:S01]  /*0fb0*/  LOP3.LUT R10, R0, 0x32, R30, 0xfe, !PT ;  /* 0x00000032000a7812 */ /* 0x000fe200078efe1e */
[----:B------:R-:W-:Y:S01]  /*0fc0*/  IMAD.HI.U32 R2, R28, R23, RZ ;  /* 0x000000171c027227 */ /* 0x000fe200078e00ff */
[----:B-1----:R-:W-:-:S03]  /*0fd0*/  IABS R24, R12 ;  /* 0x0000000c00187213 */ /* 0x002fc60000000000 */
[----:B------:R-:W-:Y:S01]  /*0fe0*/  IMAD.MOV R2, RZ, RZ, -R2 ;  /* 0x000000ffff027224 */ /* 0x000fe200078e0a02 */
[----:B------:R-:W-:Y:S01]  /*0ff0*/  LOP3.LUT R7, R0, 0x36, R30, 0xfe, !PT ;  /* 0x0000003600077812 */ /* 0x000fe200078efe1e */
[----:B------:R-:W-:Y:S01]  /*1000*/  STL [R1+0xd9c], R12 ;  /* 0x000d9c0c01007387 */ /* 0x000fe20000100800 */
[----:B------:R-:W-:Y:S01]  /*1010*/  IABS R26, R8 ;  /* 0x00000008001a7213 */ /* 0x000fe20000000000 */
[----:B------:R-:W-:Y:S02]  /*1020*/  IMAD.HI.U32 R3, R28, R24, RZ ;  /* 0x000000181c037227 */ /* 0x000fe400078e00ff */
[----:B------:R1:W-:Y:S01]  /*1030*/  STL [R1+0xd98], R10 ;  /* 0x000d980a01007387 */ /* 0x0003e20000100800 */
[----:B------:R-:W-:Y:S01]  /*1040*/  IABS R25, R10 ;  /* 0x0000000a00197213 */ /* 0x000fe20000000000 */
[----:B------:R-:W-:Y:S01]  /*1050*/  IMAD.MOV R3, RZ, RZ, -R3 ;  /* 0x000000ffff037224 */ /* 0x000fe200078e0a03 */
[----:B------:R-:W-:Y:S01]  /*1060*/  IABS R27, R7 ;  /* 0x00000007001b7213 */ /* 0x000fe20000000000 */
[----:B------:R2:W-:Y:S01]  /*1070*/  STL [R1+0xd94], R8 ;  /* 0x000d940801007387 */ /* 0x0005e20000100800 */
[----:B------:R-:W-:-:S02]  /*1080*/  IMAD R23, R251, R2, R23 ;  /* 0x00000002fb177224 */ /* 0x000fc400078e0217 */
[----:B------:R-:W-:Y:S01]  /*1090*/  IMAD.HI.U32 R5, R28, R26, RZ ;  /* 0x0000001a1c057227 */ /* 0x000fe200078e00ff */
[----:B------:R4:W-:Y:S01]  /*10a0*/  STL [R1+0xd90], R7 ;  /* 0x000d900701007387 */ /* 0x0009e20000100800 */
[C---:B-1----:R-:W-:Y:S02]  /*10b0*/  LOP3.LUT R10, R0.reuse, 0x38, R30, 0xfe, !PT ;  /* 0x00000038000a7812 */ /* 0x042fe400078efe1e */
[----:B------:R-:W-:Y:S01]  /*10c0*/  IMAD R24, R251, R3, R24 ;  /* 0x00000003fb187224 */ /* 0x000fe200078e0218 */
[C-C-:B------:R-:W-:Y:S02]  /*10d0*/  LOP3.LUT R3, R0.reuse, 0x3e, R30.reuse, 0xfe, !PT ;  /* 0x0000003e00037812 */ /* 0x140fe400078efe1e */
[C-C-:B--2---:R-:W-:Y:S02]  /*10e0*/  LOP3.LUT R8, R0.reuse, 0x3a, R30.reuse, 0xfe, !PT ;  /* 0x0000003a00087812 */ /* 0x144fe400078efe1e */
[----:B----4-:R-:W-:Y:S01]  /*10f0*/  LOP3.LUT R7, R0, 0x3c, R30, 0xfe, !PT ;  /* 0x0000003c00077812 */ /* 0x010fe200078efe1e */
[----:B------:R-:W-:Y:S01]  /*1100*/  IMAD.MOV R5, RZ, RZ, -R5 ;  /* 0x000000ffff057224 */ /* 0x000fe200078e0a05 */
[----:B------:R-:W-:Y:S01]  /*1110*/  STL [R1+0xd8c], R10 ;  /* 0x000d8c0a01007387 */ /* 0x000fe20000100800 */
[----:B------:R-:W-:Y:S01]  /*1120*/  IMAD.HI.U32 R6, R28, R27, RZ ;  /* 0x0000001b1c067227 */ /* 0x000fe200078e00ff */
[----:B------:R-:W-:-:S02]  /*1130*/  IABS R29, R7 ;  /* 0x00000007001d7213 */ /* 0x000fc40000000000 */
[----:B------:R-:W-:Y:S01]  /*1140*/  STL [R1+0xd88], R8 ;  /* 0x000d880801007387 */ /* 0x000fe20000100800 */
[----:B------:R-:W-:Y:S01]  /*1150*/  IMAD R26, R251, R5, R26 ;  /* 0x00000005fb1a7224 */ /* 0x000fe200078e021a */
[----:B------:R-:W-:Y:S02]  /*1160*/  IABS R31, R3 ;  /* 0x00000003001f7213 */ /* 0x000fe40000000000 */
[----:B------:R-:W-:Y:S01]  /*1170*/  STL [R1+0xd84], R7 ;  /* 0x000d840701007387 */ /* 0x000fe20000100800 */
[----:B------:R-:W-:-:S03]  /*1180*/  IMAD.MOV R6, RZ, RZ, -R6 ;  /* 0x000000ffff067224 */ /* 0x000fc600078e0a06 */
[----:B------:R1:W-:Y:S01]  /*1190*/  STL [R1+0xd80], R3 ;  /* 0x000d800301007387 */ /* 0x0003e20000100800 */
[----:B------:R-:W-:Y:S01]  /*11a0*/  IABS R249, R10 ;  /* 0x0000000a00f97213 */ /* 0x000fe20000000000 */
[----:B------:R-:W-:-:S04]  /*11b0*/  IMAD.HI.U32 R4, R28, R25, RZ ;  /* 0x000000191c047227 */ /* 0x000fc800078e00ff */
[----:B------:R-:W-:Y:S02]  /*11c0*/  IMAD R27, R251, R6, R27 ;  /* 0x00000006fb1b7224 */ /* 0x000fe400078e021b */
[----:B-1----:R-:W-:Y:S01]  /*11d0*/  IMAD.HI.U32 R3, R28, R29, RZ ;  /* 0x0000001d1c037227 */ /* 0x002fe200078e00ff */
[----:B------:R-:W-:-:S03]  /*11e0*/  IABS R6, R8 ;  /* 0x0000000800067213 */ /* 0x000fc60000000000 */
[----:B------:R-:W-:Y:S02]  /*11f0*/  IMAD.MOV R30, RZ, RZ, -R3 ;  /* 0x000000ffff1e7224 */ /* 0x000fe400078e0a03 */
[----:B------:R-:W-:-:S04]  /*1200*/  IMAD.HI.U32 R0, R28, R249, RZ ;  /* 0x000000f91c007227 */ /* 0x000fc800078e00ff */
[----:B------:R-:W-:Y:S02]  /*1210*/  IMAD.MOV R4, RZ, RZ, -R4 ;  /* 0x000000ffff047224 */ /* 0x000fe400078e0a04 */
[----:B------:R-:W-:Y:S02]  /*1220*/  IMAD.MOV R0, RZ, RZ, -R0 ;  /* 0x000000ffff007224 */ /* 0x000fe400078e0a00 */
[----:B------:R-:W-:Y:S02]  /*1230*/  IMAD R25, R251, R4, R25 ;  /* 0x00000004fb197224 */ /* 0x000fe400078e0219 */
[----:B------:R-:W-:-:S04]  /*1240*/  IMAD.HI.U32 R4, R28, R31, RZ ;  /* 0x0000001f1c047227 */ /* 0x000fc800078e00ff */
[----:B------:R-:W-:Y:S02]  /*1250*/  IMAD R249, R251, R0, R249 ;  /* 0x00000000fbf97224 */ /* 0x000fe400078e02f9 */
[----:B------:R-:W-:-:S04]  /*1260*/  IMAD.MOV R4, RZ, RZ, -R4 ;  /* 0x000000ffff047224 */ /* 0x000fc800078e0a04 */
[----:B------:R-:W-:Y:S01]  /*1270*/  IMAD R4, R251, R4, R31 ;  /* 0x00000004fb047224 */ /* 0x000fe200078e021f */
[----:B---3--:R-:W-:-:S04]  /*1280*/  LOP3.LUT R2, R9, 0x1fe, RZ, 0xfc, !PT ;  /* 0x000001fe09027812 */ /* 0x008fc800078efcff */
[----:B------:R-:W-:-:S05]  /*1290*/  IABS R32, R2 ;  /* 0x0000000200207213 */ /* 0x000fca0000000000 */
[----:B------:R-:W-:Y:S01]  /*12a0*/  IMAD.HI.U32 R5, R28, R32, RZ ;  /* 0x000000201c057227 */ /* 0x000fe200078e00ff */
[----:B------:R-:W-:-:S04]  /*12b0*/  LOP3.LUT R33, R9, 0x40, RZ, 0xfc, !PT ;  /* 0x0000004009217812 */ /* 0x000fc800078efcff */
[----:B------:R-:W-:Y:S01]  /*12c0*/  IADD3 R3, -R5, RZ, RZ ;  /* 0x000000ff05037210 */ /* 0x000fe20007ffe1ff */
[----:B------:R1:W-:Y:S01]  /*12d0*/  STL [R1+0x117c], R2 ;  /* 0x00117c0201007387 */ /* 0x0003e20000100800 */
[C---:B------:R-:W-:Y:S02]  /*12e0*/  LOP3.LUT R8, R9.reuse, 0x46, RZ, 0xfc, !PT ;  /* 0x0000004609087812 */ /* 0x040fe400078efcff */
[----:B------:R-:W-:Y:S01]  /*12f0*/  LOP3.LUT R12, R9, 0x42, RZ, 0xfc, !PT ;  /* 0x00000042090c7812 */ /* 0x000fe200078efcff */
[----:B------:R-:W-:Y:S01]  /*1300*/  IMAD R3, R251, R3, R32 ;  /* 0x00000003fb037224 */ /* 0x000fe200078e0220 */
[----:B------:R-:W-:Y:S01]  /*1310*/  IABS R32, R33 ;  /* 0x0000002100207213 */ /* 0x000fe20000000000 */
[----:B------:R2:W-:Y:S01]  /*1320*/  STL [R1+0xd7c], R33 ;  /* 0x000d7c2101007387 */ /* 0x0005e20000100800 */
[----:B------:R-:W-:Y:S01]  /*1330*/  LOP3.LUT R10, R9, 0x44, RZ, 0xfc, !PT ;  /* 0x00000044090a7812 */ /* 0x000fe200078efcff */
[----:B-1----:R-:W-:Y:S01]  /*1340*/  IMAD.HI.U32 R2, R28, R6, RZ ;  /* 0x000000061c027227 */ /* 0x002fe200078e00ff */
[----:B------:R-:W-:-:S02]  /*1350*/  IABS R37, R8 ;  /* 0x0000000800257213 */ /* 0x000fc40000000000 */
[----:B------:R-:W-:Y:S01]  /*1360*/  LOP3.LUT R7, R9, 0x48, RZ, 0xfc, !PT ;  /* 0x0000004809077812 */ /* 0x000fe200078efcff */
[----:B------:R-:W-:Y:S01]  /*1370*/  IMAD.MOV R2, RZ, RZ, -R2 ;  /* 0x000000ffff027224 */ /* 0x000fe200078e0a02 */
[----:B--2---:R-:W-:Y:S01]  /*1380*/  IABS R33, R12 ;  /* 0x0000000c00217213 */ /* 0x004fe20000000000 */
[----:B------:R-:W-:Y:S01]  /*1390*/  IMAD R5, R251, R30, R29 ;  /* 0x0000001efb057224 */ /* 0x000fe200078e021d */
[----:B------:R-:W-:Y:S01]  /*13a0*/  IABS R35, R10 ;  /* 0x0000000a00237213 */ /* 0x000fe20000000000 */
[----:B------:R-:W-:Y:S01]  /*13b0*/  IMAD.HI.U32 R0, R28, R32, RZ ;  /* 0x000000201c007227 */ /* 0x000fe200078e00ff */
[----:B------:R-:W-:-:S03]  /*13c0*/  IABS R38, R7 ;  /* 0x0000000700267213 */ /* 0x000fc60000000000 */
[C---:B------:R-:W-:Y:S01]  /*13d0*/  IMAD.HI.U32 R30, R28.reuse, R37, RZ ;  /* 0x000000251c1e7227 */ /* 0x040fe200078e00ff */
[----:B------:R-:W-:Y:S03]  /*13e0*/  STL [R1+0xe90], R12 ;  /* 0x000e900c01007387 */ /* 0x000fe60000100800 */
[----:B------:R-:W-:Y:S02]  /*13f0*/  IMAD R6, R251, R2, R6 ;  /* 0x00000002fb067224 */ /* 0x000fe400078e0206 */
[C---:B------:R-:W-:Y:S01]  /*1400*/  IMAD.HI.U32 R2, R28.reuse, R33, RZ ;  /* 0x000000211c027227 */ /* 0x040fe200078e00ff */
[----:B------:R1:W-:Y:S01]  /*1410*/  STL [R1+0xe98], R10 ;  /* 0x000e980a01007387 */ /* 0x0003e20000100800 */
[----:B------:R-:W-:Y:S02]  /*1420*/  LOP3.LUT R39, R9, 0x4a, RZ, 0xfc, !PT ;  /* 0x0000004a09277812 */ /* 0x000fe400078efcff */
[----:B------:R-:W-:Y:S01]  /*1430*/  IMAD.MOV R0, RZ, RZ, -R0 ;  /* 0x000000ffff007224 */ /* 0x000fe200078e0a00 */
[----:B------:R2:W-:Y:S01]  /*1440*/  STL [R1+0xea0], R8 ;  /* 0x000ea00801007387 */ /* 0x0005e20000100800 */
[----:B------:R-:W-:-:S04]  /*1450*/  IMAD.HI.U32 R29, R28, R35, RZ ;  /* 0x000000231c1d7227 */ /* 0x000fc800078e00ff */
[----:B------:R-:W-:Y:S01]  /*1460*/  IMAD.MOV R30, RZ, RZ, -R30 ;  /* 0x000000ffff1e7224 */ /* 0x000fe200078e0a1e */
[----:B------:R3:W-:Y:S01]  /*1470*/  STL [R1+0xe9c], R7 ;  /* 0x000e9c0701007387 */ /* 0x0007e20000100800 */
[C---:B------:R-:W-:Y:S01]  /*1480*/  IMAD.HI.U32 R31, R28.reuse, R38, RZ ;  /* 0x000000261c1f7227 */ /* 0x040fe200078e00ff */
[C---:B-1----:R-:W-:Y:S02]  /*1490*/  LOP3.LUT R10, R9.reuse, 0x4e, RZ, 0xfc, !PT ;  /* 0x0000004e090a7812 */ /* 0x042fe400078efcff */
[----:B--2---:R-:W-:Y:S01]  /*14a0*/  LOP3.LUT R8, R9, 0x50, RZ, 0xfc, !PT ;  /* 0x0000005009087812 */ /* 0x004fe200078efcff */
[----:B------:R-:W-:Y:S02]  /*14b0*/  IMAD.MOV R34, RZ, RZ, -R2 ;  /* 0x000000ffff227224 */ /* 0x000fe400078e0a02 */
[----:B------:R-:W-:Y:S02]  /*14c0*/  IMAD R2, R251, R0, R32 ;  /* 0x00000000fb027224 */ /* 0x000fe400078e0220 */
[----:B------:R-:W-:Y:S01]  /*14d0*/  IMAD.MOV R36, RZ, RZ, -R29 ;  /* 0x000000ffff247224 */ /* 0x000fe200078e0a1d */
[----:B---3--:R-:W-:Y:S01]  /*14e0*/  LOP3.LUT R7, R9, 0x52, RZ, 0xfc, !PT ;  /* 0x0000005209077812 */ /* 0x008fe200078efcff */
[C---:B------:R-:W-:Y:S01]  /*14f0*/  IMAD R32, R251.reuse, R30, R37 ;  /* 0x0000001efb207224 */ /* 0x040fe200078e0225 */
[----:B------:R-:W-:Y:S01]  /*1500*/  IABS R37, R39 ;  /* 0x0000002700257213 */ /* 0x000fe20000000000 */
[----:B------:R-:W-:Y:S01]  /*1510*/  IMAD.MOV R29, RZ, RZ, -R31 ;  /* 0x000000ffff1d7224 */ /* 0x000fe200078e0a1f */
[----:B------:R-:W-:Y:S01]  /*1520*/  IABS R41, R8 ;  /* 0x0000000800297213 */ /* 0x000fe20000000000 */
[C---:B------:R-:W-:Y:S01]  /*1530*/  IMAD R31, R251.reuse, R34, R33 ;  /* 0x00000022fb1f7224 */ /* 0x040fe200078e0221 */
[----:B------:R-:W-:Y:S01]  /*1540*/  IABS R43, R7 ;  /* 0x00000007002b7213 */ /* 0x000fe20000000000 */
[C---:B------:R-:W-:Y:S01]  /*1550*/  IMAD R33, R251.reuse, R29, R38 ;  /* 0x0000001dfb217224 */ /* 0x040fe200078e0226 */
[----:B------:R-:W-:Y:S01]  /*1560*/  IABS R40, R10 ;  /* 0x0000000a00287213 */ /* 0x000fe20000000000 */
[----:B------:R-:W-:Y:S01]  /*1570*/  IMAD R0, R251, R36, R35 ;  /* 0x00000024fb007224 */ /* 0x000fe200078e0223 */
[----:B------:R-:W-:Y:S01]  /*1580*/  LOP3.LUT R12, R9, 0x4c, RZ, 0xfc, !PT ;  /* 0x0000004c090c7812 */ /* 0x000fe200078efcff */
[C---:B------:R-:W-:Y:S01]  /*1590*/  IMAD.HI.U32 R29, R28.reuse, R37, RZ ;  /* 0x000000251c1d7227 */ /* 0x040fe200078e00ff */
[----:B------:R1:W-:Y:S03]  /*15a0*/  STL [R1+0xea8], R39 ;  /* 0x000ea82701007387 */ /* 0x0003e60000100800 */
[C---:B------:R-:W-:Y:S01]  /*15b0*/  IMAD.HI.U32 R35, R28.reuse, R41, RZ ;  /* 0x000000291c237227 */ /* 0x040fe200078e00ff */
[----:B------:R-:W-:Y:S03]  /*15c0*/  STL [R1+0xeb0], R12 ;  /* 0x000eb00c01007387 */ /* 0x000fe60000100800 */
[----:B------:R-:W-:Y:S01]  /*15d0*/  IMAD.HI.U32 R36, R28, R43, RZ ;  /* 0x0000002b1c247227 */ /* 0x000fe200078e00ff */
[----:B------:R2:W-:Y:S01]  /*15e0*/  STL [R1+0xec0], R10 ;  /* 0x000ec00a01007387 */ /* 0x0005e20000100800 */
[----:B-1----:R-:W-:-:S02]  /*15f0*/  IABS R39, R12 ;  /* 0x0000000c00277213 */ /* 0x002fc40000000000 */
[----:B------:R-:W-:Y:S01]  /*1600*/  IMAD.HI.U32 R34, R28, R40, RZ ;  /* 0x000000281c227227 */ /* 0x000fe200078e00ff */
[----:B------:R1:W-:Y:S01]  /*1610*/  STL [R1+0xec4], R8 ;  /* 0x000ec40801007387 */ /* 0x0003e20000100800 */
[C---:B------:R-:W-:Y:S02]  /*1620*/  LOP3.LUT R45, R9.reuse, 0x54, RZ, 0xfc, !PT ;  /* 0x00000054092d7812 */ /* 0x040fe400078efcff */
[----:B------:R-:W-:Y:S02]  /*1630*/  IMAD.MOV R38, RZ, RZ, -R29 ;  /* 0x000000ffff267224 */ /* 0x000fe400078e0a1d */
[----:B------:R-:W-:Y:S01]  /*1640*/  IMAD.MOV R42, RZ, RZ, -R35 ;  /* 0x000000ffff2a7224 */ /* 0x000fe200078e0a23 */
[----:B------:R-:W-:Y:S01]  /*1650*/  IADD3 R44, -R36, RZ, RZ ;  /* 0x000000ff242c7210 */ /* 0x000fe20007ffe1ff */
[----:B------:R-:W-:Y:S01]  /*1660*/  IMAD.MOV R29, RZ, RZ, -R34 ;  /* 0x000000ffff1d7224 */ /* 0x000fe200078e0a22 */
[----:B--2---:R-:W-:Y:S01]  /*1670*/  LOP3.LUT R10, R9, 0x58, RZ, 0xfc, !PT ;  /* 0x00000058090a7812 */ /* 0x004fe200078efcff */
[----:B------:R-:W-:Y:S01]  /*1680*/  IMAD R34, R251, R38, R37 ;  /* 0x00000026fb227224 */ /* 0x000fe200078e0225 */
[----:B-1----:R-:W-:Y:S01]  /*1690*/  LOP3.LUT R8, R9, 0x5a, RZ, 0xfc, !PT ;  /* 0x0000005a09087812 */ /* 0x002fe200078efcff */
[----:B------:R-:W-:-:S04]  /*16a0*/  IMAD.HI.U32 R30, R28, R39, RZ ;  /* 0x000000271c1e7227 */ /* 0x000fc800078e00ff */
[C---:B------:R-:W-:Y:S01]  /*16b0*/  IMAD R37, R251.reuse, R42, R41 ;  /* 0x0000002afb257224 */ /* 0x040fe200078e0229 */
[----:B------:R-:W-:Y:S01]  /*16c0*/  IABS R42, R45 ;  /* 0x0000002d002a7213 */ /* 0x000fe20000000000 */
[C---:B------:R-:W-:Y:S01]  /*16d0*/  IMAD R38, R251.reuse, R44, R43 ;  /* 0x0000002cfb267224 */ /* 0x040fe200078e022b */
[----:B------:R-:W-:Y:S01]  /*16e0*/  IABS R46, R8 ;  /* 0x00000008002e7213 */ /* 0x000fe20000000000 */
[----:B------:R-:W-:Y:S01]  /*16f0*/  IMAD.MOV R30, RZ, RZ, -R30 ;  /* 0x000000ffff1e7224 */ /* 0x000fe200078e0a1e */
[----:B------:R-:W-:Y:S01]  /*1700*/  IABS R44, R10 ;  /* 0x0000000a002c7213 */ /* 0x000fe20000000000 */
[----:B------:R-:W-:Y:S01]  /*1710*/  IMAD R36, R251, R29, R40 ;  /* 0x0000001dfb247224 */ /* 0x000fe200078e0228 */
[----:B------:R-:W-:Y:S01]  /*1720*/  LOP3.LUT R12, R9, 0x56, RZ, 0xfc, !PT ;  /* 0x00000056090c7812 */ /* 0x000fe200078efcff */
[----:B------:R1:W-:Y:S01]  /*1730*/  STL [R1+0xec8], R7 ;  /* 0x000ec80701007387 */ /* 0x0003e20000100800 */
[----:B------:R-:W-:-:S04]  /*1740*/  IMAD.HI.U32 R29, R28, R42, RZ ;  /* 0x0000002a1c1d7227 */ /* 0x000fc800078e00ff */
[C---:B------:R-:W-:Y:S01]  /*1750*/  IMAD.HI.U32 R40, R28.reuse, R46, RZ ;  /* 0x0000002e1c287227 */ /* 0x040fe200078e00ff */
[----:B------:R2:W-:Y:S01]  /*1760*/  STL [R1+0xecc], R45 ;  /* 0x000ecc2d01007387 */ /* 0x0005e20000100800 */
[----:B------:R-:W-:Y:S02]  /*1770*/  IABS R43, R12 ;  /* 0x0000000c002b7213 */ /* 0x000fe40000000000 */
[----:B------:R-:W-:Y:S01]  /*1780*/  IMAD R35, R251, R30, R39 ;  /* 0x0000001efb237224 */ /* 0x000fe200078e0227 */
[C---:B-1----:R-:W-:Y:S01]  /*1790*/  LOP3.LUT R7, R9.reuse, 0x5c, RZ, 0xfc, !PT ;  /* 0x0000005c09077812 */ /* 0x042fe200078efcff */
[----:B------:R-:W-:Y:S01]  /*17a0*/  IMAD.HI.U32 R39, R28, R44, RZ ;  /* 0x0000002c1c277227 */ /* 0x000fe200078e00ff */
[----:B------:R-:W-:Y:S01]  /*17b0*/  STL [R1+0xed0], R12 ;  /* 0x000ed00c01007387 */ /* 0x000fe20000100800 */
[----:B------:R-:W-:Y:S02]  /*17c0*/  LOP3.LUT R50, R9, 0x5e, RZ, 0xfc, !PT ;  /* 0x0000005e09327812 */ /* 0x000fe400078efcff */
[----:B------:R-:W-:Y:S01]  /*17d0*/  IMAD.MOV R29, RZ, RZ, -R29 ;  /* 0x000000ffff1d7224 */ /* 0x000fe200078e0a1d */
[----:B------:R1:W-:Y:S01]  /*17e0*/  STL [R1+0xed4], R10 ;  /* 0x000ed40a01007387 */ /* 0x0003e20000100800 */
[----:B------:R-:W-:Y:S01]  /*17f0*/  IABS R48, R7 ;  /* 0x0000000700307213 */ /* 0x000fe20000000000 */
[----:B------:R-:W-:-:S02]  /*1800*/  IMAD.MOV R47, RZ, RZ, -R40 ;  /* 0x000000ffff2f7224 */ /* 0x000fc400078e0a28 */
[----:B------:R3:W-:Y:S01]  /*1810*/  STL [R1+0xed8], R8 ;  /* 0x000ed80801007387 */ /* 0x0007e20000100800 */
[----:B--2---:R-:W-:Y:S02]  /*1820*/  IMAD.MOV R45, RZ, RZ, -R39 ;  /* 0x000000ffff2d7224 */ /* 0x004fe400078e0a27 */
[----:B------:R-:W-:Y:S01]  /*1830*/  IMAD R39, R251, R29, R42 ;  /* 0x0000001dfb277224 */ /* 0x000fe200078e022a */
[----:B------:R2:W-:Y:S01]  /*1840*/  STL [R1+0xedc], R7 ;  /* 0x000edc0701007387 */ /* 0x0005e20000100800 */
[----:B------:R-:W-:Y:S01]  /*1850*/  IMAD.HI.U32 R30, R28, R43, RZ ;  /* 0x0000002b1c1e7227 */ /* 0x000fe200078e00ff */
[C---:B-1----:R-:W-:Y:S02]  /*1860*/  LOP3.LUT R10, R9.reuse, 0x62, RZ, 0xfc, !PT ;  /* 0x00000062090a7812 */ /* 0x042fe400078efcff */
[----:B---3--:R-:W-:Y:S01]  /*1870*/  LOP3.LUT R8, R9, 0x64, RZ, 0xfc, !PT ;  /* 0x0000006409087812 */ /* 0x008fe200078efcff */
[----:B------:R-:W-:Y:S01]  /*1880*/  IMAD R42, R251, R47, R46 ;  /* 0x0000002ffb2a7224 */ /* 0x000fe200078e022e */
[----:B------:R-:W-:-:S02]  /*1890*/  IABS R47, R50 ;  /* 0x00000032002f7213 */ /* 0x000fc40000000000 */
[C---:B--2---:R-:W-:Y:S01]  /*18a0*/  LOP3.LUT R7, R9.reuse, 0x66, RZ, 0xfc, !PT ;  /* 0x0000006609077812 */ /* 0x044fe200078efcff */
[C---:B------:R-:W-:Y:S01]  /*18b0*/  IMAD.HI.U32 R41, R28.reuse, R48, RZ ;  /* 0x000000301c297227 */ /* 0x040fe200078e00ff */
[----:B------:R-:W-:Y:S01]  /*18c0*/  IABS R51, R8 ;  /* 0x0000000800337213 */ /* 0x000fe20000000000 */
[----:B------:R1:W-:Y:S01]  /*18d0*/  STL [R1+0xee0], R50 ;  /* 0x000ee03201007387 */ /* 0x0003e20000100800 */
[----:B------:R-:W-:Y:S01]  /*18e0*/  IABS R53, R7 ;  /* 0x0000000700357213 */ /* 0x000fe20000000000 */
[----:B------:R-:W-:Y:S01]  /*18f0*/  IMAD.MOV R30, RZ, RZ, -R30 ;  /* 0x000000ffff1e7224 */ /* 0x000fe200078e0a1e */
[----:B------:R-:W-:Y:S01]  /*1900*/  LOP3.LUT R12, R9, 0x60, RZ, 0xfc, !PT ;  /* 0x00000060090c7812 */ /* 0x000fe200078efcff */
[----:B------:R-:W-:Y:S02]  /*1910*/  IMAD.MOV R49, RZ, RZ, -R41 ;  /* 0x000000ffff317224 */ /* 0x000fe400078e0a29 */
[----:B------:R-:W-:Y:S02]  /*1920*/  IMAD R41, R251, R45, R44 ;  /* 0x0000002dfb297224 */ /* 0x000fe400078e022c */
[----:B------:R-:W-:Y:S01]  /*1930*/  IMAD.HI.U32 R29, R28, R47, RZ ;  /* 0x0000002f1c1d7227 */ /* 0x000fe200078e00ff */
[----:B-1----:R-:W-:-:S03]  /*1940*/  IABS R50, R10 ;  /* 0x0000000a00327213 */ /* 0x002fc60000000000 */
[C---:B------:R-:W-:Y:S01]  /*1950*/  IMAD.HI.U32 R45, R28.reuse, R51, RZ ;  /* 0x000000331c2d7227 */ /* 0x040fe200078e00ff */
[----:B------:R-:W-:Y:S03]  /*1960*/  STL [R1+0xee4], R12 ;  /* 0x000ee40c01007387 */ /* 0x000fe60000100800 */
[C---:B------:R-:W-:Y:S02]  /*1970*/  IMAD R40, R251.reuse, R30, R43 ;  /* 0x0000001efb287224 */ /* 0x040fe400078e022b */
[C---:B------:R-:W-:Y:S01]  /*1980*/  IMAD.HI.U32 R46, R28.reuse, R53, RZ ;  /* 0x000000351c2e7227 */ /* 0x040fe200078e00ff */
[----:B------:R1:W-:Y:S03]  /*1990*/  STL [R1+0xee8], R10 ;  /* 0x000ee80a01007387 */ /* 0x0003e60000100800 */
[----:B------:R-:W-:Y:S01]  /*19a0*/  IMAD R43, R251, R49, R48 ;  /* 0x00000031fb2b7224 */ /* 0x000fe200078e0230 */
[----:B------:R-:W-:Y:S01]  /*19b0*/  IABS R49, R12 ;  /* 0x0000000c00317213 */ /* 0x000fe20000000000 */
[----:B------:R-:W-:Y:S01]  /*19c0*/  IMAD.HI.U32 R44, R28, R50, RZ ;  /* 0x000000321c2c7227 */ /* 0x000fe200078e00ff */
[----:B------:R2:W-:Y:S01]  /*19d0*/  STL [R1+0xeec], R8 ;  /* 0x000eec0801007387 */ /* 0x0005e20000100800 */
[----:B------:R-:W-:-:S02]  /*19e0*/  LOP3.LUT R55, R9, 0x68, RZ, 0xfc, !PT ;  /* 0x0000006809377812 */ /* 0x000fc400078efcff */
[----:B------:R-:W-:Y:S02]  /*19f0*/  IMAD.MOV R48, RZ, RZ, -R29 ;  /* 0x000000ffff307224 */ /* 0x000fe400078e0a1d */
[----:B------:R-:W-:Y:S01]  /*1a00*/  IMAD.MOV R52, RZ, RZ, -R45 ;  /* 0x000000ffff347224 */ /* 0x000fe200078e0a2d */
[----:B------:R-:W-:Y:S01]  /*1a10*/  IADD3 R54, -R46, RZ, RZ ;  /* 0x000000ff2e367210 */ /* 0x000fe20007ffe1ff */
[----:B------:R-:W-:Y:S01]  /*1a20*/  IMAD.MOV R29, RZ, RZ, -R44 ;  /* 0x000000ffff1d7224 */ /* 0x000fe200078e0a2c */
[----:B-1----:R-:W-:Y:S01]  /*1a30*/  LOP3.LUT R10, R9, 0x6c, RZ, 0xfc, !PT ;  /* 0x0000006c090a7812 */ /* 0x002fe200078efcff */
[----:B------:R-:W-:Y:S01]  /*1a40*/  IMAD R44, R251, R48, R47 ;  /* 0x00000030fb2c7224 */ /* 0x000fe200078e022f */
[----:B--2---:R-:W-:Y:S01]  /*1a50*/  LOP3.LUT R8, R9, 0x6e, RZ, 0xfc, !PT ;  /* 0x0000006e09087812 */ /* 0x004fe200078efcff */
        /* <DEDUP_REMOVED lines=299> */
[C---:B--2---:R-:W-:Y:S01]  /*2d10*/  LOP3.LUT R8, R9.reuse, 0xd2, RZ, 0xfc, !PT ;  /* 0x000000d209087812 */ /* 0x044fe200078efcff */
[----:B------:R-:W-:Y:S01]  /*2d20*/  IMAD.HI.U32 R30, R28, R99, RZ ;  /* 0x000000631c1e7227 */ /* 0x000fe200078e00ff */
[----:B------:R-:W-:-:S03]  /*2d30*/  LOP3.LUT R12, R9, 0xce, RZ, 0xfc, !PT ;  /* 0x000000ce090c7812 */ /* 0x000fc600078efcff */
[C---:B------:R-:W-:Y:S01]  /*2d40*/  IMAD R97, R251.reuse, R102, R101 ;  /* 0x00000066fb617224 */ /* 0x040fe200078e0265 */
[----:B------:R-:W-:Y:S01]  /*2d50*/  IABS R102, R105 ;  /* 0x0000006900667213 */ /* 0x000fe20000000000 */
[C---:B------:R-:W-:Y:S01]  /*2d60*/  IMAD R98, R251.reuse, R104, R103 ;  /* 0x00000068fb627224 */ /* 0x040fe200078e0267 */
[----:B------:R-:W-:Y:S01]  /*2d70*/  IABS R106, R8 ;  /* 0x00000008006a7213 */ /* 0x000fe20000000000 */
[----:B------:R1:W-:Y:S01]  /*2d80*/  STL [R1+0x1074], R7 ;  /* 0x0010740701007387 */ /* 0x0003e20000100800 */
[----:B------:R-:W-:Y:S01]  /*2d90*/  IMAD.MOV R30, RZ, RZ, -R30 ;  /* 0x000000ffff1e7224 */ /* 0x000fe200078e0a1e */
[----:B------:R-:W-:Y:S01]  /*2da0*/  IABS R104, R10 ;  /* 0x0000000a00687213 */ /* 0x000fe20000000000 */
[----:B------:R-:W-:Y:S01]  /*2db0*/  IMAD R96, R251, R29, R100 ;  /* 0x0000001dfb607224 */ /* 0x000fe200078e0264 */
[----:B------:R2:W-:Y:S01]  /*2dc0*/  STL [R1+0x1078], R105 ;  /* 0x0010786901007387 */ /* 0x0005e20000100800 */
[----:B------:R-:W-:-:S03]  /*2dd0*/  IMAD.HI.U32 R29, R28, R102, RZ ;  /* 0x000000661c1d7227 */ /* 0x000fc600078e00ff */
[----:B------:R-:W-:Y:S01]  /*2de0*/  STL [R1+0x107c], R12 ;  /* 0x00107c0c01007387 */ /* 0x000fe20000100800 */
[----:B-1----:R-:W-:Y:S01]  /*2df0*/  LOP3.LUT R7, R9, 0xd4, RZ, 0xfc, !PT ;  /* 0x000000d409077812 */ /* 0x002fe200078efcff */
[C---:B------:R-:W-:Y:S02]  /*2e00*/  IMAD.HI.U32 R100, R28.reuse, R106, RZ ;  /* 0x0000006a1c647227 */ /* 0x040fe400078e00ff */
[----:B------:R1:W-:Y:S01]  /*2e10*/  STL [R1+0x1094], R10 ;  /* 0x0010940a01007387 */ /* 0x0003e20000100800 */
[----:B------:R-:W-:Y:S01]  /*2e20*/  IABS R103, R12 ;  /* 0x0000000c00677213 */ /* 0x000fe20000000000 */
[----:B------:R-:W-:Y:S02]  /*2e30*/  IMAD R95, R251, R30, R99 ;  /* 0x0000001efb5f7224 */ /* 0x000fe400078e0263 */
[----:B------:R-:W-:Y:S01]  /*2e40*/  STL [R1+0x1098], R8 ;  /* 0x0010980801007387 */ /* 0x000fe20000100800 */
[----:B------:R-:W-:Y:S01]  /*2e50*/  IMAD.HI.U32 R99, R28, R104, RZ ;  /* 0x000000681c637227 */ /* 0x000fe200078e00ff */
[----:B------:R-:W-:-:S02]  /*2e60*/  IABS R108, R7 ;  /* 0x00000007006c7213 */ /* 0x000fc40000000000 */
[----:B------:R3:W-:Y:S01]  /*2e70*/  STL [R1+0x109c], R7 ;  /* 0x00109c0701007387 */ /* 0x0007e20000100800 */
[----:B------:R-:W-:Y:S01]  /*2e80*/  IMAD.MOV R29, RZ, RZ, -R29 ;  /* 0x000000ffff1d7224 */ /* 0x000fe200078e0a1d */
[C---:B------:R-:W-:Y:S01]  /*2e90*/  LOP3.LUT R110, R9.reuse, 0xd6, RZ, 0xfc, !PT ;  /* 0x000000d6096e7812 */ /* 0x040fe200078efcff */
[----:B------:R-:W-:Y:S02]  /*2ea0*/  IMAD.MOV R107, RZ, RZ, -R100 ;  /* 0x000000ffff6b7224 */ /* 0x000fe400078e0a64 */
[----:B--2---:R-:W-:Y:S01]  /*2eb0*/  IMAD.MOV R105, RZ, RZ, -R99 ;  /* 0x000000ffff697224 */ /* 0x004fe200078e0a63 */
[----:B-1----:R-:W-:Y:S01]  /*2ec0*/  LOP3.LUT R10, R9, 0xda, RZ, 0xfc, !PT ;  /* 0x000000da090a7812 */ /* 0x002fe200078efcff */
[----:B------:R-:W-:Y:S01]  /*2ed0*/  IMAD R99, R251, R29, R102 ;  /* 0x0000001dfb637224 */ /* 0x000fe200078e0266 */
[----:B---3--:R-:W-:Y:S01]  /*2ee0*/  LOP3.LUT R7, R9, 0xde, RZ, 0xfc, !PT ;  /* 0x000000de09077812 */ /* 0x008fe200078efcff */
[----:B------:R-:W-:-:S03]  /*2ef0*/  IMAD.HI.U32 R30, R28, R103, RZ ;  /* 0x000000671c1e7227 */ /* 0x000fc600078e00ff */
[----:B------:R-:W-:Y:S01]  /*2f00*/  IABS R113, R7 ;  /* 0x0000000700717213 */ /* 0x000fe20000000000 */
[----:B------:R-:W-:Y:S01]  /*2f10*/  IMAD R102, R251, R107, R106 ;  /* 0x0000006bfb667224 */ /* 0x000fe200078e026a */
[----:B------:R-:W-:Y:S01]  /*2f20*/  IABS R107, R110 ;  /* 0x0000006e006b7213 */ /* 0x000fe20000000000 */
[C---:B------:R-:W-:Y:S01]  /*2f30*/  IMAD.HI.U32 R101, R28.reuse, R108, RZ ;  /* 0x0000006c1c657227 */ /* 0x040fe200078e00ff */
[C---:B------:R-:W-:Y:S01]  /*2f40*/  LOP3.LUT R12, R9.reuse, 0xd8, RZ, 0xfc, !PT ;  /* 0x000000d8090c7812 */ /* 0x040fe200078efcff */
[----:B------:R1:W-:Y:S01]  /*2f50*/  STL [R1+0x10a0], R110 ;  /* 0x0010a06e01007387 */ /* 0x0003e20000100800 */
[----:B------:R-:W-:Y:S01]  /*2f60*/  LOP3.LUT R8, R9, 0xdc, RZ, 0xfc, !PT ;  /* 0x000000dc09087812 */ /* 0x000fe200078efcff */
[----:B------:R-:W-:Y:S02]  /*2f70*/  IMAD.MOV R30, RZ, RZ, -R30 ;  /* 0x000000ffff1e7224 */ /* 0x000fe400078e0a1e */
[----:B------:R-:W-:Y:S02]  /*2f80*/  IMAD.MOV R109, RZ, RZ, -R101 ;  /* 0x000000ffff6d7224 */ /* 0x000fe400078e0a65 */
[----:B------:R-:W-:Y:S01]  /*2f90*/  IMAD.HI.U32 R106, R28, R113, RZ ;  /* 0x000000711c6a7227 */ /* 0x000fe200078e00ff */
[----:B-1----:R-:W-:-:S03]  /*2fa0*/  IABS R110, R10 ;  /* 0x0000000a006e7213 */ /* 0x002fc60000000000 */
[----:B------:R-:W-:Y:S01]  /*2fb0*/  IMAD.HI.U32 R29, R28, R107, RZ ;  /* 0x0000006b1c1d7227 */ /* 0x000fe200078e00ff */
[----:B------:R-:W-:Y:S01]  /*2fc0*/  STL [R1+0x10a4], R12 ;  /* 0x0010a40c01007387 */ /* 0x000fe20000100800 */
[----:B------:R-:W-:Y:S02]  /*2fd0*/  IABS R111, R8 ;  /* 0x00000008006f7213 */ /* 0x000fe40000000000 */
[C---:B------:R-:W-:Y:S01]  /*2fe0*/  IMAD R100, R251.reuse, R30, R103 ;  /* 0x0000001efb647224 */ /* 0x040fe200078e0267 */
[----:B------:R-:W-:Y:S01]  /*2ff0*/  STL [R1+0x10d0], R10 ;  /* 0x0010d00a01007387 */ /* 0x000fe20000100800 */
[C---:B------:R-:W-:Y:S01]  /*3000*/  IMAD R101, R251.reuse, R105, R104 ;  /* 0x00000069fb657224 */ /* 0x040fe200078e0268 */
[----:B------:R-:W-:Y:S01]  /*3010*/  IADD3 R114, -R106, RZ, RZ ;  /* 0x000000ff6a727210 */ /* 0x000fe20007ffe1ff */
[----:B------:R-:W-:Y:S01]  /*3020*/  IMAD R103, R251, R109, R108 ;  /* 0x0000006dfb677224 */ /* 0x000fe200078e026c */
[----:B------:R-:W-:Y:S01]  /*3030*/  STL [R1+0x10d8], R8 ;  /* 0x0010d80801007387 */ /* 0x000fe20000100800 */
[----:B------:R-:W-:Y:S01]  /*3040*/  IMAD.HI.U32 R104, R28, R110, RZ ;  /* 0x0000006e1c687227 */ /* 0x000fe200078e00ff */
[----:B------:R-:W-:-:S02]  /*3050*/  IABS R109, R12 ;  /* 0x0000000c006d7213 */ /* 0x000fc40000000000 */
[----:B------:R1:W-:Y:S01]  /*3060*/  STL [R1+0x10e0], R7 ;  /* 0x0010e00701007387 */ /* 0x0003e20000100800 */
[----:B------:R-:W-:Y:S02]  /*3070*/  IMAD.MOV R108, RZ, RZ, -R29 ;  /* 0x000000ffff6c7224 */ /* 0x000fe400078e0a1d */
[----:B------:R-:W-:Y:S02]  /*3080*/  IMAD.MOV R29, RZ, RZ, -R104 ;  /* 0x000000ffff1d7224 */ /* 0x000fe400078e0a68 */
[----:B------:R-:W-:Y:S01]  /*3090*/  IMAD.HI.U32 R105, R28, R111, RZ ;  /* 0x0000006f1c697227 */ /* 0x000fe200078e00ff */
[----:B-1----:R-:W-:-:S03]  /*30a0*/  LOP3.LUT R7, R9, 0xe8, RZ, 0xfc, !PT ;  /* 0x000000e809077812 */ /* 0x002fc600078efcff */
[C---:B------:R-:W-:Y:S02]  /*30b0*/  IMAD R104, R251.reuse, R108, R107 ;  /* 0x0000006cfb687224 */ /* 0x040fe400078e026b */
[----:B------:R-:W-:Y:S01]  /*30c0*/  IMAD R108, R251, R114, R113 ;  /* 0x00000072fb6c7224 */ /* 0x000fe200078e0271 */
[----:B------:R-:W-:Y:S01]  /*30d0*/  IABS R113, R7 ;  /* 0x0000000700717213 */ /* 0x000fe20000000000 */
[C---:B------:R-:W-:Y:S01]  /*30e0*/  IMAD.HI.U32 R30, R28.reuse, R109, RZ ;  /* 0x0000006d1c1e7227 */ /* 0x040fe200078e00ff */
[C---:B------:R-:W-:Y:S02]  /*30f0*/  LOP3.LUT R115, R9.reuse, 0xe0, RZ, 0xfc, !PT ;  /* 0x000000e009737812 */ /* 0x040fe400078efcff */
[C---:B------:R-:W-:Y:S01]  /*3100*/  LOP3.LUT R12, R9.reuse, 0xe2, RZ, 0xfc, !PT ;  /* 0x000000e2090c7812 */ /* 0x040fe200078efcff */
[----:B------:R-:W-:Y:S01]  /*3110*/  IMAD.MOV R112, RZ, RZ, -R105 ;  /* 0x000000ffff707224 */ /* 0x000fe200078e0a69 */
[C---:B------:R-:W-:Y:S01]  /*3120*/  LOP3.LUT R8, R9.reuse, 0xe6, RZ, 0xfc, !PT ;  /* 0x000000e609087812 */ /* 0x040fe200078efcff */
[----:B------:R-:W-:Y:S01]  /*3130*/  IMAD.HI.U32 R116, R28, R113, RZ ;  /* 0x000000711c747227 */ /* 0x000fe200078e00ff */
[----:B------:R-:W-:Y:S01]  /*3140*/  LOP3.LUT R10, R9, 0xe4, RZ, 0xfc, !PT ;  /* 0x000000e4090a7812 */ /* 0x000fe200078efcff */
[----:B------:R1:W-:Y:S02]  /*3150*/  STL [R1+0x10e8], R115 ;  /* 0x0010e87301007387 */ /* 0x0003e40000100800 */
[----:B------:R-:W-:-:S02]  /*3160*/  IMAD.MOV R30, RZ, RZ, -R30 ;  /* 0x000000ffff1e7224 */ /* 0x000fc400078e0a1e */
[C---:B------:R-:W-:Y:S01]  /*3170*/  IMAD R107, R251.reuse, R112, R111 ;  /* 0x00000070fb6b7224 */ /* 0x040fe200078e026f */
[----:B------:R-:W-:Y:S01]  /*3180*/  IABS R112, R8 ;  /* 0x0000000800707213 */ /* 0x000fe20000000000 */
[----:B------:R-:W-:Y:S01]  /*3190*/  STL [R1+0x10f0], R12 ;  /* 0x0010f00c01007387 */ /* 0x000fe20000100800 */
[----:B------:R-:W-:Y:S01]  /*31a0*/  IABS R111, R10 ;  /* 0x0000000a006f7213 */ /* 0x000fe20000000000 */
[----:B------:R-:W-:Y:S02]  /*31b0*/  IMAD.MOV R116, RZ, RZ, -R116 ;  /* 0x000000ffff747224 */ /* 0x000fe400078e0a74 */
[----:B------:R2:W-:Y:S01]  /*31c0*/  STL [R1+0x1120], R10 ;  /* 0x0011200a01007387 */ /* 0x0005e20000100800 */
[----:B------:R-:W-:Y:S01]  /*31d0*/  IMAD R105, R251, R30, R109 ;  /* 0x0000001efb697224 */ /* 0x000fe200078e026d */
[----:B------:R-:W-:Y:S01]  /*31e0*/  IABS R109, R115 ;  /* 0x00000073006d7213 */ /* 0x000fe20000000000 */
[----:B-1----:R-:W-:-:S04]  /*31f0*/  IMAD.HI.U32 R115, R28, R112, RZ ;  /* 0x000000701c737227 */ /* 0x002fc800078e00ff */
[----:B------:R-:W-:Y:S01]  /*3200*/  IMAD R113, R251, R116, R113 ;  /* 0x00000074fb717224 */ /* 0x000fe200078e0271 */
[----:B--2---:R-:W-:Y:S01]  /*3210*/  LOP3.LUT R10, R9, 0xee, RZ, 0xfc, !PT ;  /* 0x000000ee090a7812 */ /* 0x004fe200078efcff */
[----:B------:R-:W-:-:S03]  /*3220*/  IMAD.HI.U32 R114, R28, R111, RZ ;  /* 0x0000006f1c727227 */ /* 0x000fc600078e00ff */
[----:B------:R-:W-:Y:S01]  /*3230*/  IABS R116, R10 ;  /* 0x0000000a00747213 */ /* 0x000fe20000000000 */
[----:B------:R-:W-:Y:S01]  /*3240*/  IMAD R106, R251, R29, R110 ;  /* 0x0000001dfb6a7224 */ /* 0x000fe200078e026e */
[----:B------:R-:W-:Y:S01]  /*3250*/  IABS R110, R12 ;  /* 0x0000000c006e7213 */ /* 0x000fe20000000000 */
[----:B------:R-:W-:Y:S01]  /*3260*/  IMAD.MOV R115, RZ, RZ, -R115 ;  /* 0x000000ffff737224 */ /* 0x000fe200078e0a73 */
[C---:B------:R-:W-:Y:S01]  /*3270*/  LOP3.LUT R12, R9.reuse, 0xec, RZ, 0xfc, !PT ;  /* 0x000000ec090c7812 */ /* 0x040fe200078efcff */
[----:B------:R-:W-:Y:S01]  /*3280*/  IMAD.MOV R114, RZ, RZ, -R114 ;  /* 0x000000ffff727224 */ /* 0x000fe200078e0a72 */
[----:B------:R-:W-:Y:S01]  /*3290*/  LOP3.LUT R117, R9, 0xea, RZ, 0xfc, !PT ;  /* 0x000000ea09757812 */ /* 0x000fe200078efcff */
[----:B------:R-:W-:-:S04]  /*32a0*/  IMAD.HI.U32 R119, R28, R116, RZ ;  /* 0x000000741c777227 */ /* 0x000fc800078e00ff */
[C---:B------:R-:W-:Y:S01]  /*32b0*/  IMAD R112, R251.reuse, R115, R112 ;  /* 0x00000073fb707224 */ /* 0x040fe200078e0270 */
[----:B------:R-:W-:Y:S01]  /*32c0*/  IABS R115, R12 ;  /* 0x0000000c00737213 */ /* 0x000fe20000000000 */
[----:B------:R-:W-:Y:S01]  /*32d0*/  IMAD R111, R251, R114, R111 ;  /* 0x00000072fb6f7224 */ /* 0x000fe200078e026f */
[----:B------:R-:W-:Y:S01]  /*32e0*/  IABS R114, R117 ;  /* 0x0000007500727213 */ /* 0x000fe20000000000 */
[----:B------:R-:W-:Y:S01]  /*32f0*/  IMAD.MOV R119, RZ, RZ, -R119 ;  /* 0x000000ffff777224 */ /* 0x000fe200078e0a77 */
[----:B------:R-:W-:Y:S01]  /*3300*/  LOP3.LUT R122, R9, 0xf4, RZ, 0xfc, !PT ;  /* 0x000000f4097a7812 */ /* 0x000fe200078efcff */
[C---:B------:R-:W-:Y:S01]  /*3310*/  IMAD.HI.U32 R120, R28.reuse, R115, RZ ;  /* 0x000000731c787227 */ /* 0x040fe200078e00ff */
[----:B------:R1:W-:Y:S03]  /*3320*/  STL [R1+0x1128], R8 ;  /* 0x0011280801007387 */ /* 0x0003e60000100800 */
[----:B------:R-:W-:Y:S01]  /*3330*/  IMAD R116, R251, R119, R116 ;  /* 0x00000077fb747224 */ /* 0x000fe200078e0274 */
[----:B------:R2:W-:Y:S01]  /*3340*/  STL [R1+0x1130], R7 ;  /* 0x0011300701007387 */ /* 0x0005e20000100800 */
[----:B------:R-:W-:Y:S01]  /*3350*/  IMAD.HI.U32 R121, R28, R114, RZ ;  /* 0x000000721c797227 */ /* 0x000fe200078e00ff */
[----:B------:R-:W-:-:S02]  /*3360*/  IABS R119, R122 ;  /* 0x0000007a00777213 */ /* 0x000fc40000000000 */
[----:B------:R-:W-:Y:S01]  /*3370*/  STL [R1+0x1138], R117 ;  /* 0x0011387501007387 */ /* 0x000fe20000100800 */
[C---:B-1----:R-:W-:Y:S01]  /*3380*/  LOP3.LUT R8, R9.reuse, 0xf0, RZ, 0xfc, !PT ;  /* 0x000000f009087812 */ /* 0x042fe200078efcff */
[----:B------:R-:W-:Y:S02]  /*3390*/  IMAD.MOV R120, RZ, RZ, -R120 ;  /* 0x000000ffff787224 */ /* 0x000fe400078e0a78 */
[----:B------:R1:W-:Y:S01]  /*33a0*/  STL [R1+0x1140], R12 ;  /* 0x0011400c01007387 */ /* 0x0003e20000100800 */
[----:B--2---:R-:W-:Y:S01]  /*33b0*/  LOP3.LUT R7, R9, 0xf2, RZ, 0xfc, !PT ;  /* 0x000000f209077812 */ /* 0x004fe200078efcff */
[----:B------:R-:W-:Y:S02]  /*33c0*/  IMAD.MOV R121, RZ, RZ, -R121 ;  /* 0x000000ffff797224 */ /* 0x000fe400078e0a79 */
[----:B------:R2:W-:Y:S01]  /*33d0*/  STL [R1+0x1170], R10 ;  /* 0x0011700a01007387 */ /* 0x0005e20000100800 */
[----:B------:R-:W-:-:S03]  /*33e0*/  IMAD.HI.U32 R126, R28, R119, RZ ;  /* 0x000000771c7e7227 */ /* 0x000fc600078e00ff */
[----:B------:R-:W-:Y:S01]  /*33f0*/  STL [R1+0x1174], R8 ;  /* 0x0011740801007387 */ /* 0x000fe20000100800 */
[----:B-1----:R-:W-:Y:S01]  /*3400*/  LOP3.LUT R12, R9, 0xf6, RZ, 0xfc, !PT ;  /* 0x000000f6090c7812 */ /* 0x002fe200078efcff */
[----:B------:R-:W-:Y:S02]  /*3410*/  IMAD R115, R251, R120, R115 ;  /* 0x00000078fb737224 */ /* 0x000fe400078e0273 */
[----:B------:R-:W-:Y:S01]  /*3420*/  STL [R1+0x1178], R7 ;  /* 0x0011780701007387 */ /* 0x000fe20000100800 */
[----:B--2---:R-:W-:Y:S01]  /*3430*/  LOP3.LUT R10, R9, 0xf8, RZ, 0xfc, !PT ;  /* 0x000000f8090a7812 */ /* 0x004fe200078efcff */
[----:B------:R-:W-:Y:S02]  /*3440*/  IMAD R114, R251, R121, R114 ;  /* 0x00000079fb727224 */ /* 0x000fe400078e0272 */
[----:B------:R-:W-:Y:S01]  /*3450*/  STL [R1+0x115c], R122 ;  /* 0x00115c7a01007387 */ /* 0x000fe20000100800 */
[----:B------:R-:W-:Y:S01]  /*3460*/  IABS R120, R12 ;  /* 0x0000000c00787213 */ /* 0x000fe20000000000 */
[----:B------:R-:W-:Y:S01]  /*3470*/  IMAD.MOV R126, RZ, RZ, -R126 ;  /* 0x000000ffff7e7224 */ /* 0x000fe200078e0a7e */
[----:B------:R-:W-:Y:S01]  /*3480*/  IABS R121, R10 ;  /* 0x0000000a00797213 */ /* 0x000fe20000000000 */
[----:B------:R-:W-:Y:S04]  /*3490*/  STL [R1+0x1160], R12 ;  /* 0x0011600c01007387 */ /* 0x000fe80000100800 */
[----:B------:R1:W-:Y:S01]  /*34a0*/  STL [R1+0x1164], R10 ;  /* 0x0011640a01007387 */ /* 0x0003e20000100800 */
[----:B------:R-:W-:-:S04]  /*34b0*/  IMAD.HI.U32 R125, R28, R120, RZ ;  /* 0x000000781c7d7227 */ /* 0x000fc800078e00ff */
[----:B------:R-:W-:Y:S01]  /*34c0*/  IMAD.HI.U32 R29, R28, R109, RZ ;  /* 0x0000006d1c1d7227 */ /* 0x000fe200078e00ff */
[----:B-1----:R-:W-:-:S03]  /*34d0*/  LOP3.LUT R10, R9, 0x102, RZ, 0xfc, !PT ;  /* 0x00000102090a7812 */ /* 0x002fc600078efcff */
[----:B------:R-:W-:Y:S02]  /*34e0*/  IMAD R119, R251, R126, R119 ;  /* 0x0000007efb777224 */ /* 0x000fe400078e0277 */
[----:B------:R-:W-:Y:S01]  /*34f0*/  IMAD.HI.U32 R124, R28, R121, RZ ;  /* 0x000000791c7c7227 */ /* 0x000fe200078e00ff */
[----:B------:R-:W-:Y:S02]  /*3500*/  IABS R126, R10 ;  /* 0x0000000a007e7213 */ /* 0x000fe40000000000 */
[C---:B------:R-:W-:Y:S01]  /*3510*/  LOP3.LUT R12, R9.reuse, 0x100, RZ, 0xfc, !PT ;  /* 0x00000100090c7812 */ /* 0x040fe200078efcff */
[----:B------:R-:W-:Y:S02]  /*3520*/  IMAD.MOV R125, RZ, RZ, -R125 ;  /* 0x000000ffff7d7224 */ /* 0x000fe400078e0a7d */
[----:B------:R-:W-:Y:S01]  /*3530*/  IMAD.MOV R118, RZ, RZ, -R29 ;  /* 0x000000ffff767224 */ /* 0x000fe200078e0a1d */
[----:B------:R-:W-:Y:S01]  /*3540*/  LOP3.LUT R127, R9, 0xfe, RZ, 0xfc, !PT ;  /* 0x000000fe097f7812 */ /* 0x000fe200078efcff */
[----:B------:R-:W-:-:S02]  /*3550*/  IMAD.MOV R124, RZ, RZ, -R124 ;  /* 0x000000ffff7c7224 */ /* 0x000fc400078e0a7c */
[----:B------:R-:W-:Y:S01]  /*3560*/  IMAD.HI.U32 R129, R28, R126, RZ ;  /* 0x0000007e1c817227 */ /* 0x000fe200078e00ff */
[----:B------:R-:W-:-:S03]  /*3570*/  IABS R117, R8 ;  /* 0x0000000800757213 */ /* 0x000fc60000000000 */
[C---:B------:R-:W-:Y:S01]  /*3580*/  IMAD R120, R251.reuse, R125, R120 ;  /* 0x0000007dfb787224 */ /* 0x040fe200078e0278 */
[----:B------:R-:W-:Y:S01]  /*3590*/  IABS R125, R12 ;  /* 0x0000000c007d7213 */ /* 0x000fe20000000000 */
[C---:B------:R-:W-:Y:S01]  /*35a0*/  IMAD R109, R251.reuse, R118, R109 ;  /* 0x00000076fb6d7224 */ /* 0x040fe200078e026d */
[----:B------:R-:W-:Y:S01]  /*35b0*/  IABS R118, R7 ;  /* 0x0000000700767213 */ /* 0x000fe20000000000 */
[----:B------:R-:W-:Y:S01]  /*35c0*/  IMAD R121, R251, R124, R121 ;  /* 0x0000007cfb797224 */ /* 0x000fe200078e0279 */
[C---:B------:R-:W-:Y:S01]  /*35d0*/  LOP3.LUT R8, R9.reuse, 0xfa, RZ, 0xfc, !PT ;  /* 0x000000fa09087812 */ /* 0x040fe200078efcff */
[----:B------:R-:W-:Y:S01]  /*35e0*/  IMAD.MOV R129, RZ, RZ, -R129 ;  /* 0x000000ffff817224 */ /* 0x000fe200078e0a81 */
[C---:B------:R-:W-:Y:S02]  /*35f0*/  LOP3.LUT R7, R9.reuse, 0xfc, RZ, 0xfc, !PT ;  /* 0x000000fc09077812 */ /* 0x040fe400078efcff */
[----:B------:R-:W-:Y:S02]  /*3600*/  IABS R124, R127 ;  /* 0x0000007f007c7213 */ /* 0x000fe40000000000 */
[----:B------:R-:W-:Y:S01]  /*3610*/  LOP3.LUT R132, R9, 0x108, RZ, 0xfc, !PT ;  /* 0x0000010809847812 */ /* 0x000fe200078efcff */
[----:B------:R-:W-:Y:S01]  /*3620*/  IMAD.HI.U32 R130, R28, R125, RZ ;  /* 0x0000007d1c827227 */ /* 0x000fe200078e00ff */
[----:B------:R1:W-:Y:S01]  /*3630*/  STL [R1+0x1168], R8 ;  /* 0x0011680801007387 */ /* 0x0003e20000100800 */
[----:B------:R-:W-:-:S02]  /*3640*/  IABS R122, R8 ;  /* 0x00000008007a7213 */ /* 0x000fc40000000000 */
[----:B------:R-:W-:Y:S01]  /*3650*/  IMAD R126, R251, R129, R126 ;  /* 0x00000081fb7e7224 */ /* 0x000fe200078e027e */
[----:B------:R2:W-:Y:S01]  /*3660*/  STL [R1+0x116c], R7 ;  /* 0x00116c0701007387 */ /* 0x0005e20000100800 */
[----:B------:R-:W-:Y:S01]  /*3670*/  IABS R123, R7 ;  /* 0x00000007007b7213 */ /* 0x000fe20000000000 */
[----:B------:R-:W-:Y:S01]  /*3680*/  IMAD.HI.U32 R131, R28, R124, RZ ;  /* 0x0000007c1c837227 */ /* 0x000fe200078e00ff */
[----:B------:R-:W-:Y:S01]  /*3690*/  IABS R129, R132 ;  /* 0x0000008400817213 */ /* 0x000fe20000000000 */
[----:B------:R-:W-:Y:S01]  /*36a0*/  STL [R1+0x1148], R127 ;  /* 0x0011487f01007387 */ /* 0x000fe20000100800 */
[C---:B-1----:R-:W-:Y:S01]  /*36b0*/  LOP3.LUT R8, R9.reuse, 0x104, RZ, 0xfc, !PT ;  /* 0x0000010409087812 */ /* 0x042fe200078efcff */
[----:B------:R-:W-:Y:S02]  /*36c0*/  IMAD.MOV R130, RZ, RZ, -R130 ;  /* 0x000000ffff827224 */ /* 0x000fe400078e0a82 */
[----:B------:R1:W-:Y:S01]  /*36d0*/  STL [R1+0x114c], R12 ;  /* 0x00114c0c01007387 */ /* 0x0003e20000100800 */
[----:B--2---:R-:W-:Y:S01]  /*36e0*/  LOP3.LUT R7, R9, 0x106, RZ, 0xfc, !PT ;  /* 0x0000010609077812 */ /* 0x004fe200078efcff */
[----:B------:R-:W-:-:S02]  /*36f0*/  IMAD.MOV R131, RZ, RZ, -R131 ;  /* 0x000000ffff837224 */ /* 0x000fc400078e0a83 */
        /* <DEDUP_REMOVED lines=15> */
[----:B------:R-:W-:Y:S01]  /*37f0*/  IMAD R129, R251, R136, R129 ;  /* 0x00000088fb817224 */ /* 0x000fe200078e0281 */
[----:B-1----:R-:W-:Y:S01]  /*3800*/  LOP3.LUT R10, R9, 0x116, RZ, 0xfc, !PT ;  /* 0x00000116090a7812 */ /* 0x002fe200078efcff */
[----:B------:R-:W-:-:S03]  /*3810*/  IMAD.HI.U32 R134, R28, R131, RZ ;  /* 0x000000831c867227 */ /* 0x000fc600078e00ff */
[----:B------:R-:W-:Y:S01]  /*3820*/  IABS R136, R10 ;  /* 0x0000000a00887213 */ /* 0x000fe20000000000 */
[----:B------:R-:W-:Y:S01]  /*3830*/  IMAD.MOV R135, RZ, RZ, -R135 ;  /* 0x000000ffff877224 */ /* 0x000fe200078e0a87 */
[C---:B------:R-:W-:Y:S01]  /*3840*/  LOP3.LUT R12, R9.reuse, 0x114, RZ, 0xfc, !PT ;  /* 0x00000114090c7812 */ /* 0x040fe200078efcff */
[----:B------:R-:W-:Y:S01]  /*3850*/  IMAD.MOV R134, RZ, RZ, -R134 ;  /* 0x000000ffff867224 */ /* 0x000fe200078e0a86 */
[----:B------:R-:W-:Y:S01]  /*3860*/  LOP3.LUT R137, R9, 0x112, RZ, 0xfc, !PT ;  /* 0x0000011209897812 */ /* 0x000fe200078efcff */
[----:B------:R-:W-:Y:S01]  /*3870*/  IMAD.HI.U32 R139, R28, R136, RZ ;  /* 0x000000881c8b7227 */ /* 0x000fe200078e00ff */
[----:B------:R-:W-:-:S03]  /*3880*/  IABS R127, R8 ;  /* 0x00000008007f7213 */ /* 0x000fc60000000000 */
[C---:B------:R-:W-:Y:S01]  /*3890*/  IMAD R130, R251.reuse, R135, R130 ;  /* 0x00000087fb827224 */ /* 0x040fe200078e0282 */
[----:B------:R-:W-:Y:S01]  /*38a0*/  IABS R135, R12 ;  /* 0x0000000c00877213 */ /* 0x000fe20000000000 */
[----:B------:R-:W-:Y:S01]  /*38b0*/  IMAD R131, R251, R134, R131 ;  /* 0x00000086fb837224 */ /* 0x000fe200078e0283 */
[----:B------:R-:W-:Y:S01]  /*38c0*/  IABS R128, R7 ;  /* 0x0000000700807213 */ /* 0x000fe20000000000 */
[----:B------:R-:W-:Y:S01]  /*38d0*/  IMAD.MOV R139, RZ, RZ, -R139 ;  /* 0x000000ffff8b7224 */ /* 0x000fe200078e0a8b */
[C---:B------:R-:W-:Y:S02]  /*38e0*/  LOP3.LUT R8, R9.reuse, 0x10e, RZ, 0xfc, !PT ;  /* 0x0000010e09087812 */ /* 0x040fe400078efcff */
        /* <DEDUP_REMOVED lines=84> */
[----:B------:R-:W-:Y:S01]  /*3e30*/  IMAD.HI.U32 R154, R28, R151, RZ ;  /* 0x000000971c9a7227 */ /* 0x000fe200078e00ff */
[----:B------:R-:W-:-:S03]  /*3e40*/  LOP3.LUT R12, R9, 0x13c, RZ, 0xfc, !PT ;  /* 0x0000013c090c7812 */ /* 0x000fc600078efcff */
[----:B------:R-:W-:Y:S01]  /*3e50*/  IMAD.MOV R155, RZ, RZ, -R155 ;  /* 0x000000ffff9b7224 */ /* 0x000fe200078e0a9b */
[----:B------:R-:W-:Y:S01]  /*3e60*/  IADD3 R29, -R29, RZ, RZ ;  /* 0x000000ff1d1d7210 */ /* 0x000fe20007ffe1ff */
        /* <DEDUP_REMOVED lines=9> */
[----:B------:R-:W-:Y:S01]  /*3f00*/  LOP3.LUT R8, R9, 0x136, RZ, 0xfc, !PT ;  /* 0x0000013609087812 */ /* 0x000fe200078efcff */
[----:B------:R-:W-:Y:S01]  /*3f10*/  IMAD R118, R251, R29, R118 ;  /* 0x0000001dfb767224 */ /* 0x000fe200078e0276 */
[C---:B------:R-:W-:Y:S02]  /*3f20*/  LOP3.LUT R7, R9.reuse, 0x138, RZ, 0xfc, !PT ;  /* 0x0000013809077812 */ /* 0x040fe400078efcff */
[----:B------:R-:W-:Y:S01]  /*3f30*/  IABS R154, R157 ;  /* 0x0000009d009a7213 */ /* 0x000fe20000000000 */
[C---:B------:R-:W-:Y:S01]  /*3f40*/  IMAD.HI.U32 R29, R28.reuse, R123, RZ ;  /* 0x0000007b1c1d7227 */ /* 0x040fe200078e00ff */
[----:B------:R-:W-:Y:S01]  /*3f50*/  LOP3.LUT R162, R9, 0x144, RZ, 0xfc, !PT ;  /* 0x0000014409a27812 */ /* 0x000fe200078efcff */
[----:B------:R1:W-:Y:S01]  /*3f60*/  STL [R1+0x10c8], R8 ;  /* 0x0010c80801007387 */ /* 0x0003e20000100800 */
[----:B------:R-:W-:Y:S01]  /*3f70*/  IABS R152, R8 ;  /* 0x0000000800987213 */ /* 0x000fe20000000000 */
[C---:B------:R-:W-:Y:S01]  /*3f80*/  IMAD.HI.U32 R160, R28.reuse, R155, RZ ;  /* 0x0000009b1ca07227 */ /* 0x040fe200078e00ff */
[----:B------:R-:W-:Y:S01]  /*3f90*/  IABS R153, R7 ;  /* 0x0000000700997213 */ /* 0x000fe20000000000 */
[----:B------:R2:W-:Y:S02]  /*3fa0*/  STL [R1+0x10cc], R7 ;  /* 0x0010cc0701007387 */ /* 0x0005e40000100800 */
[----:B------:R-:W-:Y:S01]  /*3fb0*/  IMAD R156, R251, R159, R156 ;  /* 0x0000009ffb9c7224 */ /* 0x000fe200078e029c */
[----:B------:R-:W-:Y:S01]  /*3fc0*/  IABS R159, R162 ;  /* 0x000000a2009f7213 */ /* 0x000fe20000000000 */
[----:B------:R-:W-:Y:S01]  /*3fd0*/  IMAD.HI.U32 R161, R28, R154, RZ ;  /* 0x0000009a1ca17227 */ /* 0x000fe200078e00ff */
[----:B------:R-:W-:Y:S01]  /*3fe0*/  STL [R1+0x10ac], R157 ;  /* 0x0010ac9d01007387 */ /* 0x000fe20000100800 */
[----:B-1----:R-:W-:-:S02]  /*3ff0*/  LOP3.LUT R8, R9, 0x140, RZ, 0xfc, !PT ;  /* 0x0000014009087812 */ /* 0x002fc400078efcff */
[----:B------:R-:W-:Y:S01]  /*4000*/  IMAD.MOV R29, RZ, RZ, -R29 ;  /* 0x000000ffff1d7224 */ /* 0x000fe200078e0a1d */
[----:B------:R1:W-:Y:S01]  /*4010*/  STL [R1+0x10b4], R12 ;  /* 0x0010b40c01007387 */ /* 0x0003e20000100800 */
[C---:B--2---:R-:W-:Y:S01]  /*4020*/  LOP3.LUT R7, R9.reuse, 0x142, RZ, 0xfc, !PT ;  /* 0x0000014209077812 */ /* 0x044fe200078efcff */
[C---:B------:R-:W-:Y:S02]  /*4030*/  IMAD.HI.U32 R30, R28.reuse, R110, RZ ;  /* 0x0000006e1c1e7227 */ /* 0x040fe400078e00ff */
[----:B------:R2:W-:Y:S02]  /*4040*/  STL [R1+0x10b8], R10 ;  /* 0x0010b80a01007387 */ /* 0x0005e40000100800 */
[----:B------:R-:W-:Y:S02]  /*4050*/  IMAD.MOV R160, RZ, RZ, -R160 ;  /* 0x000000ffffa07224 */ /* 0x000fe400078e0aa0 */
[----:B------:R-:W-:Y:S01]  /*4060*/  IMAD.MOV R161, RZ, RZ, -R161 ;  /* 0x000000ffffa17224 */ /* 0x000fe200078e0aa1 */
[----:B-1----:R-:W-:Y:S01]  /*4070*/  LOP3.LUT R12, R9, 0x146, RZ, 0xfc, !PT ;  /* 0x00000146090c7812 */ /* 0x002fe200078efcff */
[----:B------:R-:W-:Y:S01]  /*4080*/  IMAD R123, R251, R29, R123 ;  /* 0x0000001dfb7b7224 */ /* 0x000fe200078e027b */
[----:B------:R-:W-:Y:S01]  /*4090*/  STL [R1+0x10b0], R8 ;  /* 0x0010b00801007387 */ /* 0x000fe20000100800 */
[----:B------:R-:W-:Y:S01]  /*40a0*/  IMAD.HI.U32 R166, R28, R159, RZ ;  /* 0x0000009f1ca67227 */ /* 0x000fe200078e00ff */
[----:B--2---:R-:W-:-:S02]  /*40b0*/  LOP3.LUT R10, R9, 0x148, RZ, 0xfc, !PT ;  /* 0x00000148090a7812 */ /* 0x004fc400078efcff */
[----:B------:R-:W-:Y:S01]  /*40c0*/  STL [R1+0x10a8], R7 ;  /* 0x0010a80701007387 */ /* 0x000fe20000100800 */
[----:B------:R-:W-:Y:S02]  /*40d0*/  IMAD.MOV R30, RZ, RZ, -R30 ;  /* 0x000000ffff1e7224 */ /* 0x000fe400078e0a1e */
[----:B------:R-:W-:Y:S01]  /*40e0*/  IMAD.HI.U32 R29, R28, R128, RZ ;  /* 0x000000801c1d7227 */ /* 0x000fe200078e00ff */
[----:B------:R-:W-:Y:S03]  /*40f0*/  STL [R1+0x1090], R162 ;  /* 0x001090a201007387 */ /* 0x000fe60000100800 */
[C---:B------:R-:W-:Y:S01]  /*4100*/  IMAD R155, R251.reuse, R160, R155 ;  /* 0x000000a0fb9b7224 */ /* 0x040fe200078e029b */
[----:B------:R-:W-:Y:S01]  /*4110*/  IABS R160, R12 ;  /* 0x0000000c00a07213 */ /* 0x000fe20000000000 */
[----:B------:R-:W-:Y:S01]  /*4120*/  IMAD R154, R251, R161, R154 ;  /* 0x000000a1fb9a7224 */ /* 0x000fe200078e029a */
[----:B------:R-:W-:Y:S01]  /*4130*/  STL [R1+0x108c], R12 ;  /* 0x00108c0c01007387 */ /* 0x000fe20000100800 */
[----:B------:R-:W-:Y:S01]  /*4140*/  IABS R161, R10 ;  /* 0x0000000a00a17213 */ /* 0x000fe20000000000 */
[----:B------:R-:W-:-:S02]  /*4150*/  IMAD.MOV R166, RZ, RZ, -R166 ;  /* 0x000000ffffa67224 */ /* 0x000fc400078e0aa6 */
[----:B------:R1:W-:Y:S01]  /*4160*/  STL [R1+0x1088], R10 ;  /* 0x0010880a01007387 */ /* 0x0003e20000100800 */
[----:B------:R-:W-:Y:S01]  /*4170*/  IMAD R110, R251, R30, R110 ;  /* 0x0000001efb6e7224 */ /* 0x000fe200078e026e */
[----:B------:R-:W-:Y:S01]  /*4180*/  IADD3 R29, -R29, RZ, RZ ;  /* 0x000000ff1d1d7210 */ /* 0x000fe20007ffe1ff */
[----:B------:R-:W-:-:S04]  /*4190*/  IMAD.HI.U32 R30, R28, R117, RZ ;  /* 0x000000751c1e7227 */ /* 0x000fc800078e00ff */
[----:B------:R-:W-:Y:S01]  /*41a0*/  IMAD.HI.U32 R165, R28, R160, RZ ;  /* 0x000000a01ca57227 */ /* 0x000fe200078e00ff */
[----:B-1----:R-:W-:-:S03]  /*41b0*/  LOP3.LUT R10, R9, 0x152, RZ, 0xfc, !PT ;  /* 0x00000152090a7812 */ /* 0x002fc600078efcff */
[----:B------:R-:W-:Y:S02]  /*41c0*/  IMAD R159, R251, R166, R159 ;  /* 0x000000a6fb9f7224 */ /* 0x000fe400078e029f */
[----:B------:R-:W-:Y:S01]  /*41d0*/  IMAD.HI.U32 R164, R28, R161, RZ ;  /* 0x000000a11ca47227 */ /* 0x000fe200078e00ff */
[----:B------:R-:W-:-:S03]  /*41e0*/  IABS R166, R10 ;  /* 0x0000000a00a67213 */ /* 0x000fc60000000000 */
[----:B------:R-:W-:Y:S01]  /*41f0*/  IMAD.MOV R30, RZ, RZ, -R30 ;  /* 0x000000ffff1e7224 */ /* 0x000fe200078e0a1e */
[----:B------:R-:W-:Y:S01]  /*4200*/  LOP3.LUT R12, R9, 0x150, RZ, 0xfc, !PT ;  /* 0x00000150090c7812 */ /* 0x000fe200078efcff */
[----:B------:R-:W-:Y:S02]  /*4210*/  IMAD R128, R251, R29, R128 ;  /* 0x0000001dfb807224 */ /* 0x000fe400078e0280 */
[----:B------:R-:W-:Y:S02]  /*4220*/  IMAD.MOV R165, RZ, RZ, -R165 ;  /* 0x000000ffffa57224 */ /* 0x000fe400078e0aa5 */
[----:B------:R-:W-:Y:S01]  /*4230*/  IMAD.HI.U32 R29, R28, R133, RZ ;  /* 0x000000851c1d7227 */ /* 0x000fe200078e00ff */
[----:B------:R-:W-:-:S03]  /*4240*/  LOP3.LUT R167, R9, 0x14e, RZ, 0xfc, !PT ;  /* 0x0000014e09a77812 */ /* 0x000fc600078efcff */
[----:B------:R-:W-:Y:S02]  /*4250*/  IMAD.MOV R164, RZ, RZ, -R164 ;  /* 0x000000ffffa47224 */ /* 0x000fe400078e0aa4 */
[----:B------:R-:W-:Y:S02]  /*4260*/  IMAD R117, R251, R30, R117 ;  /* 0x0000001efb757224 */ /* 0x000fe400078e0275 */
[----:B------:R-:W-:Y:S01]  /*4270*/  IMAD.HI.U32 R169, R28, R166, RZ ;  /* 0x000000a61ca97227 */ /* 0x000fe200078e00ff */
[----:B------:R-:W-:-:S03]  /*4280*/  IABS R157, R8 ;  /* 0x00000008009d7213 */ /* 0x000fc60000000000 */
[----:B------:R-:W-:Y:S01]  /*4290*/  IMAD.HI.U32 R30, R28, R122, RZ ;  /* 0x0000007a1c1e7227 */ /* 0x000fe200078e00ff */
[----:B------:R-:W-:-:S03]  /*42a0*/  IABS R158, R7 ;  /* 0x00000007009e7213 */ /* 0x000fc60000000000 */
[----:B------:R-:W-:Y:S01]  /*42b0*/  IMAD R160, R251, R165, R160 ;  /* 0x000000a5fba07224 */ /* 0x000fe200078e02a0 */
[----:B------:R-:W-:Y:S01]  /*42c0*/  IABS R165, R12 ;  /* 0x0000000c00a57213 */ /* 0x000fe20000000000 */
[----:B------:R-:W-:Y:S01]  /*42d0*/  IMAD.MOV R29, RZ, RZ, -R29 ;  /* 0x000000ffff1d7224 */ /* 0x000fe200078e0a1d */
[----:B------:R-:W-:Y:S01]  /*42e0*/  LOP3.LUT R8, R9, 0x14a, RZ, 0xfc, !PT ;  /* 0x0000014a09087812 */ /* 0x000fe200078efcff */
[----:B------:R-:W-:Y:S01]  /*42f0*/  IMAD R161, R251, R164, R161 ;  /* 0x000000a4fba17224 */ /* 0x000fe200078e02a1 */
[C---:B------:R-:W-:Y:S01]  /*4300*/  LOP3.LUT R7, R9.reuse, 0x14c, RZ, 0xfc, !PT ;  /* 0x0000014c09077812 */ /* 0x040fe200078efcff */
[----:B------:R-:W-:Y:S01]  /*4310*/  IMAD.MOV R169, RZ, RZ, -R169 ;  /* 0x000000ffffa97224 */ /* 0x000fe200078e0aa9 */
[----:B------:R-:W-:Y:S01]  /*4320*/  IABS R164, R167 ;  /* 0x000000a700a47213 */ /* 0x000fe20000000000 */
[----:B------:R-:W-:Y:S01]  /*4330*/  IMAD.MOV R30, RZ, RZ, -R30 ;  /* 0x000000ffff1e7224 */ /* 0x000fe200078e0a1e */
[----:B------:R-:W-:Y:S01]  /*4340*/  LOP3.LUT R172, R9, 0x158, RZ, 0xfc, !PT ;  /* 0x0000015809ac7812 */ /* 0x000fe200078efcff */
[----:B------:R-:W-:Y:S01]  /*4350*/  IMAD R133, R251, R29, R133 ;  /* 0x0000001dfb857224 */ /* 0x000fe200078e0285 */
[----:B------:R1:W-:Y:S01]  /*4360*/  STL [R1+0x1084], R8 ;  /* 0x0010840801007387 */ /* 0x0003e20000100800 */
[----:B------:R-:W-:Y:S01]  /*4370*/  IMAD.HI.U32 R29, R28, R138, RZ ;  /* 0x0000008a1c1d7227 */ /* 0x000fe200078e00ff */
[----:B------:R-:W-:-:S03]  /*4380*/  IABS R162, R8 ;  /* 0x0000000800a27213 */ /* 0x000fc60000000000 */
[C---:B------:R-:W-:Y:S01]  /*4390*/  IMAD.HI.U32 R170, R28.reuse, R165, RZ ;  /* 0x000000a51caa7227 */ /* 0x040fe200078e00ff */
[----:B------:R2:W-:Y:S01]  /*43a0*/  STL [R1+0x1080], R7 ;  /* 0x0010800701007387 */ /* 0x0005e20000100800 */
[----:B------:R-:W-:Y:S02]  /*43b0*/  IABS R163, R7 ;  /* 0x0000000700a37213 */ /* 0x000fe40000000000 */
[----:B------:R-:W-:Y:S01]  /*43c0*/  IMAD R166, R251, R169, R166 ;  /* 0x000000a9fba67224 */ /* 0x000fe200078e02a6 */
[----:B-1----:R-:W-:Y:S01]  /*43d0*/  LOP3.LUT R8, R9, 0x154, RZ, 0xfc, !PT ;  /* 0x0000015409087812 */ /* 0x002fe200078efcff */
[----:B------:R-:W-:Y:S01]  /*43e0*/  IMAD R122, R251, R30, R122 ;  /* 0x0000001efb7a7224 */ /* 0x000fe200078e027a */
[----:B------:R-:W-:Y:S01]  /*43f0*/  IABS R169, R172 ;  /* 0x000000ac00a97213 */ /* 0x000fe20000000000 */
[----:B------:R-:W-:Y:S01]  /*4400*/  IMAD.HI.U32 R171, R28, R164, RZ ;  /* 0x000000a41cab7227 */ /* 0x000fe200078e00ff */
[----:B------:R-:W-:Y:S01]  /*4410*/  STL [R1+0x1068], R167 ;  /* 0x001068a701007387 */ /* 0x000fe20000100800 */
[----:B--2---:R-:W-:-:S02]  /*4420*/  LOP3.LUT R7, R9, 0x156, RZ, 0xfc, !PT ;  /* 0x0000015609077812 */ /* 0x004fc400078efcff */
[C---:B------:R-:W-:Y:S01]  /*4430*/  IMAD.HI.U32 R30, R28.reuse, R127, RZ ;  /* 0x0000007f1c1e7227 */ /* 0x040fe200078e00ff */
[----:B------:R1:W-:Y:S01]  /*4440*/  STL [R1+0x1064], R12 ;  /* 0x0010640c01007387 */ /* 0x0003e20000100800 */
[----:B------:R-:W-:Y:S02]  /*4450*/  IADD3 R29, -R29, RZ, RZ ;  /* 0x000000ff1d1d7210 */ /* 0x000fe40007ffe1ff */
[----:B------:R-:W-:Y:S01]  /*4460*/  IMAD.MOV R170, RZ, RZ, -R170 ;  /* 0x000000ffffaa7224 */ /* 0x000fe200078e0aaa */
[----:B------:R2:W-:Y:S01]  /*4470*/  STL [R1+0x1060], R10 ;  /* 0x0010600a01007387 */ /* 0x0005e20000100800 */
[----:B------:R-:W-:Y:S02]  /*4480*/  IMAD.MOV R171, RZ, RZ, -R171 ;  /* 0x000000ffffab7224 */ /* 0x000fe400078e0aab */
[----:B------:R-:W-:Y:S01]  /*4490*/  IMAD.MOV R30, RZ, RZ, -R30 ;  /* 0x000000ffff1e7224 */ /* 0x000fe200078e0a1e */
[----:B------:R-:W-:Y:S01]  /*44a0*/  STL [R1+0x105c], R8 ;  /* 0x00105c0801007387 */ /* 0x000fe20000100800 */
[----:B-1----:R-:W-:Y:S01]  /*44b0*/  LOP3.LUT R12, R9, 0x15a, RZ, 0xfc, !PT ;  /* 0x0000015a090c7812 */ /* 0x002fe200078efcff */
[----:B------:R-:W-:-:S02]  /*44c0*/  IMAD.HI.U32 R176, R28, R169, RZ ;  /* 0x000000a91cb07227 */ /* 0x000fc400078e00ff */
[----:B------:R-:W-:Y:S01]  /*44d0*/  STL [R1+0x1044], R7 ;  /* 0x0010440701007387 */ /* 0x000fe20000100800 */
[----:B--2---:R-:W-:Y:S01]  /*44e0*/  LOP3.LUT R10, R9, 0x15c, RZ, 0xfc, !PT ;  /* 0x0000015c090a7812 */ /* 0x004fe200078efcff */
[C---:B------:R-:W-:Y:S02]  /*44f0*/  IMAD R165, R251.reuse, R170, R165 ;  /* 0x000000aafba57224 */ /* 0x040fe400078e02a5 */
[----:B------:R-:W-:Y:S01]  /*4500*/  STL [R1+0x102c], R172 ;  /* 0x00102cac01007387 */ /* 0x000fe20000100800 */
[----:B------:R-:W-:Y:S01]  /*4510*/  IABS R170, R12 ;  /* 0x0000000c00aa7213 */ /* 0x000fe20000000000 */
[C---:B------:R-:W-:Y:S02]  /*4520*/  IMAD R138, R251.reuse, R29, R138 ;  /* 0x0000001dfb8a7224 */ /* 0x040fe400078e028a */
[C---:B------:R-:W-:Y:S01]  /*4530*/  IMAD R164, R251.reuse, R171, R164 ;  /* 0x000000abfba47224 */ /* 0x040fe200078e02a4 */
[----:B------:R-:W-:Y:S01]  /*4540*/  STL [R1+0x1028], R12 ;  /* 0x0010280c01007387 */ /* 0x000fe20000100800 */
[----:B------:R-:W-:Y:S01]  /*4550*/  IMAD R127, R251, R30, R127 ;  /* 0x0000001efb7f7224 */ /* 0x000fe200078e027f */
[----:B------:R-:W-:Y:S01]  /*4560*/  IABS R171, R10 ;  /* 0x0000000a00ab7213 */ /* 0x000fe20000000000 */
[----:B------:R-:W-:Y:S01]  /*4570*/  IMAD.HI.U32 R29, R28, R143, RZ ;  /* 0x0000008f1c1d7227 */ /* 0x000fe200078e00ff */
[----:B------:R1:W-:Y:S03]  /*4580*/  STL [R1+0x1024], R10 ;  /* 0x0010240a01007387 */ /* 0x0003e60000100800 */
[----:B------:R-:W-:-:S02]  /*4590*/  IMAD.MOV R176, RZ, RZ, -R176 ;  /* 0x000000ffffb07224 */ /* 0x000fc400078e0ab0 */
[----:B------:R-:W-:Y:S01]  /*45a0*/  IMAD.HI.U32 R30, R28, R132, RZ ;  /* 0x000000841c1e7227 */ /* 0x000fe200078e00ff */
[----:B-1----:R-:W-:-:S03]  /*45b0*/  LOP3.LUT R10, R9, 0x166, RZ, 0xfc, !PT ;  /* 0x00000166090a7812 */ /* 0x002fc600078efcff */
[----:B------:R-:W-:-:S04]  /*45c0*/  IMAD.HI.U32 R175, R28, R170, RZ ;  /* 0x000000aa1caf7227 */ /* 0x000fc800078e00ff */
[----:B------:R-:W-:Y:S02]  /*45d0*/  IMAD.MOV R29, RZ, RZ, -R29 ;  /* 0x000000ffff1d7224 */ /* 0x000fe400078e0a1d */
[----:B------:R-:W-:Y:S01]  /*45e0*/  IMAD R169, R251, R176, R169 ;  /* 0x000000b0fba97224 */ /* 0x000fe200078e02a9 */
[----:B------:R-:W-:Y:S01]  /*45f0*/  IABS R176, R10 ;  /* 0x0000000a00b07213 */ /* 0x000fe20000000000 */
[----:B------:R-:W-:Y:S02]  /*4600*/  IMAD.MOV R30, RZ, RZ, -R30 ;  /* 0x000000ffff1e7224 */ /* 0x000fe400078e0a1e */
[----:B------:R-:W-:Y:S01]  /*4610*/  IMAD.HI.U32 R174, R28, R171, RZ ;  /* 0x000000ab1cae7227 */ /* 0x000fe200078e00ff */
[----:B------:R-:W-:-:S03]  /*4620*/  LOP3.LUT R12, R9, 0x164, RZ, 0xfc, !PT ;  /* 0x00000164090c7812 */ /* 0x000fc600078efcff */
[----:B------:R-:W-:Y:S02]  /*4630*/  IMAD.MOV R175, RZ, RZ, -R175 ;  /* 0x000000ffffaf7224 */ /* 0x000fe400078e0aaf */
[----:B------:R-:W-:Y:S01]  /*4640*/  IMAD R143, R251, R29, R143 ;  /* 0x0000001dfb8f7224 */ /* 0x000fe200078e028f */
[----:B------:R-:W-:Y:S01]  /*4650*/  LOP3.LUT R177, R9, 0x162, RZ, 0xfc, !PT ;  /* 0x0000016209b17812 */ /* 0x000fe200078efcff */
[----:B------:R-:W-:Y:S02]  /*4660*/  IMAD R132, R251, R30, R132 ;  /* 0x0000001efb847224 */ /* 0x000fe400078e0284 */
[----:B------:R-:W-:Y:S01]  /*4670*/  IMAD.HI.U32 R29, R28, R148, RZ ;  /* 0x000000941c1d7227 */ /* 0x000fe200078e00ff */
[----:B------:R-:W-:-:S03]  /*4680*/  IABS R167, R8 ;  /* 0x0000000800a77213 */ /* 0x000fc60000000000 */
[----:B------:R-:W-:Y:S02]  /*4690*/  IMAD.MOV R174, RZ, RZ, -R174 ;  /* 0x000000ffffae7224 */ /* 0x000fe400078e0aae */
[----:B------:R-:W-:Y:S01]  /*46a0*/  IMAD.HI.U32 R30, R28, R137, RZ ;  /* 0x000000891c1e7227 */ /* 0x000fe200078e00ff */
[----:B------:R-:W-:-:S03]  /*46b0*/  IABS R168, R7 ;  /* 0x0000000700a87213 */ /* 0x000fc60000000000 */
[----:B------:R-:W-:Y:S01]  /*46c0*/  IMAD.HI.U32 R179, R28, R176, RZ ;  /* 0x000000b01cb37227 */ /* 0x000fe200078e00ff */
[----:B------:R-:W-:-:S03]  /*46d0*/  LOP3.LUT R8, R9, 0x15e, RZ, 0xfc, !PT ;  /* 0x0000015e09087812 */ /* 0x000fc600078efcff */
[C---:B------:R-:W-:Y:S01]  /*46e0*/  IMAD R170, R251.reuse, R175, R170 ;  /* 0x000000affbaa7224 */ /* 0x040fe200078e02aa */
[----:B------:R-:W-:Y:S01]  /*46f0*/  IABS R175, R12 ;  /* 0x0000000c00af7213 */ /* 0x000fe20000000000 */
[----:B------:R-:W-:Y:S01]  /*4700*/  IMAD R171, R251, R174, R171 ;  /* 0x000000aefbab7224 */ /* 0x000fe200078e02ab */
[----:B------:R-:W-:Y:S01]  /*4710*/  IADD3 R29, -R29, RZ, RZ ;  /* 0x000000ff1d1d7210 */ /* 0x000fe20007ffe1ff */
[----:B------:R-:W-:Y:S01]  /*4720*/  IMAD.MOV R30, RZ, RZ, -R30 ;  /* 0x000000ffff1e7224 */ /* 0x000fe200078e0a1e */
[C---:B------:R-:W-:Y:S01]  /*4730*/  LOP3.LUT R7, R9.reuse, 0x160, RZ, 0xfc, !PT ;  /* 0x0000016009077812 */ /* 0x040fe200078efcff */
[----:B------:R-:W-:Y:S01]  /*4740*/  IMAD.MOV R179, RZ, RZ, -R179 ;  /* 0x000000ffffb37224 */ /* 0x000fe200078e0ab3 */
[----:B------:R-:W-:Y:S02]  /*4750*/  IABS R174, R177 ;  /* 0x000000b100ae7213 */ /* 0x000fe40000000000 */
[----:B------:R-:W-:Y:S01]  /*4760*/  LOP3.LUT R182, R9, 0x16c, RZ, 0xfc, !PT ;  /* 0x0000016c09b67812 */ /* 0x000fe200078efcff */
[----:B------:R-:W-:Y:S01]  /*4770*/  IMAD.HI.U32 R180, R28, R175, RZ ;  /* 0x000000af1cb47227 */ /* 0x000fe200078e00ff */
[----:B------:R1:W-:Y:S01]  /*4780*/  STL [R1+0x1020], R8 ;  /* 0x0010200801007387 */ /* 0x0003e20000100800 */
[----:B------:R-:W-:-:S02]  /*4790*/  IABS R172, R8 ;  /* 0x0000000800ac7213 */ /* 0x000fc40000000000 */
[C---:B------:R-:W-:Y:S01]  /*47a0*/  IMAD R137, R251.reuse, R30, R137 ;  /* 0x0000001efb897224 */ /* 0x040fe200078e0289 */
[----:B------:R2:W-:Y:S01]  /*47b0*/  STL [R1+0x1018], R7 ;  /* 0x0010180701007387 */ /* 0x0005e20000100800 */
[----:B------:R-:W-:Y:S01]  /*47c0*/  IMAD R176, R251, R179, R176 ;  /* 0x000000b3fbb07224 */ /* 0x000fe200078e02b0 */
[----:B------:R-:W-:Y:S01]  /*47d0*/  IABS R173, R7 ;  /* 0x0000000700ad7213 */ /* 0x000fe20000000000 */
[C---:B------:R-:W-:Y:S01]  /*47e0*/  IMAD.HI.U32 R30, R28.reuse, R142, RZ ;  /* 0x0000008e1c1e7227 */ /* 0x040fe200078e00ff */
[----:B------:R-:W-:Y:S01]  /*47f0*/  IABS R179, R182 ;  /* 0x000000b600b37213 */ /* 0x000fe20000000000 */
[----:B------:R-:W-:Y:S01]  /*4800*/  STL [R1+0xffc], R177 ;  /* 0x000ffcb101007387 */ /* 0x000fe20000100800 */
[----:B-1----:R-:W-:Y:S01]  /*4810*/  LOP3.LUT R8, R9, 0x168, RZ, 0xfc, !PT ;  /* 0x0000016809087812 */ /* 0x002fe200078efcff */
[----:B------:R-:W-:Y:S02]  /*4820*/  IMAD R148, R251, R29, R148 ;  /* 0x0000001dfb947224 */ /* 0x000fe400078e0294 */
[C---:B------:R-:W-:Y:S01]  /*4830*/  IMAD.HI.U32 R181, R28.reuse, R174, RZ ;  /* 0x000000ae1cb57227 */ /* 0x040fe200078e00ff */
[----:B--2---:R-:W-:Y:S01]  /*4840*/  LOP3.LUT R7, R9, 0x16a, RZ, 0xfc, !PT ;  /* 0x0000016a09077812 */ /* 0x004fe200078efcff */
[----:B------:R1:W-:Y:S02]  /*4850*/  STL [R1+0xff8], R12 ;  /* 0x000ff80c01007387 */ /* 0x0003e40000100800 */
[----:B------:R-:W-:-:S02]  /*4860*/  IMAD.HI.U32 R29, R28, R153, RZ ;  /* 0x000000991c1d7227 */ /* 0x000fc400078e00ff */
[----:B------:R2:W-:Y:S02]  /*4870*/  STL [R1+0xff4], R10 ;  /* 0x000ff40a01007387 */ /* 0x0005e40000100800 */
[----:B------:R-:W-:Y:S02]  /*4880*/  IMAD.MOV R180, RZ, RZ, -R180 ;  /* 0x000000ffffb47224 */ /* 0x000fe400078e0ab4 */
[----:B------:R-:W-:Y:S01]  /*4890*/  IMAD.MOV R30, RZ, RZ, -R30 ;  /* 0x000000ffff1e7224 */ /* 0x000fe200078e0a1e */
[C---:B-1----:R-:W-:Y:S01]  /*48a0*/  LOP3.LUT R12, R9.reuse, 0x16e, RZ, 0xfc, !PT ;  /* 0x0000016e090c7812 */ /* 0x042fe200078efcff */
[----:B------:R-:W-:Y:S01]  /*48b0*/  IMAD.MOV R181, RZ, RZ, -R181 ;  /* 0x000000ffffb57224 */ /* 0x000fe200078e0ab5 */
[----:B------:R-:W-:Y:S01]  /*48c0*/  STL [R1+0xff0], R8 ;  /* 0x000ff00801007387 */ /* 0x000fe20000100800 */
[----:B------:R-:W-:Y:S01]  /*48d0*/  IMAD.MOV R29, RZ, RZ, -R29 ;  /* 0x000000ffff1d7224 */ /* 0x000fe200078e0a1d */
[----:B--2---:R-:W-:Y:S01]  /*48e0*/  LOP3.LUT R10, R9, 0x170, RZ, 0xfc, !PT ;  /* 0x00000170090a7812 */ /* 0x004fe200078efcff */
[----:B------:R-:W-:Y:S01]  /*48f0*/  IMAD.HI.U32 R186, R28, R179, RZ ;  /* 0x000000b31cba7227 */ /* 0x000fe200078e00ff */
[----:B------:R-:W-:Y:S03]  /*4900*/  STL [R1+0xfec], R7 ;  /* 0x000fec0701007387 */ /* 0x000fe60000100800 */
[C---:B------:R-:W-:Y:S01]  /*4910*/  IMAD R175, R251.reuse, R180, R175 ;  /* 0x000000b4fbaf7224 */ /* 0x040fe200078e02af */
[----:B------:R-:W-:Y:S01]  /*4920*/  STL [R1+0xfd4], R182 ;  /* 0x000fd4b601007387 */ /* 0x000fe20000100800 */
[----:B------:R-:W-:Y:S01]  /*4930*/  IABS R180, R12 ;  /* 0x0000000c00b47213 */ /* 0x000fe20000000000 */
[----:B------:R-:W-:-:S02]  /*4940*/  IMAD R142, R251, R30, R142 ;  /* 0x0000001efb8e7224 */ /* 0x000fc400078e028e */
[C---:B------:R-:W-:Y:S01]  /*4950*/  IMAD R174, R251.reuse, R181, R174 ;  /* 0x000000b5fbae7224 */ /* 0x040fe200078e02ae */
[----:B------:R-:W-:Y:S01]  /*4960*/  STL [R1+0xfd0], R12 ;  /* 0x000fd00c01007387 */ /* 0x000fe20000100800 */
[C---:B------:R-:W-:Y:S01]  /*4970*/  IMAD.HI.U32 R30, R28.reuse, R147, RZ ;  /* 0x000000931c1e7227 */ /* 0x040fe200078e00ff */
[----:B------:R-:W-:Y:S02]  /*4980*/  IABS R181, R10 ;  /* 0x0000000a00b57213 */ /* 0x000fe40000000000 */
[----:B------:R1:W-:Y:S01]  /*4990*/  STL [R1+0xfcc], R10 ;  /* 0x000fcc0a01007387 */ /* 0x0003e20000100800 */
[----:B------:R-:W-:Y:S02]  /*49a0*/  IMAD R153, R251, R29, R153 ;  /* 0x0000001dfb997224 */ /* 0x000fe400078e0299 */
[----:B------:R-:W-:Y:S02]  /*49b0*/  IMAD.MOV R186, RZ, RZ, -R186 ;  /* 0x000000ffffba7224 */ /* 0x000fe400078e0aba */
[----:B------:R-:W-:Y:S01]  /*49c0*/  IMAD.HI.U32 R29, R28, R158, RZ ;  /* 0x0000009e1c1d7227 */ /* 0x000fe200078e00ff */
[----:B-1----:R-:W-:-:S03]  /*49d0*/  LOP3.LUT R10, R9, 0x17a, RZ, 0xfc, !PT ;  /* 0x0000017a090a7812 */ /* 0x002fc600078efcff */
[----:B------:R-:W-:Y:S01]  /*49e0*/  IMAD.HI.U32 R185, R28, R180, RZ ;  /* 0x000000b41cb97227 */ /* 0x000fe200078e00ff */
[----:B------:R-:W-:-:S03]  /*49f0*/  IADD3 R29, -R29, RZ, RZ ;  /* 0x000000ff1d1d7210 */ /* 0x000fc60007ffe1ff */
[----:B------:R-:W-:Y:S02]  /*4a00*/  IMAD.MOV R30, RZ, RZ, -R30 ;  /* 0x000000ffff1e7224 */ /* 0x000fe400078e0a1e */
[----:B------:R-:W-:Y:S01]  /*4a10*/  IMAD R179, R251, R186, R179 ;  /* 0x000000bafbb37224 */ /* 0x000fe200078e02b3 */
[----:B------:R-:W-:Y:S01]  /*4a20*/  IABS R186, R10 ;  /* 0x0000000a00ba7213 */ /* 0x000fe20000000000 */
[----:B------:R-:W-:Y:S01]  /*4a30*/  IMAD.HI.U32 R184, R28, R181, RZ ;  /* 0x000000b51cb87227 */ /* 0x000fe200078e00ff */
[----:B------:R-:W-:-:S03]  /*4a40*/  LOP3.LUT R12, R9, 0x178, RZ, 0xfc, !PT ;  /* 0x00000178090c7812 */ /* 0x000fc600078efcff */
[----:B------:R-:W-:Y:S02]  /*4a50*/  IMAD.MOV R185, RZ, RZ, -R185 ;  /* 0x000000ffffb97224 */ /* 0x000fe400078e0ab9 */
[----:B------:R-:W-:Y:S01]  /*4a60*/  IMAD R147, R251, R30, R147 ;  /* 0x0000001efb937224 */ /* 0x000fe200078e0293 */
[----:B------:R-:W-:Y:S01]  /*4a70*/  LOP3.LUT R187, R9, 0x176, RZ, 0xfc, !PT ;  /* 0x0000017609bb7812 */ /* 0x000fe200078efcff */
[----:B------:R-:W-:Y:S01]  /*4a80*/  IMAD.HI.U32 R30, R28, R152, RZ ;  /* 0x000000981c1e7227 */ /* 0x000fe200078e00ff */
[----:B------:R-:W-:-:S03]  /*4a90*/  IABS R177, R8 ;  /* 0x0000000800b17213 */ /* 0x000fc60000000000 */
[----:B------:R-:W-:Y:S02]  /*4aa0*/  IMAD.MOV R184, RZ, RZ, -R184 ;  /* 0x000000ffffb87224 */ /* 0x000fe400078e0ab8 */
[----:B------:R-:W-:Y:S01]  /*4ab0*/  IMAD.HI.U32 R189, R28, R186, RZ ;  /* 0x000000ba1cbd7227 */ /* 0x000fe200078e00ff */
[----:B------:R-:W-:-:S03]  /*4ac0*/  IABS R178, R7 ;  /* 0x0000000700b27213 */ /* 0x000fc60000000000 */
[C---:B------:R-:W-:Y:S02]  /*4ad0*/  IMAD R158, R251.reuse, R29, R158 ;  /* 0x0000001dfb9e7224 */ /* 0x040fe400078e029e */
[----:B------:R-:W-:Y:S01]  /*4ae0*/  IMAD R180, R251, R185, R180 ;  /* 0x000000b9fbb47224 */ /* 0x000fe200078e02b4 */
[----:B------:R-:W-:Y:S01]  /*4af0*/  IABS R185, R12 ;  /* 0x0000000c00b97213 */ /* 0x000fe20000000000 */
[C---:B------:R-:W-:Y:S01]  /*4b00*/  IMAD.HI.U32 R29, R28.reuse, R163, RZ ;  /* 0x000000a31c1d7227 */ /* 0x040fe200078e00ff */
[C---:B------:R-:W-:Y:S02]  /*4b10*/  LOP3.LUT R8, R9.reuse, 0x172, RZ, 0xfc, !PT ;  /* 0x0000017209087812 */ /* 0x040fe400078efcff */
[----:B------:R-:W-:Y:S01]  /*4b20*/  LOP3.LUT R7, R9, 0x174, RZ, 0xfc, !PT ;  /* 0x0000017409077812 */ /* 0x000fe200078efcff */
[----:B------:R-:W-:Y:S02]  /*4b30*/  IMAD.MOV R30, RZ, RZ, -R30 ;  /* 0x000000ffff1e7224 */ /* 0x000fe400078e0a1e */
[----:B------:R-:W-:Y:S01]  /*4b40*/  IMAD R181, R251, R184, R181 ;  /* 0x000000b8fbb57224 */ /* 0x000fe200078e02b5 */
[----:B------:R-:W-:Y:S01]  /*4b50*/  IABS R184, R187 ;  /* 0x000000bb00b87213 */ /* 0x000fe20000000000 */
[----:B------:R-:W-:Y:S01]  /*4b60*/  IMAD.MOV R189, RZ, RZ, -R189 ;  /* 0x000000ffffbd7224 */ /* 0x000fe200078e0abd */
[----:B------:R-:W-:Y:S01]  /*4b70*/  LOP3.LUT R192, R9, 0x180, RZ, 0xfc, !PT ;  /* 0x0000018009c07812 */ /* 0x000fe200078efcff */
[----:B------:R-:W-:Y:S01]  /*4b80*/  IMAD.MOV R29, RZ, RZ, -R29 ;  /* 0x000000ffff1d7224 */ /* 0x000fe200078e0a1d */
[----:B------:R1:W-:Y:S01]  /*4b90*/  STL [R1+0xfc8], R8 ;  /* 0x000fc80801007387 */ /* 0x0003e20000100800 */
[----:B------:R-:W-:Y:S01]  /*4ba0*/  IMAD R152, R251, R30, R152 ;  /* 0x0000001efb987224 */ /* 0x000fe200078e0298 */
[----:B------:R-:W-:Y:S01]  /*4bb0*/  IABS R182, R8 ;  /* 0x0000000800b67213 */ /* 0x000fe20000000000 */
[----:B------:R-:W-:Y:S01]  /*4bc0*/  IMAD.HI.U32 R190, R28, R185, RZ ;  /* 0x000000b91cbe7227 */ /* 0x000fe200078e00ff */
[----:B------:R2:W-:Y:S01]  /*4bd0*/  STL [R1+0xfc4], R7 ;  /* 0x000fc40701007387 */ /* 0x0005e20000100800 */
[----:B------:R-:W-:-:S02]  /*4be0*/  IABS R183, R7 ;  /* 0x0000000700b77213 */ /* 0x000fc40000000000 */
[C---:B------:R-:W-:Y:S01]  /*4bf0*/  IMAD.HI.U32 R30, R28.reuse, R157, RZ ;  /* 0x0000009d1c1e7227 */ /* 0x040fe200078e00ff */
[----:B------:R-:W-:Y:S01]  /*4c00*/  STL [R1+0xf74], R187 ;  /* 0x000f74bb01007387 */ /* 0x000fe20000100800 */
[----:B-1----:R-:W-:Y:S02]  /*4c10*/  LOP3.LUT R8, R9, 0x17c, RZ, 0xfc, !PT ;  /* 0x0000017c09087812 */ /* 0x002fe400078efcff */
[----:B------:R-:W-:Y:S01]  /*4c20*/  IMAD R186, R251, R189, R186 ;  /* 0x000000bdfbba7224 */ /* 0x000fe200078e02ba */
[----:B------:R-:W-:Y:S01]  /*4c30*/  IABS R189, R192 ;  /* 0x000000c000bd7213 */ /* 0x000fe20000000000 */
[----:B------:R-:W-:Y:S01]  /*4c40*/  IMAD.HI.U32 R191, R28, R184, RZ ;  /* 0x000000b81cbf7227 */ /* 0x000fe200078e00ff */
[----:B--2---:R-:W-:Y:S01]  /*4c50*/  LOP3.LUT R7, R9, 0x17e, RZ, 0xfc, !PT ;  /* 0x0000017e09077812 */ /* 0x004fe200078efcff */
[----:B------:R1:W-:Y:S02]  /*4c60*/  STL [R1+0xf6c], R12 ;  /* 0x000f6c0c01007387 */ /* 0x0003e40000100800 */
[----:B------:R-:W-:-:S02]  /*4c70*/  IMAD R163, R251, R29, R163 ;  /* 0x0000001dfba37224 */ /* 0x000fc400078e02a3 */
[C---:B------:R-:W-:Y:S01]  /*4c80*/  IMAD.HI.U32 R29, R28.reuse, R168, RZ ;  /* 0x000000a81c1d7227 */ /* 0x040fe200078e00ff */
[----:B------:R2:W-:Y:S03]  /*4c90*/  STL [R1+0xf64], R10 ;  /* 0x000f640a01007387 */ /* 0x0005e60000100800 */
[----:B------:R-:W-:Y:S02]  /*4ca0*/  IMAD.MOV R190, RZ, RZ, -R190 ;  /* 0x000000ffffbe7224 */ /* 0x000fe400078e0abe */
[----:B------:R-:W-:Y:S01]  /*4cb0*/  IMAD.MOV R30, RZ, RZ, -R30 ;  /* 0x000000ffff1e7224 */ /* 0x000fe200078e0a1e */
[C---:B-1----:R-:W-:Y:S01]  /*4cc0*/  LOP3.LUT R12, R9.reuse, 0x182, RZ, 0xfc, !PT ;  /* 0x00000182090c7812 */ /* 0x042fe200078efcff */
[----:B------:R-:W-:Y:S01]  /*4cd0*/  IMAD.MOV R191, RZ, RZ, -R191 ;  /* 0x000000ffffbf7224 */ /* 0x000fe200078e0abf */
[----:B------:R-:W-:Y:S01]  /*4ce0*/  STL [R1+0xf60], R8 ;  /* 0x000f600801007387 */ /* 0x000fe20000100800 */
[----:B------:R-:W-:Y:S01]  /*4cf0*/  IMAD.HI.U32 R196, R28, R189, RZ ;  /* 0x000000bd1cc47227 */ /* 0x000fe200078e00ff */
[----:B--2---:R-:W-:-:S02]  /*4d00*/  LOP3.LUT R10, R9, 0x184, RZ, 0xfc, !PT ;  /* 0x00000184090a7812 */ /* 0x004fc400078efcff */
[----:B------:R-:W-:Y:S01]  /*4d10*/  STL [R1+0xf98], R7 ;  /* 0x000f980701007387 */ /* 0x000fe20000100800 */
[----:B------:R-:W-:Y:S01]  /*4d20*/  IMAD R185, R251, R190, R185 ;  /* 0x000000befbb97224 */ /* 0x000fe200078e02b9 */
[----:B------:R-:W-:Y:S01]  /*4d30*/  IADD3 R29, -R29, RZ, RZ ;  /* 0x000000ff1d1d7210 */ /* 0x000fe20007ffe1ff */
[C---:B------:R-:W-:Y:S01]  /*4d40*/  IMAD R157, R251.reuse, R30, R157 ;  /* 0x0000001efb9d7224 */ /* 0x040fe200078e029d */
[----:B------:R-:W-:Y:S01]  /*4d50*/  STL [R1+0xf1c], R192 ;  /* 0x000f1cc001007387 */ /* 0x000fe20000100800 */
[----:B------:R-:W-:Y:S01]  /*4d60*/  IABS R190, R12 ;  /* 0x0000000c00be7213 */ /* 0x000fe20000000000 */
[----:B------:R-:W-:Y:S02]  /*4d70*/  IMAD.HI.U32 R30, R28, R162, RZ ;  /* 0x000000a21c1e7227 */ /* 0x000fe400078e00ff */
[----:B------:R-:W-:Y:S02]  /*4d80*/  STL [R1+0xf4c], R12 ;  /* 0x000f4c0c01007387 */ /* 0x000fe40000100800 */
[----:B------:R-:W-:Y:S01]  /*4d90*/  IMAD R184, R251, R191, R184 ;  /* 0x000000bffbb87224 */ /* 0x000fe200078e02b8 */
[----:B------:R-:W-:Y:S01]  /*4da0*/  IABS R191, R10 ;  /* 0x0000000a00bf7213 */ /* 0x000fe20000000000 */
[----:B------:R1:W-:Y:S01]  /*4db0*/  STL [R1+0xf58], R10 ;  /* 0x000f580a01007387 */ /* 0x0003e20000100800 */
[----:B------:R-:W-:-:S02]  /*4dc0*/  IMAD.MOV R196, RZ, RZ, -R196 ;  /* 0x000000ffffc47224 */ /* 0x000fc400078e0ac4 */
[----:B------:R-:W-:Y:S02]  /*4dd0*/  IMAD.MOV R30, RZ, RZ, -R30 ;  /* 0x000000ffff1e7224 */ /* 0x000fe400078e0a1e */
[----:B------:R-:W-:Y:S02]  /*4de0*/  IMAD R168, R251, R29, R168 ;  /* 0x0000001dfba87224 */ /* 0x000fe400078e02a8 */
[----:B------:R-:W-:Y:S01]  /*4df0*/  IMAD.HI.U32 R195, R28, R190, RZ ;  /* 0x000000be1cc37227 */ /* 0x000fe200078e00ff */
[----:B-1----:R-:W-:-:S03]  /*4e00*/  LOP3.LUT R10, R9, 0x18e, RZ, 0xfc, !PT ;  /* 0x0000018e090a7812 */ /* 0x002fc600078efcff */
[----:B------:R-:W-:-:S04]  /*4e10*/  IMAD.HI.U32 R29, R28, R173, RZ ;  /* 0x000000ad1c1d7227 */ /* 0x000fc800078e00ff */
[----:B------:R-:W-:Y:S01]  /*4e20*/  IMAD R189, R251, R196, R189 ;  /* 0x000000c4fbbd7224 */ /* 0x000fe200078e02bd */
[----:B------:R-:W-:Y:S01]  /*4e30*/  IABS R196, R10 ;  /* 0x0000000a00c47213 */ /* 0x000fe20000000000 */
[----:B------:R-:W-:Y:S01]  /*4e40*/  IMAD.HI.U32 R194, R28, R191, RZ ;  /* 0x000000bf1cc27227 */ /* 0x000fe200078e00ff */
[----:B------:R-:W-:-:S03]  /*4e50*/  LOP3.LUT R12, R9, 0x18c, RZ, 0xfc, !PT ;  /* 0x0000018c090c7812 */ /* 0x000fc600078efcff */
[----:B------:R-:W-:Y:S02]  /*4e60*/  IMAD R162, R251, R30, R162 ;  /* 0x0000001efba27224 */ /* 0x000fe400078e02a2 */
[----:B------:R-:W-:Y:S02]  /*4e70*/  IMAD.MOV R195, RZ, RZ, -R195 ;  /* 0x000000ffffc37224 */ /* 0x000fe400078e0ac3 */
[----:B------:R-:W-:Y:S01]  /*4e80*/  IMAD.HI.U32 R30, R28, R167, RZ ;  /* 0x000000a71c1e7227 */ /* 0x000fe200078e00ff */
[----:B------:R-:W-:-:S03]  /*4e90*/  LOP3.LUT R197, R9, 0x18a, RZ, 0xfc, !PT ;  /* 0x0000018a09c57812 */ /* 0x000fc600078efcff */
[----:B------:R-:W-:Y:S02]  /*4ea0*/  IMAD.MOV R29, RZ, RZ, -R29 ;  /* 0x000000ffff1d7224 */ /* 0x000fe400078e0a1d */
[----:B------:R-:W-:Y:S02]  /*4eb0*/  IMAD.MOV R194, RZ, RZ, -R194 ;  /* 0x000000ffffc27224 */ /* 0x000fe400078e0ac2 */
[----:B------:R-:W-:Y:S01]  /*4ec0*/  IMAD.HI.U32 R199, R28, R196, RZ ;  /* 0x000000c41cc77227 */ /* 0x000fe200078e00ff */
[----:B------:R-:W-:-:S03]  /*4ed0*/  IABS R187, R8 ;  /* 0x0000000800bb7213 */ /* 0x000fc60000000000 */
[C---:B------:R-:W-:Y:S01]  /*4ee0*/  IMAD R190, R251.reuse, R195, R190 ;  /* 0x000000c3fbbe7224 */ /* 0x040fe200078e02be */
[----:B------:R-:W-:Y:S01]  /*4ef0*/  IABS R195, R12 ;  /* 0x0000000c00c37213 */ /* 0x000fe20000000000 */
[----:B------:R-:W-:Y:S01]  /*4f00*/  IMAD.MOV R30, RZ, RZ, -R30 ;  /* 0x000000ffff1e7224 */ /* 0x000fe200078e0a1e */
[----:B------:R-:W-:Y:S01]  /*4f10*/  IABS R188, R7 ;  /* 0x0000000700bc7213 */ /* 0x000fe20000000000 */
[----:B------:R-:W-:Y:S01]  /*4f20*/  IMAD R173, R251, R29, R173 ;  /* 0x0000001dfbad7224 */ /* 0x000fe200078e02ad */
[C---:B------:R-:W-:Y:S01]  /*4f30*/  LOP3.LUT R8, R9.reuse, 0x186, RZ, 0xfc, !PT ;  /* 0x0000018609087812 */ /* 0x040fe200078efcff */
[----:B------:R-:W-:Y:S01]  /*4f40*/  IMAD.HI.U32 R29, R28, R178, RZ ;  /* 0x000000b21c1d7227 */ /* 0x000fe200078e00ff */
[----:B------:R-:W-:-:S03]  /*4f50*/  LOP3.LUT R7, R9, 0x188, RZ, 0xfc, !PT ;  /* 0x0000018809077812 */ /* 0x000fc600078efcff */
[----:B------:R-:W-:Y:S01]  /*4f60*/  IMAD R191, R251, R194, R191 ;  /* 0x000000c2fbbf7224 */ /* 0x000fe200078e02bf */
[----:B------:R-:W-:Y:S01]  /*4f70*/  IABS R194, R197 ;  /* 0x000000c500c27213 */ /* 0x000fe20000000000 */
[----:B------:R-:W-:Y:S01]  /*4f80*/  IMAD.MOV R199, RZ, RZ, -R199 ;  /* 0x000000ffffc77224 */ /* 0x000fe200078e0ac7 */
[----:B------:R-:W-:Y:S01]  /*4f90*/  LOP3.LUT R202, R9, 0x194, RZ, 0xfc, !PT ;  /* 0x0000019409ca7812 */ /* 0x000fe200078efcff */
[----:B------:R-:W-:Y:S01]  /*4fa0*/  IMAD R167, R251, R30, R167 ;  /* 0x0000001efba77224 */ /* 0x000fe200078e02a7 */
[----:B------:R-:W-:Y:S01]  /*4fb0*/  IADD3 R29, -R29, RZ, RZ ;  /* 0x000000ff1d1d7210 */ /* 0x000fe20007ffe1ff */
[C---:B------:R-:W-:Y:S01]  /*4fc0*/  IMAD.HI.U32 R30, R28.reuse, R172, RZ ;  /* 0x000000ac1c1e7227 */ /* 0x040fe200078e00ff */
[----:B------:R1:W-:Y:S01]  /*4fd0*/  STL [R1+0xf54], R8 ;  /* 0x000f540801007387 */ /* 0x0003e20000100800 */
[----:B------:R-:W-:Y:S02]  /*4fe0*/  IABS R192, R8 ;  /* 0x0000000800c07213 */ /* 0x000fe40000000000 */
[----:B------:R-:W-:Y:S01]  /*4ff0*/  IMAD.HI.U32 R200, R28, R195, RZ ;  /* 0x000000c31cc87227 */ /* 0x000fe200078e00ff */
[----:B------:R2:W-:Y:S01]  /*5000*/  STL [R1+0xf94], R7 ;  /* 0x000f940701007387 */ /* 0x0005e20000100800 */
[----:B------:R-:W-:-:S02]  /*5010*/  IABS R193, R7 ;  /* 0x0000000700c17213 */ /* 0x000fc40000000000 */
[----:B------:R-:W-:Y:S01]  /*5020*/  IMAD R196, R251, R199, R196 ;  /* 0x000000c7fbc47224 */ /* 0x000fe200078e02c4 */
[----:B------:R-:W-:Y:S01]  /*5030*/  IABS R199, R202 ;  /* 0x000000ca00c77213 */ /* 0x000fe20000000000 */
[----:B------:R-:W-:Y:S01]  /*5040*/  IMAD.HI.U32 R201, R28, R194, RZ ;  /* 0x000000c21cc97227 */ /* 0x000fe200078e00ff */
[C---:B-1----:R-:W-:Y:S01]  /*5050*/  LOP3.LUT R8, R9.reuse, 0x190, RZ, 0xfc, !PT ;  /* 0x0000019009087812 */ /* 0x042fe200078efcff */
[----:B------:R-:W-:Y:S02]  /*5060*/  STL [R1+0xf10], R197 ;  /* 0x000f10c501007387 */ /* 0x000fe40000100800 */
[----:B------:R-:W-:Y:S01]  /*5070*/  IMAD.MOV R30, RZ, RZ, -R30 ;  /* 0x000000ffff1e7224 */ /* 0x000fe200078e0a1e */
[----:B--2---:R-:W-:Y:S01]  /*5080*/  LOP3.LUT R7, R9, 0x192, RZ, 0xfc, !PT ;  /* 0x0000019209077812 */ /* 0x004fe200078efcff */
[----:B------:R1:W-:Y:S01]  /*5090*/  STL [R1+0xf18], R12 ;  /* 0x000f180c01007387 */ /* 0x0003e20000100800 */
[----:B------:R-:W-:Y:S02]  /*50a0*/  IMAD.MOV R200, RZ, RZ, -R200 ;  /* 0x000000ffffc87224 */ /* 0x000fe400078e0ac8 */
[----:B------:R-:W-:Y:S01]  /*50b0*/  IMAD R178, R251, R29, R178 ;  /* 0x0000001dfbb27224 */ /* 0x000fe200078e02b2 */
[----:B------:R2:W-:Y:S01]  /*50c0*/  STL [R1+0xf50], R10 ;  /* 0x000f500a01007387 */ /* 0x0005e20000100800 */
[----:B------:R-:W-:-:S02]  /*50d0*/  IMAD.MOV R201, RZ, RZ, -R201 ;  /* 0x000000ffffc97224 */ /* 0x000fc400078e0ac9 */
[C---:B------:R-:W-:Y:S01]  /*50e0*/  IMAD.HI.U32 R29, R28.reuse, R183, RZ ;  /* 0x000000b71c1d7227 */ /* 0x040fe200078e00ff */
[----:B------:R-:W-:Y:S01]  /*50f0*/  STL [R1+0xf5c], R8 ;  /* 0x000f5c0801007387 */ /* 0x000fe20000100800 */
[C---:B-1----:R-:W-:Y:S02]  /*5100*/  LOP3.LUT R12, R9.reuse, 0x196, RZ, 0xfc, !PT ;  /* 0x00000196090c7812 */ /* 0x042fe400078efcff */
[C---:B------:R-:W-:Y:S01]  /*5110*/  IMAD.HI.U32 R206, R28.reuse, R199, RZ ;  /* 0x000000c71cce7227 */ /* 0x040fe200078e00ff */
[----:B------:R-:W-:Y:S01]  /*5120*/  STL [R1+0xf90], R7 ;  /* 0x000f900701007387 */ /* 0x000fe20000100800 */
[----:B--2---:R-:W-:Y:S02]  /*5130*/  LOP3.LUT R10, R9, 0x198, RZ, 0xfc, !PT ;  /* 0x00000198090a7812 */ /* 0x004fe400078efcff */
[C---:B------:R-:W-:Y:S01]  /*5140*/  IMAD R172, R251.reuse, R30, R172 ;  /* 0x0000001efbac7224 */ /* 0x040fe200078e02ac */
[----:B------:R-:W-:Y:S01]  /*5150*/  STL [R1+0xf14], R202 ;  /* 0x000f14ca01007387 */ /* 0x000fe20000100800 */
[C---:B------:R-:W-:Y:S01]  /*5160*/  IMAD R195, R251.reuse, R200, R195 ;  /* 0x000000c8fbc37224 */ /* 0x040fe200078e02c3 */
[----:B------:R-:W-:Y:S01]  /*5170*/  IABS R200, R12 ;  /* 0x0000000c00c87213 */ /* 0x000fe20000000000 */
[----:B------:R-:W-:Y:S01]  /*5180*/  IMAD.HI.U32 R30, R28, R177, RZ ;  /* 0x000000b11c1e7227 */ /* 0x000fe200078e00ff */
[----:B------:R-:W-:Y:S03]  /*5190*/  STL [R1+0xf44], R12 ;  /* 0x000f440c01007387 */ /* 0x000fe60000100800 */
[----:B------:R-:W-:Y:S01]  /*51a0*/  IMAD R194, R251, R201, R194 ;  /* 0x000000c9fbc27224 */ /* 0x000fe200078e02c2 */
[----:B------:R1:W-:Y:S01]  /*51b0*/  STL [R1+0xf8c], R10 ;  /* 0x000f8c0a01007387 */ /* 0x0003e20000100800 */
[----:B------:R-:W-:Y:S01]  /*51c0*/  IMAD.MOV R29, RZ, RZ, -R29 ;  /* 0x000000ffff1d7224 */ /* 0x000fe200078e0a1d */
[----:B------:R-:W-:Y:S01]  /*51d0*/  IABS R201, R10 ;  /* 0x0000000a00c97213 */ /* 0x000fe20000000000 */
[----:B------:R-:W-:-:S02]  /*51e0*/  IMAD.MOV R206, RZ, RZ, -R206 ;  /* 0x000000ffffce7224 */ /* 0x000fc400078e0ace */
[----:B------:R-:W-:Y:S02]  /*51f0*/  IMAD.MOV R30, RZ, RZ, -R30 ;  /* 0x000000ffff1e7224 */ /* 0x000fe400078e0a1e */
[----:B------:R-:W-:Y:S01]  /*5200*/  IMAD.HI.U32 R205, R28, R200, RZ ;  /* 0x000000c81ccd7227 */ /* 0x000fe200078e00ff */
[----:B-1----:R-:W-:-:S03]  /*5210*/  LOP3.LUT R10, R9, 0x1a2, RZ, 0xfc, !PT ;  /* 0x000001a2090a7812 */ /* 0x002fc600078efcff */
[C---:B------:R-:W-:Y:S02]  /*5220*/  IMAD R183, R251.reuse, R29, R183 ;  /* 0x0000001dfbb77224 */ /* 0x040fe400078e02b7 */
[----:B------:R-:W-:Y:S01]  /*5230*/  IMAD R199, R251, R206, R199 ;  /* 0x000000cefbc77224 */ /* 0x000fe200078e02c7 */
[----:B------:R-:W-:Y:S01]  /*5240*/  IABS R206, R10 ;  /* 0x0000000a00ce7213 */ /* 0x000fe20000000000 */
[----:B------:R-:W-:Y:S01]  /*5250*/  IMAD.HI.U32 R29, R28, R188, RZ ;  /* 0x000000bc1c1d7227 */ /* 0x000fe200078e00ff */
[----:B------:R-:W-:-:S03]  /*5260*/  LOP3.LUT R12, R9, 0x1a0, RZ, 0xfc, !PT ;  /* 0x000001a0090c7812 */ /* 0x000fc600078efcff */
[----:B------:R-:W-:-:S04]  /*5270*/  IMAD.HI.U32 R204, R28, R201, RZ ;  /* 0x000000c91ccc7227 */ /* 0x000fc800078e00ff */
[----:B------:R-:W-:Y:S02]  /*5280*/  IMAD R177, R251, R30, R177 ;  /* 0x0000001efbb17224 */ /* 0x000fe400078e02b1 */
[----:B------:R-:W-:Y:S01]  /*5290*/  IMAD.HI.U32 R30, R28, R182, RZ ;  /* 0x000000b61c1e7227 */ /* 0x000fe200078e00ff */
[----:B------:R-:W-:-:S03]  /*52a0*/  IADD3 R29, -R29, RZ, RZ ;  /* 0x000000ff1d1d7210 */ /* 0x000fc60007ffe1ff */
[----:B------:R-:W-:Y:S01]  /*52b0*/  IMAD.MOV R205, RZ, RZ, -R205 ;  /* 0x000000ffffcd7224 */ /* 0x000fe200078e0acd */
[----:B------:R-:W-:Y:S01]  /*52c0*/  LOP3.LUT R207, R9, 0x19e, RZ, 0xfc, !PT ;  /* 0x0000019e09cf7812 */ /* 0x000fe200078efcff */
[----:B------:R-:W-:Y:S02]  /*52d0*/  IMAD.MOV R204, RZ, RZ, -R204 ;  /* 0x000000ffffcc7224 */ /* 0x000fe400078e0acc */
[----:B------:R-:W-:Y:S01]  /*52e0*/  IMAD.HI.U32 R209, R28, R206, RZ ;  /* 0x000000ce1cd17227 */ /* 0x000fe200078e00ff */
[----:B------:R-:W-:-:S03]  /*52f0*/  IABS R197, R8 ;  /* 0x0000000800c57213 */ /* 0x000fc60000000000 */
[----:B------:R-:W-:Y:S02]  /*5300*/  IMAD.MOV R30, RZ, RZ, -R30 ;  /* 0x000000ffff1e7224 */ /* 0x000fe400078e0a1e */
[C---:B------:R-:W-:Y:S01]  /*5310*/  IMAD R200, R251.reuse, R205, R200 ;  /* 0x000000cdfbc87224 */ /* 0x040fe200078e02c8 */
[----:B------:R-:W-:Y:S01]  /*5320*/  IABS R205, R12 ;  /* 0x0000000c00cd7213 */ /* 0x000fe20000000000 */
[----:B------:R-:W-:Y:S01]  /*5330*/  IMAD R201, R251, R204, R201 ;  /* 0x000000ccfbc97224 */ /* 0x000fe200078e02c9 */
[----:B------:R-:W-:Y:S01]  /*5340*/  IABS R198, R7 ;  /* 0x0000000700c67213 */ /* 0x000fe20000000000 */
[----:B------:R-:W-:Y:S01]  /*5350*/  IMAD.MOV R209, RZ, RZ, -R209 ;  /* 0x000000ffffd17224 */ /* 0x000fe200078e0ad1 */
[----:B------:R-:W-:Y:S01]  /*5360*/  LOP3.LUT R8, R9, 0x19a, RZ, 0xfc, !PT ;  /* 0x0000019a09087812 */ /* 0x000fe200078efcff */
[----:B------:R-:W-:Y:S01]  /*5370*/  IMAD R182, R251, R30, R182 ;  /* 0x0000001efbb67224 */ /* 0x000fe200078e02b6 */
[----:B------:R-:W-:Y:S01]  /*5380*/  LOP3.LUT R7, R9, 0x19c, RZ, 0xfc, !PT ;  /* 0x0000019c09077812 */ /* 0x000fe200078efcff */
[----:B------:R-:W-:Y:S01]  /*5390*/  IMAD R188, R251, R29, R188 ;  /* 0x0000001dfbbc7224 */ /* 0x000fe200078e02bc */
[----:B------:R-:W-:Y:S01]  /*53a0*/  IABS R204, R207 ;  /* 0x000000cf00cc7213 */ /* 0x000fe20000000000 */
[C---:B------:R-:W-:Y:S01]  /*53b0*/  IMAD.HI.U32 R30, R28.reuse, R187, RZ ;  /* 0x000000bb1c1e7227 */ /* 0x040fe200078e00ff */
[----:B------:R-:W-:Y:S01]  /*53c0*/  LOP3.LUT R212, R9, 0x1a8, RZ, 0xfc, !PT ;  /* 0x000001a809d47812 */ /* 0x000fe200078efcff */
[----:B------:R1:W-:Y:S02]  /*53d0*/  STL [R1+0xf88], R8 ;  /* 0x000f880801007387 */ /* 0x0003e40000100800 */
[C---:B------:R-:W-:Y:S01]  /*53e0*/  IMAD.HI.U32 R29, R28.reuse, R193, RZ ;  /* 0x000000c11c1d7227 */ /* 0x040fe200078e00ff */
[----:B------:R-:W-:Y:S01]  /*53f0*/  IABS R202, R8 ;  /* 0x0000000800ca7213 */ /* 0x000fe20000000000 */
[----:B------:R2:W-:Y:S02]  /*5400*/  STL [R1+0xf84], R7 ;  /* 0x000f840701007387 */ /* 0x0005e40000100800 */
[C---:B------:R-:W-:Y:S01]  /*5410*/  IMAD.HI.U32 R210, R28.reuse, R205, RZ ;  /* 0x000000cd1cd27227 */ /* 0x040fe200078e00ff */
[----:B------:R-:W-:Y:S01]  /*5420*/  IABS R203, R7 ;  /* 0x0000000700cb7213 */ /* 0x000fe20000000000 */
[----:B------:R-:W-:Y:S02]  /*5430*/  STL [R1+0xf0c], R207 ;  /* 0x000f0ccf01007387 */ /* 0x000fe40000100800 */
[----:B------:R-:W-:Y:S01]  /*5440*/  IMAD R206, R251, R209, R206 ;  /* 0x000000d1fbce7224 */ /* 0x000fe200078e02ce */
[C---:B-1----:R-:W-:Y:S01]  /*5450*/  LOP3.LUT R8, R9.reuse, 0x1a4, RZ, 0xfc, !PT ;  /* 0x000001a409087812 */ /* 0x042fe200078efcff */
[----:B------:R-:W-:Y:S01]  /*5460*/  IMAD.HI.U32 R211, R28, R204, RZ ;  /* 0x000000cc1cd37227 */ /* 0x000fe200078e00ff */
[----:B------:R-:W-:Y:S01]  /*5470*/  IABS R209, R212 ;  /* 0x000000d400d17213 */ /* 0x000fe20000000000 */
[----:B------:R1:W-:Y:S01]  /*5480*/  STL [R1+0xf08], R12 ;  /* 0x000f080c01007387 */ /* 0x0003e20000100800 */
[----:B--2---:R-:W-:Y:S01]  /*5490*/  LOP3.LUT R7, R9, 0x1a6, RZ, 0xfc, !PT ;  /* 0x000001a609077812 */ /* 0x004fe200078efcff */
[----:B------:R-:W-:-:S02]  /*54a0*/  IMAD.MOV R30, RZ, RZ, -R30 ;  /* 0x000000ffff1e7224 */ /* 0x000fc400078e0a1e */
[----:B------:R-:W-:Y:S01]  /*54b0*/  IMAD.MOV R29, RZ, RZ, -R29 ;  /* 0x000000ffff1d7224 */ /* 0x000fe200078e0a1d */
[----:B------:R2:W-:Y:S01]  /*54c0*/  STL [R1+0xf04], R10 ;  /* 0x000f040a01007387 */ /* 0x0005e20000100800 */
[----:B------:R-:W-:Y:S02]  /*54d0*/  IMAD.MOV R210, RZ, RZ, -R210 ;  /* 0x000000ffffd27224 */ /* 0x000fe400078e0ad2 */
[----:B------:R-:W-:Y:S01]  /*54e0*/  IMAD.MOV R211, RZ, RZ, -R211 ;  /* 0x000000ffffd37224 */ /* 0x000fe200078e0ad3 */
[----:B-1----:R-:W-:Y:S01]  /*54f0*/  LOP3.LUT R12, R9, 0x1aa, RZ, 0xfc, !PT ;  /* 0x000001aa090c7812 */ /* 0x002fe200078efcff */
[C---:B------:R-:W-:Y:S01]  /*5500*/  IMAD R187, R251.reuse, R30, R187 ;  /* 0x0000001efbbb7224 */ /* 0x040fe200078e02bb */
[----:B------:R-:W-:Y:S01]  /*5510*/  STL [R1+0xf00], R8 ;  /* 0x000f000801007387 */ /* 0x000fe20000100800 */
[----:B------:R-:W-:Y:S01]  /*5520*/  IMAD R193, R251, R29, R193 ;  /* 0x0000001dfbc17224 */ /* 0x000fe200078e02c1 */
[----:B--2---:R-:W-:Y:S01]  /*5530*/  LOP3.LUT R10, R9, 0x1ac, RZ, 0xfc, !PT ;  /* 0x000001ac090a7812 */ /* 0x004fe200078efcff */
[C---:B------:R-:W-:Y:S01]  /*5540*/  IMAD.HI.U32 R216, R28.reuse, R209, RZ ;  /* 0x000000d11cd87227 */ /* 0x040fe200078e00ff */
[----:B------:R-:W-:Y:S03]  /*5550*/  STL [R1+0xefc], R7 ;  /* 0x000efc0701007387 */ /* 0x000fe60000100800 */
[C---:B------:R-:W-:Y:S01]  /*5560*/  IMAD.HI.U32 R30, R28.reuse, R192, RZ ;  /* 0x000000c01c1e7227 */ /* 0x040fe200078e00ff */
[----:B------:R-:W-:Y:S03]  /*5570*/  STL [R1+0xebc], R212 ;  /* 0x000ebcd401007387 */ /* 0x000fe60000100800 */
[----:B------:R-:W-:Y:S01]  /*5580*/  IMAD.HI.U32 R29, R28, R198, RZ ;  /* 0x000000c61c1d7227 */ /* 0x000fe200078e00ff */
[----:B------:R-:W-:Y:S03]  /*5590*/  STL [R1+0xeb8], R12 ;  /* 0x000eb80c01007387 */ /* 0x000fe60000100800 */
[C---:B------:R-:W-:Y:S01]  /*55a0*/  IMAD R205, R251.reuse, R210, R205 ;  /* 0x000000d2fbcd7224 */ /* 0x040fe200078e02cd */
[----:B------:R-:W-:Y:S01]  /*55b0*/  IABS R210, R12 ;  /* 0x0000000c00d27213 */ /* 0x000fe20000000000 */
[----:B------:R-:W-:Y:S01]  /*55c0*/  IMAD R204, R251, R211, R204 ;  /* 0x000000d3fbcc7224 */ /* 0x000fe200078e02cc */
[----:B------:R1:W-:Y:S01]  /*55d0*/  STL [R1+0xeb4], R10 ;  /* 0x000eb40a01007387 */ /* 0x0003e20000100800 */
[----:B------:R-:W-:Y:S01]  /*55e0*/  IABS R211, R10 ;  /* 0x0000000a00d37213 */ /* 0x000fe20000000000 */
[----:B------:R-:W-:Y:S01]  /*55f0*/  IMAD.MOV R216, RZ, RZ, -R216 ;  /* 0x000000ffffd87224 */ /* 0x000fe200078e0ad8 */
[----:B------:R-:W-:Y:S01]  /*5600*/  IADD3 R29, -R29, RZ, RZ ;  /* 0x000000ff1d1d7210 */ /* 0x000fe20007ffe1ff */
[----:B------:R-:W-:-:S02]  /*5610*/  IMAD.MOV R30, RZ, RZ, -R30 ;  /* 0x000000ffff1e7224 */ /* 0x000fc400078e0a1e */
[----:B------:R-:W-:Y:S01]  /*5620*/  IMAD.HI.U32 R215, R28, R210, RZ ;  /* 0x000000d21cd77227 */ /* 0x000fe200078e00ff */
[----:B-1----:R-:W-:-:S03]  /*5630*/  LOP3.LUT R10, R9, 0x1b6, RZ, 0xfc, !PT ;  /* 0x000001b6090a7812 */ /* 0x002fc600078efcff */
[C---:B------:R-:W-:Y:S02]  /*5640*/  IMAD R209, R251.reuse, R216, R209 ;  /* 0x000000d8fbd17224 */ /* 0x040fe400078e02d1 */
[----:B------:R-:W-:Y:S01]  /*5650*/  IMAD R192, R251, R30, R192 ;  /* 0x0000001efbc07224 */ /* 0x000fe200078e02c0 */
[----:B------:R-:W-:Y:S01]  /*5660*/  IABS R216, R10 ;  /* 0x0000000a00d87213 */ /* 0x000fe20000000000 */
[----:B------:R-:W-:Y:S01]  /*5670*/  IMAD.HI.U32 R214, R28, R211, RZ ;  /* 0x000000d31cd67227 */ /* 0x000fe200078e00ff */
[----:B------:R-:W-:-:S03]  /*5680*/  LOP3.LUT R12, R9, 0x1b4, RZ, 0xfc, !PT ;  /* 0x000001b4090c7812 */ /* 0x000fc600078efcff */
[----:B------:R-:W-:Y:S01]  /*5690*/  IMAD.HI.U32 R30, R28, R197, RZ ;  /* 0x000000c51c1e7227 */ /* 0x000fe200078e00ff */
[----:B------:R-:W-:-:S03]  /*56a0*/  LOP3.LUT R217, R9, 0x1b2, RZ, 0xfc, !PT ;  /* 0x000001b209d97812 */ /* 0x000fc600078efcff */
[----:B------:R-:W-:Y:S02]  /*56b0*/  IMAD R198, R251, R29, R198 ;  /* 0x0000001dfbc67224 */ /* 0x000fe400078e02c6 */
[----:B------:R-:W-:Y:S02]  /*56c0*/  IMAD.MOV R215, RZ, RZ, -R215 ;  /* 0x000000ffffd77224 */ /* 0x000fe400078e0ad7 */
[----:B------:R-:W-:Y:S01]  /*56d0*/  IMAD.HI.U32 R29, R28, R203, RZ ;  /* 0x000000cb1c1d7227 */ /* 0x000fe200078e00ff */
[----:B------:R-:W-:-:S03]  /*56e0*/  IABS R207, R8 ;  /* 0x0000000800cf7213 */ /* 0x000fc60000000000 */
[----:B------:R-:W-:Y:S02]  /*56f0*/  IMAD.MOV R214, RZ, RZ, -R214 ;  /* 0x000000ffffd67224 */ /* 0x000fe400078e0ad6 */
[----:B------:R-:W-:Y:S02]  /*5700*/  IMAD.MOV R30, RZ, RZ, -R30 ;  /* 0x000000ffff1e7224 */ /* 0x000fe400078e0a1e */
[----:B------:R-:W-:Y:S01]  /*5710*/  IMAD.HI.U32 R219, R28, R216, RZ ;  /* 0x000000d81cdb7227 */ /* 0x000fe200078e00ff */
[----:B------:R-:W-:-:S03]  /*5720*/  IABS R208, R7 ;  /* 0x0000000700d07213 */ /* 0x000fc60000000000 */
        /* <DEDUP_REMOVED lines=8> */
[----:B------:R-:W-:Y:S01]  /*57b0*/  IMAD.MOV R219, RZ, RZ, -R219 ;  /* 0x000000ffffdb7224 */ /* 0x000fe200078e0adb */
[----:B------:R-:W-:Y:S01]  /*57c0*/  LOP3.LUT R222, R9, 0x1bc, RZ, 0xfc, !PT ;  /* 0x000001bc09de7812 */ /* 0x000fe200078efcff */
[----:B------:R-:W-:Y:S01]  /*57d0*/  IMAD.HI.U32 R30, R28, R202, RZ ;  /* 0x000000ca1c1e7227 */ /* 0x000fe200078e00ff */
[----:B------:R1:W-:Y:S01]  /*57e0*/  STL [R1+0xeac], R8 ;  /* 0x000eac0801007387 */ /* 0x0003e20000100800 */
[----:B------:R-:W-:-:S02]  /*57f0*/  IABS R212, R8 ;  /* 0x0000000800d47213 */ /* 0x000fc40000000000 */
[----:B------:R-:W-:Y:S02]  /*5800*/  IMAD R203, R251, R29, R203 ;  /* 0x0000001dfbcb7224 */ /* 0x000fe400078e02cb */
[C---:B------:R-:W-:Y:S01]  /*5810*/  IMAD.HI.U32 R29, R28.reuse, R208, RZ ;  /* 0x000000d01c1d7227 */ /* 0x040fe200078e00ff */
[----:B------:R2:W-:Y:S01]  /*5820*/  STL [R1+0xea4], R7 ;  /* 0x000ea40701007387 */ /* 0x0005e20000100800 */
[----:B------:R-:W-:Y:S02]  /*5830*/  IABS R213, R7 ;  /* 0x0000000700d57213 */ /* 0x000fe40000000000 */
[C---:B------:R-:W-:Y:S01]  /*5840*/  IMAD.HI.U32 R220, R28.reuse, R215, RZ ;  /* 0x000000d71cdc7227 */ /* 0x040fe200078e00ff */
[----:B-1----:R-:W-:Y:S01]  /*5850*/  LOP3.LUT R8, R9, 0x1b8, RZ, 0xfc, !PT ;  /* 0x000001b809087812 */ /* 0x002fe200078efcff */
[----:B------:R-:W-:Y:S02]  /*5860*/  STL [R1+0xe94], R217 ;  /* 0x000e94d901007387 */ /* 0x000fe40000100800 */
[----:B------:R-:W-:Y:S01]  /*5870*/  IMAD R216, R251, R219, R216 ;  /* 0x000000dbfbd87224 */ /* 0x000fe200078e02d8 */
[----:B------:R-:W-:Y:S01]  /*5880*/  IABS R219, R222 ;  /* 0x000000de00db7213 */ /* 0x000fe20000000000 */
[----:B------:R-:W-:Y:S01]  /*5890*/  IMAD.MOV R30, RZ, RZ, -R30 ;  /* 0x000000ffff1e7224 */ /* 0x000fe200078e0a1e */
[----:B--2---:R-:W-:Y:S01]  /*58a0*/  LOP3.LUT R7, R9, 0x1ba, RZ, 0xfc, !PT ;  /* 0x000001ba09077812 */ /* 0x004fe200078efcff */
[----:B------:R-:W-:Y:S01]  /*58b0*/  IMAD.HI.U32 R221, R28, R214, RZ ;  /* 0x000000d61cdd7227 */ /* 0x000fe200078e00ff */
[----:B------:R1:W-:Y:S01]  /*58c0*/  STL [R1+0xe8c], R12 ;  /* 0x000e8c0c01007387 */ /* 0x0003e20000100800 */
[----:B------:R-:W-:-:S02]  /*58d0*/  IADD3 R29, -R29, RZ, RZ ;  /* 0x000000ff1d1d7210 */ /* 0x000fc40007ffe1ff */
[----:B------:R-:W-:Y:S01]  /*58e0*/  IMAD.MOV R220, RZ, RZ, -R220 ;  /* 0x000000ffffdc7224 */ /* 0x000fe200078e0adc */
[----:B------:R2:W-:Y:S01]  /*58f0*/  STL [R1+0xe88], R10 ;  /* 0x000e880a01007387 */ /* 0x0005e20000100800 */
[----:B------:R-:W-:Y:S02]  /*5900*/  IMAD R202, R251, R30, R202 ;  /* 0x0000001efbca7224 */ /* 0x000fe400078e02ca */
[----:B------:R-:W-:Y:S01]  /*5910*/  IMAD.MOV R221, RZ, RZ, -R221 ;  /* 0x000000ffffdd7224 */ /* 0x000fe200078e0add */
[----:B------:R-:W-:Y:S01]  /*5920*/  STL [R1+0xe84], R8 ;  /* 0x000e840801007387 */ /* 0x000fe20000100800 */
[C---:B-1----:R-:W-:Y:S01]  /*5930*/  LOP3.LUT R12, R9.reuse, 0x1be, RZ, 0xfc, !PT ;  /* 0x000001be090c7812 */ /* 0x042fe200078efcff */
[C---:B------:R-:W-:Y:S02]  /*5940*/  IMAD.HI.U32 R30, R28.reuse, R207, RZ ;  /* 0x000000cf1c1e7227 */ /* 0x040fe400078e00ff */
[----:B------:R-:W-:Y:S01]  /*5950*/  STL [R1+0xe80], R7 ;  /* 0x000e800701007387 */ /* 0x000fe20000100800 */
[----:B--2---:R-:W-:Y:S01]  /*5960*/  LOP3.LUT R10, R9, 0x1c0, RZ, 0xfc, !PT ;  /* 0x000001c0090a7812 */ /* 0x004fe200078efcff */
[----:B------:R-:W-:-:S02]  /*5970*/  IMAD.HI.U32 R226, R28, R219, RZ ;  /* 0x000000db1ce27227 */ /* 0x000fc400078e00ff */
[----:B------:R-:W-:Y:S02]  /*5980*/  STL [R1+0xe7c], R222 ;  /* 0x000e7cde01007387 */ /* 0x000fe40000100800 */
[C---:B------:R-:W-:Y:S01]  /*5990*/  IMAD R215, R251.reuse, R220, R215 ;  /* 0x000000dcfbd77224 */ /* 0x040fe200078e02d7 */
[----:B------:R-:W-:Y:S01]  /*59a0*/  IABS R220, R12 ;  /* 0x0000000c00dc7213 */ /* 0x000fe20000000000 */
[C---:B------:R-:W-:Y:S01]  /*59b0*/  IMAD R208, R251.reuse, R29, R208 ;  /* 0x0000001dfbd07224 */ /* 0x040fe200078e02d0 */
[----:B------:R-:W-:Y:S01]  /*59c0*/  STL [R1+0xe78], R12 ;  /* 0x000e780c01007387 */ /* 0x000fe20000100800 */
[----:B------:R-:W-:Y:S01]  /*59d0*/  IMAD R214, R251, R221, R214 ;  /* 0x000000ddfbd67224 */ /* 0x000fe200078e02d6 */
[----:B------:R-:W-:Y:S01]  /*59e0*/  IABS R221, R10 ;  /* 0x0000000a00dd7213 */ /* 0x000fe20000000000 */
[----:B------:R-:W-:Y:S01]  /*59f0*/  IMAD.MOV R30, RZ, RZ, -R30 ;  /* 0x000000ffff1e7224 */ /* 0x000fe200078e0a1e */
[----:B------:R1:W-:Y:S01]  /*5a00*/  STL [R1+0xe74], R10 ;  /* 0x000e740a01007387 */ /* 0x0003e20000100800 */
[----:B------:R-:W-:-:S04]  /*5a10*/  IMAD.HI.U32 R29, R28, R213, RZ ;  /* 0x000000d51c1d7227 */ /* 0x000fc800078e00ff */
[----:B------:R-:W-:Y:S01]  /*5a20*/  IMAD.MOV R226, RZ, RZ, -R226 ;  /* 0x000000ffffe27224 */ /* 0x000fe200078e0ae2 */
[----:B------:R-:W-:Y:S01]  /*5a30*/  IABS R218, R7 ;  /* 0x0000000700da7213 */ /* 0x000fe20000000000 */
[----:B------:R-:W-:Y:S01]  /*5a40*/  IMAD.HI.U32 R225, R28, R220, RZ ;  /* 0x000000dc1ce17227 */ /* 0x000fe200078e00ff */
[----:B-1----:R-:W-:-:S03]  /*5a50*/  LOP3.LUT R10, R9, 0x1ca, RZ, 0xfc, !PT ;  /* 0x000001ca090a7812 */ /* 0x002fc600078efcff */
[C---:B------:R-:W-:Y:S02]  /*5a60*/  IMAD R207, R251.reuse, R30, R207 ;  /* 0x0000001efbcf7224 */ /* 0x040fe400078e02cf */
[----:B------:R-:W-:Y:S02]  /*5a70*/  IMAD.MOV R29, RZ, RZ, -R29 ;  /* 0x000000ffff1d7224 */ /* 0x000fe400078e0a1d */
[----:B------:R-:W-:Y:S01]  /*5a80*/  IMAD R219, R251, R226, R219 ;  /* 0x000000e2fbdb7224 */ /* 0x000fe200078e02db */
[----:B------:R-:W-:Y:S01]  /*5a90*/  IABS R226, R10 ;  /* 0x0000000a00e27213 */ /* 0x000fe20000000000 */
[----:B------:R-:W-:Y:S01]  /*5aa0*/  IMAD.HI.U32 R30, R28, R212, RZ ;  /* 0x000000d41c1e7227 */ /* 0x000fe200078e00ff */
[----:B------:R-:W-:-:S03]  /*5ab0*/  LOP3.LUT R12, R9, 0x1c8, RZ, 0xfc, !PT ;  /* 0x000001c8090c7812 */ /* 0x000fc600078efcff */
[----:B------:R-:W-:Y:S01]  /*5ac0*/  IMAD.HI.U32 R224, R28, R221, RZ ;  /* 0x000000dd1ce07227 */ /* 0x000fe200078e00ff */
[----:B------:R-:W-:-:S03]  /*5ad0*/  IABS R217, R8 ;  /* 0x0000000800d97213 */ /* 0x000fc60000000000 */
[----:B------:R-:W-:Y:S02]  /*5ae0*/  IMAD.MOV R225, RZ, RZ, -R225 ;  /* 0x000000ffffe17224 */ /* 0x000fe400078e0ae1 */
[----:B------:R-:W-:Y:S01]  /*5af0*/  IMAD R213, R251, R29, R213 ;  /* 0x0000001dfbd57224 */ /* 0x000fe200078e02d5 */
[C---:B------:R-:W-:Y:S01]  /*5b00*/  LOP3.LUT R227, R9.reuse, 0x1c6, RZ, 0xfc, !PT ;  /* 0x000001c609e37812 */ /* 0x040fe200078efcff */
[----:B------:R-:W-:Y:S02]  /*5b10*/  IMAD.MOV R30, RZ, RZ, -R30 ;  /* 0x000000ffff1e7224 */ /* 0x000fe400078e0a1e */
[----:B------:R-:W-:Y:S01]  /*5b20*/  IMAD.HI.U32 R29, R28, R218, RZ ;  /* 0x000000da1c1d7227 */ /* 0x000fe200078e00ff */
[----:B------:R-:W-:-:S03]  /*5b30*/  LOP3.LUT R7, R9, 0x1c4, RZ, 0xfc, !PT ;  /* 0x000001c409077812 */ /* 0x000fc600078efcff */
[----:B------:R-:W-:Y:S02]  /*5b40*/  IMAD.MOV R224, RZ, RZ, -R224 ;  /* 0x000000ffffe07224 */ /* 0x000fe400078e0ae0 */
[----:B------:R-:W-:Y:S01]  /*5b50*/  IMAD.HI.U32 R229, R28, R226, RZ ;  /* 0x000000e21ce57227 */ /* 0x000fe200078e00ff */
[----:B------:R-:W-:-:S03]  /*5b60*/  LOP3.LUT R8, R9, 0x1c2, RZ, 0xfc, !PT ;  /* 0x000001c209087812 */ /* 0x000fc600078efcff */
[C---:B------:R-:W-:Y:S01]  /*5b70*/  IMAD R220, R251.reuse, R225, R220 ;  /* 0x000000e1fbdc7224 */ /* 0x040fe200078e02dc */
[----:B------:R-:W-:Y:S01]  /*5b80*/  IABS R225, R12 ;  /* 0x0000000c00e17213 */ /* 0x000fe20000000000 */
[----:B------:R-:W-:Y:S01]  /*5b90*/  IMAD R212, R251, R30, R212 ;  /* 0x0000001efbd47224 */ /* 0x000fe200078e02d4 */
[----:B------:R-:W-:Y:S01]  /*5ba0*/  IADD3 R29, -R29, RZ, RZ ;  /* 0x000000ff1d1d7210 */ /* 0x000fe20007ffe1ff */
[----:B------:R-:W-:Y:S01]  /*5bb0*/  IMAD R221, R251, R224, R221 ;  /* 0x000000e0fbdd7224 */ /* 0x000fe200078e02dd */
[----:B------:R-:W-:Y:S01]  /*5bc0*/  IABS R224, R227 ;  /* 0x000000e300e07213 */ /* 0x000fe20000000000 */
[C---:B------:R-:W-:Y:S01]  /*5bd0*/  IMAD.HI.U32 R30, R28.reuse, R217, RZ ;  /* 0x000000d91c1e7227 */ /* 0x040fe200078e00ff */
[----:B------:R-:W-:Y:S02]  /*5be0*/  IABS R223, R7 ;  /* 0x0000000700df7213 */ /* 0x000fe40000000000 */
[----:B------:R-:W-:Y:S01]  /*5bf0*/  LOP3.LUT R232, R9, 0x1d0, RZ, 0xfc, !PT ;  /* 0x000001d009e87812 */ /* 0x000fe200078efcff */
[----:B------:R-:W-:Y:S01]  /*5c00*/  IMAD.MOV R229, RZ, RZ, -R229 ;  /* 0x000000ffffe57224 */ /* 0x000fe200078e0ae5 */
[----:B------:R1:W-:Y:S01]  /*5c10*/  STL [R1+0xe70], R8 ;  /* 0x000e700801007387 */ /* 0x0003e20000100800 */
[----:B------:R-:W-:Y:S01]  /*5c20*/  IMAD.HI.U32 R230, R28, R225, RZ ;  /* 0x000000e11ce67227 */ /* 0x000fe200078e00ff */
[----:B------:R-:W-:-:S02]  /*5c30*/  IABS R222, R8 ;  /* 0x0000000800de7213 */ /* 0x000fc40000000000 */
[----:B------:R2:W-:Y:S01]  /*5c40*/  STL [R1+0xe6c], R7 ;  /* 0x000e6c0701007387 */ /* 0x0005e20000100800 */
[----:B------:R-:W-:Y:S02]  /*5c50*/  IMAD.MOV R30, RZ, RZ, -R30 ;  /* 0x000000ffff1e7224 */ /* 0x000fe400078e0a1e */
[C---:B------:R-:W-:Y:S01]  /*5c60*/  IMAD R226, R251.reuse, R229, R226 ;  /* 0x000000e5fbe27224 */ /* 0x040fe200078e02e2 */
[----:B------:R-:W-:Y:S01]  /*5c70*/  IABS R229, R232 ;  /* 0x000000e800e57213 */ /* 0x000fe20000000000 */
[----:B------:R-:W-:Y:S01]  /*5c80*/  IMAD R218, R251, R29, R218 ;  /* 0x0000001dfbda7224 */ /* 0x000fe200078e02da */
[C---:B-1----:R-:W-:Y:S01]  /*5c90*/  LOP3.LUT R8, R9.reuse, 0x1cc, RZ, 0xfc, !PT ;  /* 0x000001cc09087812 */ /* 0x042fe200078efcff */
[C---:B------:R-:W-:Y:S01]  /*5ca0*/  IMAD.HI.U32 R231, R28.reuse, R224, RZ ;  /* 0x000000e01ce77227 */ /* 0x040fe200078e00ff */
[----:B------:R-:W-:Y:S01]  /*5cb0*/  STL [R1+0xe68], R227 ;  /* 0x000e68e301007387 */ /* 0x000fe20000100800 */
[----:B--2---:R-:W-:Y:S02]  /*5cc0*/  LOP3.LUT R7, R9, 0x1ce, RZ, 0xfc, !PT ;  /* 0x000001ce09077812 */ /* 0x004fe400078efcff */
[C---:B------:R-:W-:Y:S01]  /*5cd0*/  IMAD.HI.U32 R29, R28.reuse, R223, RZ ;  /* 0x000000df1c1d7227 */ /* 0x040fe200078e00ff */
[----:B------:R1:W-:Y:S03]  /*5ce0*/  STL [R1+0xe64], R12 ;  /* 0x000e640c01007387 */ /* 0x0003e60000100800 */
[----:B------:R-:W-:Y:S01]  /*5cf0*/  IMAD.MOV R230, RZ, RZ, -R230 ;  /* 0x000000ffffe67224 */ /* 0x000fe200078e0ae6 */
[----:B------:R2:W-:Y:S01]  /*5d00*/  STL [R1+0xe60], R10 ;  /* 0x000e600a01007387 */ /* 0x0005e20000100800 */
[----:B------:R-:W-:Y:S01]  /*5d10*/  IMAD R217, R251, R30, R217 ;  /* 0x0000001efbd97224 */ /* 0x000fe200078e02d9 */
[----:B------:R-:W-:Y:S01]  /*5d20*/  IABS R228, R7 ;  /* 0x0000000700e47213 */ /* 0x000fe20000000000 */
[----:B------:R-:W-:Y:S01]  /*5d30*/  IMAD.HI.U32 R30, R28, R222, RZ ;  /* 0x000000de1c1e7227 */ /* 0x000fe200078e00ff */
[----:B------:R-:W-:Y:S01]  /*5d40*/  STL [R1+0xe5c], R8 ;  /* 0x000e5c0801007387 */ /* 0x000fe20000100800 */
[----:B-1----:R-:W-:-:S02]  /*5d50*/  LOP3.LUT R12, R9, 0x1d2, RZ, 0xfc, !PT ;  /* 0x000001d2090c7812 */ /* 0x002fc400078efcff */
[----:B------:R-:W-:Y:S01]  /*5d60*/  IMAD.MOV R231, RZ, RZ, -R231 ;  /* 0x000000ffffe77224 */ /* 0x000fe200078e0ae7 */
[----:B------:R1:W-:Y:S01]  /*5d70*/  STL [R1+0xe58], R7 ;  /* 0x000e580701007387 */ /* 0x0003e20000100800 */
[----:B------:R-:W-:Y:S01]  /*5d80*/  IMAD.MOV R29, RZ, RZ, -R29 ;  /* 0x000000ffff1d7224 */ /* 0x000fe200078e0a1d */
[----:B--2---:R-:W-:Y:S01]  /*5d90*/  LOP3.LUT R10, R9, 0x1d4, RZ, 0xfc, !PT ;  /* 0x000001d4090a7812 */ /* 0x004fe200078efcff */
[----:B------:R-:W-:Y:S01]  /*5da0*/  IMAD.HI.U32 R236, R28, R229, RZ ;  /* 0x000000e51cec7227 */ /* 0x000fe200078e00ff */
[----:B------:R-:W-:Y:S01]  /*5db0*/  STL [R1+0xe54], R232 ;  /* 0x000e54e801007387 */ /* 0x000fe20000100800 */
[----:B------:R-:W-:Y:S02]  /*5dc0*/  IABS R227, R8 ;  /* 0x0000000800e37213 */ /* 0x000fe40000000000 */
[C---:B------:R-:W-:Y:S01]  /*5dd0*/  IMAD R225, R251.reuse, R230, R225 ;  /* 0x000000e6fbe17224 */ /* 0x040fe200078e02e1 */
[----:B------:R-:W-:Y:S01]  /*5de0*/  IABS R230, R12 ;  /* 0x0000000c00e67213 */ /* 0x000fe20000000000 */
[----:B------:R-:W-:Y:S01]  /*5df0*/  IMAD.MOV R30, RZ, RZ, -R30 ;  /* 0x000000ffff1e7224 */ /* 0x000fe200078e0a1e */
[----:B------:R-:W-:Y:S01]  /*5e00*/  STL [R1+0xe50], R12 ;  /* 0x000e500c01007387 */ /* 0x000fe20000100800 */
[C---:B------:R-:W-:Y:S01]  /*5e10*/  IMAD R224, R251.reuse, R231, R224 ;  /* 0x000000e7fbe07224 */ /* 0x040fe200078e02e0 */
[----:B------:R-:W-:Y:S01]  /*5e20*/  IABS R231, R10 ;  /* 0x0000000a00e77213 */ /* 0x000fe20000000000 */
[----:B------:R-:W-:Y:S01]  /*5e30*/  IMAD R223, R251, R29, R223 ;  /* 0x0000001dfbdf7224 */ /* 0x000fe200078e02df */
[----:B------:R2:W-:Y:S01]  /*5e40*/  STL [R1+0xe4c], R10 ;  /* 0x000e4c0a01007387 */ /* 0x0005e20000100800 */
[----:B------:R-:W-:-:S02]  /*5e50*/  IMAD.MOV R236, RZ, RZ, -R236 ;  /* 0x000000ffffec7224 */ /* 0x000fc400078e0aec */
[C---:B------:R-:W-:Y:S01]  /*5e60*/  IMAD.HI.U32 R29, R28.reuse, R228, RZ ;  /* 0x000000e41c1d7227 */ /* 0x040fe200078e00ff */
[C---:B-1----:R-:W-:Y:S02]  /*5e70*/  LOP3.LUT R7, R9.reuse, 0x1d8, RZ, 0xfc, !PT ;  /* 0x000001d809077812 */ /* 0x042fe400078efcff */
[----:B------:R-:W-:Y:S01]  /*5e80*/  LOP3.LUT R8, R9, 0x1d6, RZ, 0xfc, !PT ;  /* 0x000001d609087812 */ /* 0x000fe200078efcff */
[----:B------:R-:W-:Y:S01]  /*5e90*/  IMAD R222, R251, R30, R222 ;  /* 0x0000001efbde7224 */ /* 0x000fe200078e02de */
[----:B--2---:R-:W-:Y:S01]  /*5ea0*/  LOP3.LUT R10, R9, 0x1de, RZ, 0xfc, !PT ;  /* 0x000001de090a7812 */ /* 0x004fe200078efcff */
[----:B------:R-:W-:Y:S01]  /*5eb0*/  IMAD.HI.U32 R235, R28, R230, RZ ;  /* 0x000000e61ceb7227 */ /* 0x000fe200078e00ff */
[----:B------:R-:W-:-:S03]  /*5ec0*/  IADD3 R29, -R29, RZ, RZ ;  /* 0x000000ff1d1d7210 */ /* 0x000fc60007ffe1ff */
[----:B------:R-:W-:Y:S01]  /*5ed0*/  IMAD.HI.U32 R30, R28, R227, RZ ;  /* 0x000000e31c1e7227 */ /* 0x000fe200078e00ff */
[----:B------:R-:W-:-:S03]  /*5ee0*/  IABS R233, R7 ;  /* 0x0000000700e97213 */ /* 0x000fc60000000000 */
[----:B------:R-:W-:Y:S01]  /*5ef0*/  IMAD R229, R251, R236, R229 ;  /* 0x000000ecfbe57224 */ /* 0x000fe200078e02e5 */
[----:B------:R-:W-:Y:S01]  /*5f00*/  IABS R236, R10 ;  /* 0x0000000a00ec7213 */ /* 0x000fe20000000000 */
[C---:B------:R-:W-:Y:S01]  /*5f10*/  IMAD.HI.U32 R234, R28.reuse, R231, RZ ;  /* 0x000000e71cea7227 */ /* 0x040fe200078e00ff */
[C---:B------:R-:W-:Y:S01]  /*5f20*/  LOP3.LUT R237, R9.reuse, 0x1da, RZ, 0xfc, !PT ;  /* 0x000001da09ed7812 */ /* 0x040fe200078efcff */
[----:B------:R1:W-:Y:S01]  /*5f30*/  STL [R1+0xe48], R8 ;  /* 0x000e480801007387 */ /* 0x0003e20000100800 */
[----:B------:R-:W-:Y:S01]  /*5f40*/  IABS R232, R8 ;  /* 0x0000000800e87213 */ /* 0x000fe20000000000 */
[----:B------:R-:W-:Y:S01]  /*5f50*/  IMAD.MOV R235, RZ, RZ, -R235 ;  /* 0x000000ffffeb7224 */ /* 0x000fe200078e0aeb */
[C---:B------:R-:W-:Y:S01]  /*5f60*/  LOP3.LUT R12, R9.reuse, 0x1dc, RZ, 0xfc, !PT ;  /* 0x000001dc090c7812 */ /* 0x040fe200078efcff */
[----:B------:R-:W-:Y:S02]  /*5f70*/  IMAD.MOV R30, RZ, RZ, -R30 ;  /* 0x000000ffff1e7224 */ /* 0x000fe400078e0a1e */
[----:B------:R-:W-:Y:S01]  /*5f80*/  IMAD.MOV R234, RZ, RZ, -R234 ;  /* 0x000000ffffea7224 */ /* 0x000fe200078e0aea */
[----:B------:R2:W-:Y:S01]  /*5f90*/  STL [R1+0xe44], R7 ;  /* 0x000e440701007387 */ /* 0x0005e20000100800 */
[----:B------:R-:W-:Y:S01]  /*5fa0*/  IMAD.HI.U32 R239, R28, R236, RZ ;  /* 0x000000ec1cef7227 */ /* 0x000fe200078e00ff */
[----:B-1----:R-:W-:-:S02]  /*5fb0*/  LOP3.LUT R8, R9, 0x1e0, RZ, 0xfc, !PT ;  /* 0x000001e009087812 */ /* 0x002fc400078efcff */
[----:B------:R1:W-:Y:S01]  /*5fc0*/  STL [R1+0xe40], R237 ;  /* 0x000e40ed01007387 */ /* 0x0003e20000100800 */
[C---:B------:R-:W-:Y:S02]  /*5fd0*/  IMAD R228, R251.reuse, R29, R228 ;  /* 0x0000001dfbe47224 */ /* 0x040fe400078e02e4 */
[C---:B------:R-:W-:Y:S01]  /*5fe0*/  IMAD R230, R251.reuse, R235, R230 ;  /* 0x000000ebfbe67224 */ /* 0x040fe200078e02e6 */
[----:B------:R-:W-:Y:S01]  /*5ff0*/  IABS R235, R12 ;  /* 0x0000000c00eb7213 */ /* 0x000fe20000000000 */
[----:B------:R-:W-:Y:S01]  /*6000*/  IMAD R227, R251, R30, R227 ;  /* 0x0000001efbe37224 */ /* 0x000fe200078e02e3 */
[C---:B--2---:R-:W-:Y:S01]  /*6010*/  LOP3.LUT R7, R9.reuse, 0x1e2, RZ, 0xfc, !PT ;  /* 0x000001e209077812 */ /* 0x044fe200078efcff */
[C---:B------:R-:W-:Y:S01]  /*6020*/  IMAD.HI.U32 R29, R28.reuse, R233, RZ ;  /* 0x000000e91c1d7227 */ /* 0x040fe200078e00ff */
[----:B------:R-:W-:Y:S01]  /*6030*/  STL [R1+0xe3c], R12 ;  /* 0x000e3c0c01007387 */ /* 0x000fe20000100800 */
[----:B------:R-:W-:Y:S02]  /*6040*/  LOP3.LUT R242, R9, 0x1e4, RZ, 0xfc, !PT ;  /* 0x000001e409f27812 */ /* 0x000fe400078efcff */
[C---:B------:R-:W-:Y:S01]  /*6050*/  IMAD.HI.U32 R30, R28.reuse, R232, RZ ;  /* 0x000000e81c1e7227 */ /* 0x040fe200078e00ff */
[----:B------:R-:W-:Y:S03]  /*6060*/  STL [R1+0xe38], R10 ;  /* 0x000e380a01007387 */ /* 0x000fe60000100800 */
[----:B------:R-:W-:Y:S01]  /*6070*/  IMAD R231, R251, R234, R231 ;  /* 0x000000eafbe77224 */ /* 0x000fe200078e02e7 */
[----:B------:R-:W-:Y:S01]  /*6080*/  IABS R234, R237 ;  /* 0x000000ed00ea7213 */ /* 0x000fe20000000000 */
[----:B------:R-:W-:Y:S01]  /*6090*/  IMAD.MOV R239, RZ, RZ, -R239 ;  /* 0x000000ffffef7224 */ /* 0x000fe200078e0aef */
[----:B------:R2:W-:Y:S01]  /*60a0*/  STL [R1+0xe34], R8 ;  /* 0x000e340801007387 */ /* 0x0005e20000100800 */
[----:B-1----:R-:W-:Y:S01]  /*60b0*/  IABS R237, R8 ;  /* 0x0000000800ed7213 */ /* 0x002fe20000000000 */
[----:B------:R-:W-:Y:S01]  /*60c0*/  IMAD.MOV R29, RZ, RZ, -R29 ;  /* 0x000000ffff1d7224 */ /* 0x000fe200078e0a1d */
[----:B------:R-:W-:Y:S01]  /*60d0*/  IABS R238, R7 ;  /* 0x0000000700ee7213 */ /* 0x000fe20000000000 */
[----:B------:R-:W-:Y:S01]  /*60e0*/  IMAD.MOV R30, RZ, RZ, -R30 ;  /* 0x000000ffff1e7224 */ /* 0x000fe200078e0a1e */
[----:B------:R1:W-:Y:S01]  /*60f0*/  STL [R1+0xe30], R7 ;  /* 0x000e300701007387 */ /* 0x0003e20000100800 */
[----:B------:R-:W-:Y:S01]  /*6100*/  IMAD.HI.U32 R240, R28, R235, RZ ;  /* 0x000000eb1cf07227 */ /* 0x000fe200078e00ff */
[----:B--2---:R-:W-:-:S03]  /*6110*/  LOP3.LUT R8, R9, 0x1ea, RZ, 0xfc, !PT ;  /* 0x000001ea09087812 */ /* 0x004fc600078efcff */
[----:B------:R-:W-:Y:S01]  /*6120*/  IMAD R236, R251, R239, R236 ;  /* 0x000000effbec7224 */ /* 0x000fe200078e02ec */
[----:B------:R2:W-:Y:S01]  /*6130*/  STL [R1+0xe2c], R242 ;  /* 0x000e2cf201007387 */ /* 0x0005e20000100800 */
[C---:B------:R-:W-:Y:S01]  /*6140*/  IMAD.HI.U32 R241, R28.reuse, R234, RZ ;  /* 0x000000ea1cf17227 */ /* 0x040fe200078e00ff */
[----:B------:R-:W-:Y:S02]  /*6150*/  IABS R239, R242 ;  /* 0x000000f200ef7213 */ /* 0x000fe40000000000 */
[----:B-1----:R-:W-:Y:S01]  /*6160*/  LOP3.LUT R7, R9, 0x1ec, RZ, 0xfc, !PT ;  /* 0x000001ec09077812 */ /* 0x002fe200078efcff */
[----:B------:R-:W-:Y:S01]  /*6170*/  IMAD R233, R251, R29, R233 ;  /* 0x0000001dfbe97224 */ /* 0x000fe200078e02e9 */
[----:B------:R-:W-:Y:S01]  /*6180*/  LOP3.LUT R12, R9, 0x1e6, RZ, 0xfc, !PT ;  /* 0x000001e6090c7812 */ /* 0x000fe200078efcff */
[----:B------:R-:W-:Y:S02]  /*6190*/  IMAD R232, R251, R30, R232 ;  /* 0x0000001efbe87224 */ /* 0x000fe400078e02e8 */
[----:B------:R-:W-:Y:S01]  /*61a0*/  IMAD.HI.U32 R29, R28, R238, RZ ;  /* 0x000000ee1c1d7227 */ /* 0x000fe200078e00ff */
[----:B--2---:R-:W-:-:S03]  /*61b0*/  IABS R242, R8 ;  /* 0x0000000800f27213 */ /* 0x004fc60000000000 */
[----:B------:R-:W-:Y:S02]  /*61c0*/  IMAD.MOV R240, RZ, RZ, -R240 ;  /* 0x000000fffff07224 */ /* 0x000fe400078e0af0 */
[----:B------:R-:W-:Y:S01]  /*61d0*/  IMAD.HI.U32 R30, R28, R237, RZ ;  /* 0x000000ed1c1e7227 */ /* 0x000fe200078e00ff */
[----:B------:R-:W-:-:S03]  /*61e0*/  LOP3.LUT R10, R9, 0x1e8, RZ, 0xfc, !PT ;  /* 0x000001e8090a7812 */ /* 0x000fc600078efcff */
[----:B------:R-:W-:Y:S01]  /*61f0*/  IMAD.MOV R241, RZ, RZ, -R241 ;  /* 0x000000fffff17224 */ /* 0x000fe200078e0af1 */
[----:B------:R-:W-:Y:S01]  /*6200*/  IABS R243, R7 ;  /* 0x0000000700f37213 */ /* 0x000fe20000000000 */
[----:B------:R-:W-:Y:S01]  /*6210*/  IMAD R235, R251, R240, R235 ;  /* 0x000000f0fbeb7224 */ /* 0x000fe200078e02eb */
[----:B------:R-:W-:Y:S01]  /*6220*/  IADD3 R29, -R29, RZ, RZ ;  /* 0x000000ff1d1d7210 */ /* 0x000fe20007ffe1ff */
[----:B------:R-:W-:Y:S01]  /*6230*/  IMAD.HI.U32 R245, R28, R242, RZ ;  /* 0x000000f21cf57227 */ /* 0x000fe200078e00ff */
[----:B------:R-:W-:-:S03]  /*6240*/  IABS R240, R12 ;  /* 0x0000000c00f07213 */ /* 0x000fc60000000000 */
[----:B------:R-:W-:Y:S02]  /*6250*/  IMAD.MOV R30, RZ, RZ, -R30 ;  /* 0x000000ffff1e7224 */ /* 0x000fe400078e0a1e */
[C---:B------:R-:W-:Y:S01]  /*6260*/  IMAD R234, R251.reuse, R241, R234 ;  /* 0x000000f1fbea7224 */ /* 0x040fe200078e02ea */
[----:B------:R-:W-:Y:S01]  /*6270*/  IABS R241, R10 ;  /* 0x0000000a00f17213 */ /* 0x000fe20000000000 */
[----:B------:R-:W-:Y:S01]  /*6280*/  IMAD.MOV R245, RZ, RZ, -R245 ;  /* 0x000000fffff57224 */ /* 0x000fe200078e0af5 */
[----:B------:R1:W-:Y:S01]  /*6290*/  STL [R1+0xe28], R12 ;  /* 0x000e280c01007387 */ /* 0x0003e20000100800 */
[C---:B------:R-:W-:Y:S02]  /*62a0*/  IMAD R237, R251.reuse, R30, R237 ;  /* 0x0000001efbed7224 */ /* 0x040fe400078e02ed */
[----:B------:R-:W-:Y:S01]  /*62b0*/  IMAD.HI.U32 R246, R28, R243, RZ ;  /* 0x000000f31cf67227 */ /* 0x000fe200078e00ff */
[----:B------:R-:W-:Y:S03]  /*62c0*/  STL [R1+0xe24], R10 ;  /* 0x000e240a01007387 */ /* 0x000fe60000100800 */
[----:B------:R-:W-:-:S02]  /*62d0*/  IMAD R238, R251, R29, R238 ;  /* 0x0000001dfbee7224 */ /* 0x000fc400078e02ee */
[C---:B------:R-:W-:Y:S01]  /*62e0*/  IMAD.HI.U32 R30, R28.reuse, R240, RZ ;  /* 0x000000f01c1e7227 */ /* 0x040fe200078e00ff */
[----:B------:R-:W-:Y:S01]  /*62f0*/  STL [R1+0xe20], R8 ;  /* 0x000e200801007387 */ /* 0x000fe20000100800 */
[----:B-1----:R-:W-:Y:S02]  /*6300*/  LOP3.LUT R12, R9, 0x1ee, RZ, 0xfc, !PT ;  /* 0x000001ee090c7812 */ /* 0x002fe400078efcff */
[----:B------:R-:W-:Y:S02]  /*6310*/  IMAD.MOV.U32 R252, RZ, RZ, R244 ;  /* 0x000000fffffc7224 */ /* 0x000fe400078e00f4 */
[C---:B------:R-:W-:Y:S01]  /*6320*/  IMAD.HI.U32 R29, R28.reuse, R239, RZ ;  /* 0x000000ef1c1d7227 */ /* 0x040fe200078e00ff */
[----:B------:R1:W-:Y:S03]  /*6330*/  STL [R1+0xe1c], R7 ;  /* 0x000e1c0701007387 */ /* 0x0003e60000100800 */
[----:B------:R-:W-:Y:S01]  /*6340*/  IMAD.HI.U32 R244, R28, R241, RZ ;  /* 0x000000f11cf47227 */ /* 0x000fe200078e00ff */
[----:B------:R-:W-:-:S03]  /*6350*/  LOP3.LUT R248, R248, 0x3f, RZ, 0xc0, !PT ;  /* 0x0000003ff8f87812 */ /* 0x000fc600078ec0ff */
[----:B------:R-:W-:Y:S01]  /*6360*/  IMAD R242, R251, R245, R242 ;  /* 0x000000f5fbf27224 */ /* 0x000fe200078e02f2 */
[----:B------:R-:W-:Y:S01]  /*6370*/  LOP3.LUT R245, R9, 0x1f0, RZ, 0xfc, !PT ;  /* 0x000001f009f57812 */ /* 0x000fe200078efcff */
[----:B------:R-:W-:Y:S01]  /*6380*/  IMAD.MOV R246, RZ, RZ, -R246 ;  /* 0x000000fffff67224 */ /* 0x000fe200078e0af6 */
[----:B-1----:R-:W2:Y:S01]  /*6390*/  LDL.LU R7, [R1+0x14] ;  /* 0x0000140001077983 */ /* 0x002ea20000300800 */
[----:B------:R-:W-:Y:S02]  /*63a0*/  IMAD.MOV R30, RZ, RZ, -R30 ;  /* 0x000000ffff1e7224 */ /* 0x000fe400078e0a1e */
[----:B------:R-:W-:Y:S01]  /*63b0*/  IMAD.MOV R29, RZ, RZ, -R29 ;  /* 0x000000ffff1d7224 */ /* 0x000fe200078e0a1d */
[----:B------:R-:W3:Y:S01]  /*63c0*/  LDL.LU R8, [R1+0x10] ;  /* 0x0000100001087983 */ /* 0x000ee20000300800 */
[----:B------:R-:W-:Y:S02]  /*63d0*/  IMAD.MOV R244, RZ, RZ, -R244 ;  /* 0x000000fffff47224 */ /* 0x000fe400078e0af4 */
[C---:B------:R-:W-:Y:S01]  /*63e0*/  IMAD R243, R251.reuse, R246, R243 ;  /* 0x000000f6fbf37224 */ /* 0x040fe200078e02f3 */
[----:B------:R-:W4:Y:S01]  /*63f0*/  LDL.LU R10, [R1+0xc] ;  /* 0x00000c00010a7983 */ /* 0x000f220000300800 */
[----:B------:R-:W-:Y:S01]  /*6400*/  IMAD R240, R251, R30, R240 ;  /* 0x0000001efbf07224 */ /* 0x000fe200078e02f0 */
[----:B------:R-:W-:-:S02]  /*6410*/  LOP3.LUT R246, R9, 0x1f2, RZ, 0xfc, !PT ;  /* 0x000001f209f67812 */ /* 0x000fc400078efcff */
[----:B------:R1:W-:Y:S01]  /*6420*/  STL [R1+0xe18], R12 ;  /* 0x000e180c01007387 */ /* 0x0003e20000100800 */
[----:B------:R-:W-:Y:S01]  /*6430*/  IMAD R239, R251, R29, R239 ;  /* 0x0000001dfbef7224 */ /* 0x000fe200078e02ef */
[----:B------:R-:W-:Y:S02]  /*6440*/  LOP3.LUT R30, R9, 0x1f4, RZ, 0xfc, !PT ;  /* 0x000001f4091e7812 */ /* 0x000fe400078efcff */
[----:B------:R1:W-:Y:S01]  /*6450*/  STL [R1+0xe14], R245 ;  /* 0x000e14f501007387 */ /* 0x0003e20000100800 */
[----:B------:R-:W-:Y:S01]  /*6460*/  IMAD R241, R251, R244, R241 ;  /* 0x000000f4fbf17224 */ /* 0x000fe200078e02f1 */
[----:B------:R-:W-:Y:S01]  /*6470*/  IABS R244, R12 ;  /* 0x0000000c00f47213 */ /* 0x000fe20000000000 */
[----:B------:R-:W-:Y:S01]  /*6480*/  IMAD R29, R247, 0x40, R248 ;  /* 0x00000040f71d7824 */ /* 0x000fe200078e02f8 */
[----:B-1----:R-:W4:Y:S01]  /*6490*/  LDL.LU R12, [R1+0x8] ;  /* 0x00000800010c7983 */ /* 0x002f220000300800 */
[----:B------:R-:W-:-:S03]  /*64a0*/  IABS R245, R245 ;  /* 0x000000f500f57213 */ /* 0x000fc60000000000 */
[----:B------:R1:W-:Y:S04]  /*64b0*/  STL [R1+0xe10], R246 ;  /* 0x000e10f601007387 */ /* 0x0003e80000100800 */
[----:B------:R1:W-:Y:S01]  /*64c0*/  STL [R1+0xe0c], R30 ;  /* 0x000e0c1e01007387 */ /* 0x0003e20000100800 */
[----:B------:R-:W-:-:S03]  /*64d0*/  IMAD.HI.U32 R248, R28, R245, RZ ;  /* 0x000000f51cf87227 */ /* 0x000fc600078e00ff */
[----:B------:R1:W-:Y:S01]  /*64e0*/  STL [R1+0xd78], R29 ;  /* 0x000d781d01007387 */ /* 0x0003e20000100800 */
[----:B------:R-:W-:Y:S01]  /*64f0*/  IMAD.MOV R248, RZ, RZ, -R248 ;  /* 0x000000fffff87224 */ /* 0x000fe200078e0af8 */
[----:B-1----:R-:W-:Y:S02]  /*6500*/  IABS R246, R246 ;  /* 0x000000f600f67213 */ /* 0x002fe40000000000 */
[----:B------:R-:W-:Y:S01]  /*6510*/  IABS R247, R30 ;  /* 0x0000001e00f77213 */ /* 0x000fe20000000000 */
[----:B------:R-:W-:Y:S01]  /*6520*/  IMAD.HI.U32 R30, R28, R244, RZ ;  /* 0x000000f41c1e7227 */ /* 0x000fe200078e00ff */
[----:B------:R-:W-:-:S03]  /*6530*/  IABS R29, R29 ;  /* 0x0000001d001d7213 */ /* 0x000fc60000000000 */
[----:B------:R-:W-:Y:S02]  /*6540*/  IMAD R245, R251, R248, R245 ;  /* 0x000000f8fbf57224 */ /* 0x000fe400078e02f5 */
[----:B------:R-:W-:-:S04]  /*6550*/  IMAD.HI.U32 R248, R28, R246, RZ ;  /* 0x000000f61cf87227 */ /* 0x000fc800078e00ff */
[----:B------:R-:W-:-:S04]  /*6560*/  IMAD.HI.U32 R252, R252, R29, RZ ;  /* 0x0000001dfcfc7227 */ /* 0x000fc800078e00ff */
[----:B------:R-:W-:Y:S01]  /*6570*/  IMAD.MOV R30, RZ, RZ, -R30 ;  /* 0x000000ffff1e7224 */ /* 0x000fe200078e0a1e */
[----:B------:R-:W-:Y:S01]  /*6580*/  IADD3 R250, -R252, RZ, RZ ;  /* 0x000000fffcfa7210 */ /* 0x000fe20007ffe1ff */
[----:B------:R-:W-:Y:S01]  /*6590*/  IMAD.MOV R248, RZ, RZ, -R248 ;  /* 0x000000fffff87224 */ /* 0x000fe200078e0af8 */
[----:B------:R-:W-:Y:S01]  /*65a0*/  IABS R252, c[0x0][0x178] ;  /* 0x00005e0000fc7a13 */ /* 0x000fe20000000000 */
[----:B------:R-:W-:Y:S02]  /*65b0*/  IMAD R244, R251, R30, R244 ;  /* 0x0000001efbf47224 */ /* 0x000fe400078e02f4 */
[----:B------:R-:W-:-:S04]  /*65c0*/  IMAD.HI.U32 R30, R28, R247, RZ ;  /* 0x000000f71c1e7227 */ /* 0x000fc800078e00ff */
[C---:B------:R-:W-:Y:S02]  /*65d0*/  IMAD R246, R251.reuse, R248, R246 ;  /* 0x000000f8fbf67224 */ /* 0x040fe400078e02f6 */
[----:B------:R-:W-:Y:S02]  /*65e0*/  IMAD R248, R252, R250, R29 ;  /* 0x000000fafcf87224 */ /* 0x000fe400078e021d */
[----:B------:R-:W-:Y:S01]  /*65f0*/  IMAD.MOV R29, RZ, RZ, -R30 ;  /* 0x000000ffff1d7224 */ /* 0x000fe200078e0a1e */
[----:B------:R-:W4:Y:S03]  /*6600*/  LDL.LU R250, [R1] ;  /* 0x0000000001fa7983 */ /* 0x000f260000300800 */
[C---:B------:R-:W-:Y:S01]  /*6610*/  IMAD R247, R251.reuse, R29, R247 ;  /* 0x0000001dfbf77224 */ /* 0x040fe200078e02f7 */
[----:B------:R1:W-:Y:S04]  /*6620*/  STL [R1+0x18], R248 ;  /* 0x000018f801007387 */ /* 0x0003e80000100800 */
[----:B------:R-:W4:Y:S01]  /*6630*/  LDL.LU R29, [R1+0x4] ;  /* 0x00000400011d7983 */ /* 0x000f220000300800 */
[----:B------:R-:W-:-:S02]  /*6640*/  ISETP.GT.U32.AND P3, PT, R251, R3, PT ;  /* 0x00000003fb00720c */ /* 0x000fc40003f64070 */
[----:B------:R-:W-:Y:S02]  /*6650*/  ISETP.GT.U32.AND P4, PT, R252, R248, PT ;  /* 0x000000f8fc00720c */ /* 0x000fe40003f84070 */
[C---:B------:R-:W-:Y:S02]  /*6660*/  LOP3.LUT R30, R9.reuse, 0x1f8, RZ, 0xfc, !PT ;  /* 0x000001f8091e7812 */ /* 0x040fe400078efcff */
[----:B-1----:R-:W-:Y:S02]  /*6670*/  LOP3.LUT R248, R9, 0x1f6, RZ, 0xfc, !PT ;  /* 0x000001f609f87812 */ /* 0x002fe400078efcff */
[----:B------:R-:W4:Y:S04]  /*6680*/  LDL.LU R9, [R1+0x1374] ;  /* 0x0013740001097983 */ /* 0x000f280000300800 */
[----:B------:R-:W-:Y:S01]  /*6690*/  STL [R1+0xe08], R248 ;  /* 0x000e08f801007387 */ /* 0x000fe20000100800 */
[----:B------:R-:W-:-:S03]  /*66a0*/  @!P3 IMAD.IADD R3, R3, 0x1, -R251 ;  /* 0x000000010303b824 */ /* 0x000fc600078e0afb */
[----:B------:R-:W-:Y:S01]  /*66b0*/  STL [R1+0xe04], R30 ;  /* 0x000e041e01007387 */ /* 0x000fe20000100800 */
[C---:B--2---:R-:W-:Y:S02]  /*66c0*/  ISETP.GT.U32.AND P0, PT, R251.reuse, R7, PT ;  /* 0x00000007fb00720c */ /* 0x044fe40003f04070 */
[C---:B---3--:R-:W-:Y:S02]  /*66d0*/  ISETP.GT.U32.AND P1, PT, R251.reuse, R8, PT ;  /* 0x00000008fb00720c */ /* 0x048fe40003f24070 */
[----:B----4-:R-:W-:-:S09]  /*66e0*/  ISETP.GT.U32.AND P5, PT, R251, R10, PT ;  /* 0x0000000afb00720c */ /* 0x010fd20003fa4070 */
[--C-:B------:R-:W-:Y:S01]  /*66f0*/  @!P0 IMAD.IADD R7, R7, 0x1, -R251.reuse ;  /* 0x0000000107078824 */ /* 0x100fe200078e0afb */
[C---:B------:R-:W-:Y:S01]  /*6700*/  ISETP.GT.U32.AND P2, PT, R251.reuse, R12, PT ;  /* 0x0000000cfb00720c */ /* 0x040fe20003f44070 */
[--C-:B------:R-:W-:Y:S02]  /*6710*/  @!P1 IMAD.IADD R8, R8, 0x1, -R251.reuse ;  /* 0x0000000108089824 */ /* 0x100fe400078e0afb */
[----:B------:R-:W-:Y:S01]  /*6720*/  @!P5 IMAD.IADD R10, R10, 0x1, -R251 ;  /* 0x000000010a0ad824 */ /* 0x000fe200078e0afb */
[C---:B------:R-:W-:Y:S02]  /*6730*/  ISETP.GT.U32.AND P1, PT, R251.reuse, R7, PT ;  /* 0x00000007fb00720c */ /* 0x040fe40003f24070 */
[C---:B------:R-:W-:Y:S02]  /*6740*/  ISETP.GT.U32.AND P0, PT, R251.reuse, R8, PT ;  /* 0x00000008fb00720c */ /* 0x040fe40003f04070 */
[----:B------:R-:W-:-:S05]  /*6750*/  ISETP.GT.U32.AND P6, PT, R251, R10, PT ;  /* 0x0000000afb00720c */ /* 0x000fca0003fc4070 */
[----:B------:R-:W-:Y:S01]  /*6760*/  @!P2 IMAD.IADD R12, R12, 0x1, -R251 ;  /* 0x000000010c0ca824 */ /* 0x000fe200078e0afb */
[C---:B------:R-:W-:Y:S02]  /*6770*/  ISETP.GT.U32.AND P3, PT, R251.reuse, R250, PT ;  /* 0x000000fafb00720c */ /* 0x040fe40003f64070 */
[----:B------:R-:W-:Y:S02]  /*6780*/  ISETP.GT.U32.AND P5, PT, R251, R29, PT ;  /* 0x0000001dfb00720c */ /* 0x000fe40003fa4070 */
[----:B------:R-:W2:Y:S02]  /*6790*/  LDL R251, [R1+0x18] ;  /* 0x0000180001fb7983 */ /* 0x000ea40000100800 */
[----:B--2---:R-:W-:Y:S02]  /*67a0*/  @!P4 IMAD.IADD R251, R251, 0x1, -R252 ;  /* 0x00000001fbfbc824 */ /* 0x004fe400078e0afc */
[----:B------:R-:W2:Y:S04]  /*67b0*/  LDL.LU R252, [R1+0x1370] ;  /* 0x0013700001fc7983 */ /* 0x000ea80000300800 */
[----:B------:R1:W-:Y:S02]  /*67c0*/  @!P4 STL [R1+0x18], R251 ;  /* 0x000018fb0100c387 */ /* 0x0003e40000100800 */
[----:B-1----:R-:W-:-:S05]  /*67d0*/  IABS R251, c[0x0][0x17c] ;  /* 0x00005f0000fb7a13 */ /* 0x002fca0000000000 */
[----:B------:R-:W-:Y:S01]  /*67e0*/  @!P1 IMAD.IADD R7, R7, 0x1, -R251 ;  /* 0x0000000107079824 */ /* 0x000fe200078e0afb */
[----:B------:R-:W-:-:S04]  /*67f0*/  @!P0 IADD3 R8, R8, -R251, RZ ;  /* 0x800000fb08088210 */ /* 0x000fc80007ffe0ff */
[----:B------:R1:W-:Y:S01]  /*6800*/  STL [R1+0x14], R7 ;  /* 0x0000140701007387 */ /* 0x0003e20000100800 */
[----:B------:R-:W-:-:S03]  /*6810*/  @!P6 IMAD.IADD R10, R10, 0x1, -R251 ;  /* 0x000000010a0ae824 */ /* 0x000fc600078e0afb */
[----:B-1----:R-:W3:Y:S04]  /*6820*/  LDL.LU R7, [R1+0x136c] ;  /* 0x00136c0001077983 */ /* 0x002ee80000300800 */
[----:B------:R1:W-:Y:S04]  /*6830*/  STL [R1+0x10], R8 ;  /* 0x0000100801007387 */ /* 0x0003e80000100800 */
[----:B-1----:R-:W4:Y:S01]  /*6840*/  LDL.LU R8, [R1+0x1368] ;  /* 0x0013680001087983 */ /* 0x002f220000300800 */
[----:B------:R-:W-:-:S03]  /*6850*/  ISETP.GT.U32.AND P4, PT, R251, R12, PT ;  /* 0x0000000cfb00720c */ /* 0x000fc60003f84070 */
[----:B------:R1:W-:Y:S04]  /*6860*/  STL [R1+0xc], R10 ;  /* 0x00000c0a01007387 */ /* 0x0003e80000100800 */
[----:B-1----:R-:W4:Y:S06]  /*6870*/  LDL.LU R10, [R1+0x1364] ;  /* 0x00136400010a7983 */ /* 0x002f2c0000300800 */
[----:B------:R-:W-:-:S05]  /*6880*/  @!P4 IMAD.IADD R12, R12, 0x1, -R251 ;  /* 0x000000010c0cc824 */ /* 0x000fca00078e0afb */
[----:B------:R1:W-:Y:S04]  /*6890*/  STL [R1+0x8], R12 ;  /* 0x0000080c01007387 */ /* 0x0003e80000100800 */
[----:B-1----:R-:W4:Y:S01]  /*68a0*/  LDL.LU R12, [R1+0x1360] ;  /* 0x00136000010c7983 */ /* 0x002f220000300800 */
[--C-:B------:R-:W-:Y:S01]  /*68b0*/  @!P5 IMAD.IADD R29, R29, 0x1, -R251.reuse ;  /* 0x000000011d1dd824 */ /* 0x100fe200078e0afb */
[----:B------:R-:W-:Y:S01]  /*68c0*/  ISETP.GT.U32.AND P5, PT, R251, R9, PT ;  /* 0x00000009fb00720c */ /* 0x000fe20003fa4070 */
[----:B------:R-:W-:-:S03]  /*68d0*/  @!P3 IMAD.IADD R250, R250, 0x1, -R251 ;  /* 0x00000001fafab824 */ /* 0x000fc600078e0afb */
[C---:B------:R-:W-:Y:S02]  /*68e0*/  ISETP.GT.U32.AND P6, PT, R251.reuse, R29, PT ;  /* 0x0000001dfb00720c */ /* 0x040fe40003fc4070 */
[----:B------:R-:W-:-:S07]  /*68f0*/  ISETP.GT.U32.AND P4, PT, R251, R250, PT ;  /* 0x000000fafb00720c */ /* 0x000fce0003f84070 */
[----:B------:R-:W-:-:S04]  /*6900*/  @!P5 IMAD.IADD R9, R9, 0x1, -R251 ;  /* 0x000000010909d824 */ /* 0x000fc800078e0afb */
[--C-:B------:R-:W-:Y:S02]  /*6910*/  @!P6 IMAD.IADD R29, R29, 0x1, -R251.reuse ;  /* 0x000000011d1de824 */ /* 0x100fe400078e0afb */
[----:B------:R-:W-:Y:S01]  /*6920*/  @!P4 IMAD.IADD R250, R250, 0x1, -R251 ;  /* 0x00000001fafac824 */ /* 0x000fe200078e0afb */
[----:B--2---:R-:W-:-:S13]  /*6930*/  ISETP.GT.U32.AND P2, PT, R251, R252, PT ;  /* 0x000000fcfb00720c */ /* 0x004fda0003f44070 */
[----:B------:R-:W-:Y:S01]  /*6940*/  @!P2 IMAD.IADD R252, R252, 0x1, -R251 ;  /* 0x00000001fcfca824 */ /* 0x000fe200078e0afb */
[C---:B------:R-:W-:Y:S02]  /*6950*/  ISETP.GT.U32.AND P2, PT, R251.reuse, R11, PT ;  /* 0x0000000bfb00720c */ /* 0x040fe40003f44070 */
[C---:B---3--:R-:W-:Y:S02]  /*6960*/  ISETP.GT.U32.AND P1, PT, R251.reuse, R7, PT ;  /* 0x00000007fb00720c */ /* 0x048fe40003f24070 */
[----:B----4-:R-:W-:-:S11]  /*6970*/  ISETP.GT.U32.AND P0, PT, R251, R8, PT ;  /* 0x00000008fb00720c */ /* 0x010fd60003f04070 */
[--C-:B------:R-:W-:Y:S01]  /*6980*/  @!P1 IMAD.IADD R7, R7, 0x1, -R251.reuse ;  /* 0x0000000107079824 */ /* 0x100fe200078e0afb */
[C---:B------:R-:W-:Y:S02]  /*6990*/  ISETP.GT.U32.AND P1, PT, R251.reuse, R252, PT ;  /* 0x000000fcfb00720c */ /* 0x040fe40003f24070 */
[C---:B------:R-:W-:Y:S01]  /*69a0*/  ISETP.GT.U32.AND P3, PT, R251.reuse, R10, PT ;  /* 0x0000000afb00720c */ /* 0x040fe20003f64070 */
[--C-:B------:R-:W-:Y:S01]  /*69b0*/  @!P0 IMAD.IADD R8, R8, 0x1, -R251.reuse ;  /* 0x0000000108088824 */ /* 0x100fe200078e0afb */
[----:B------:R-:W-:Y:S01]  /*69c0*/  ISETP.GT.U32.AND P0, PT, R251, R7, PT ;  /* 0x00000007fb00720c */ /* 0x000fe20003f04070 */
[----:B------:R-:W-:-:S08]  /*69d0*/  @!P2 IMAD.IADD R11, R11, 0x1, -R251 ;  /* 0x000000010b0ba824 */ /* 0x000fd000078e0afb */
[--C-:B------:R-:W-:Y:S01]  /*69e0*/  @!P1 IMAD.IADD R252, R252, 0x1, -R251.reuse ;  /* 0x00000001fcfc9824 */ /* 0x100fe200078e0afb */
[C---:B------:R-:W-:Y:S02]  /*69f0*/  ISETP.GT.U32.AND P6, PT, R251.reuse, R8, PT ;  /* 0x00000008fb00720c */ /* 0x040fe40003fc4070 */
[C---:B------:R-:W-:Y:S02]  /*6a00*/  ISETP.GT.U32.AND P1, PT, R251.reuse, R13, PT ;  /* 0x0000000dfb00720c */ /* 0x040fe40003f24070 */
[----:B------:R-:W-:Y:S02]  /*6a10*/  @!P3 IADD3 R10, R10, -R251, RZ ;  /* 0x800000fb0a0ab210 */ /* 0x000fe40007ffe0ff */
[----:B------:R-:W-:Y:S01]  /*6a20*/  ISETP.GT.U32.AND P3, PT, R251, R9, PT ;  /* 0x00000009fb00720c */ /* 0x000fe20003f64070 */
[----:B------:R-:W-:Y:S01]  /*6a30*/  @!P0 IMAD.IADD R7, R7, 0x1, -R251 ;  /* 0x0000000107078824 */ /* 0x000fe200078e0afb */
[C---:B------:R-:W-:Y:S02]  /*6a40*/  ISETP.GT.U32.AND P4, PT, R251.reuse, R10, PT ;  /* 0x0000000afb00720c */ /* 0x040fe40003f84070 */
[----:B------:R-:W-:-:S02]  /*6a50*/  ISETP.GT.U32.AND P0, PT, R251, R14, PT ;  /* 0x0000000efb00720c */ /* 0x000fc40003f04070 */
[C---:B------:R-:W-:Y:S02]  /*6a60*/  ISETP.GT.U32.AND P5, PT, R251.reuse, R12, PT ;  /* 0x0000000cfb00720c */ /* 0x040fe40003fa4070 */
[C---:B------:R-:W-:Y:S01]  /*6a70*/  ISETP.GT.U32.AND P2, PT, R251.reuse, R11, PT ;  /* 0x0000000bfb00720c */ /* 0x040fe20003f44070 */
[--C-:B------:R-:W-:Y:S01]  /*6a80*/  @!P6 IMAD.IADD R8, R8, 0x1, -R251.reuse ;  /* 0x000000010808e824 */ /* 0x100fe200078e0afb */
[----:B------:R-:W-:Y:S01]  /*6a90*/  ISETP.GT.U32.AND P6, PT, R251, R15, PT ;  /* 0x0000000ffb00720c */ /* 0x000fe20003fc4070 */
[--C-:B------:R-:W-:Y:S02]  /*6aa0*/  @!P1 IMAD.IADD R13, R13, 0x1, -R251.reuse ;  /* 0x000000010d0d9824 */ /* 0x100fe400078e0afb */
[--C-:B------:R-:W-:Y:S01]  /*6ab0*/  @!P3 IMAD.IADD R9, R9, 0x1, -R251.reuse ;  /* 0x000000010909b824 */ /* 0x100fe200078e0afb */
[C---:B------:R-:W-:Y:S01]  /*6ac0*/  ISETP.GT.U32.AND P3, PT, R251.reuse, R16, PT ;  /* 0x00000010fb00720c */ /* 0x040fe20003f64070 */
[----:B------:R-:W-:Y:S01]  /*6ad0*/  @!P4 IMAD.IADD R10, R10, 0x1, -R251 ;  /* 0x000000010a0ac824 */ /* 0x000fe200078e0afb */
[----:B------:R-:W-:-:S02]  /*6ae0*/  ISETP.GT.U32.AND P4, PT, R251, R17, PT ;  /* 0x00000011fb00720c */ /* 0x000fc40003f84070 */
[----:B------:R-:W-:Y:S01]  /*6af0*/  @!P0 IADD3 R14, R14, -R251, RZ ;  /* 0x800000fb0e0e8210 */ /* 0x000fe20007ffe0ff */
[--C-:B------:R-:W-:Y:S01]  /*6b00*/  @!P5 IMAD.IADD R12, R12, 0x1, -R251.reuse ;  /* 0x000000010c0cd824 */ /* 0x100fe200078e0afb */
[----:B------:R-:W-:Y:S01]  /*6b10*/  ISETP.GT.U32.AND P1, PT, R251, R18, PT ;  /* 0x00000012fb00720c */ /* 0x000fe20003f24070 */
[--C-:B------:R-:W-:Y:S01]  /*6b20*/  @!P2 IMAD.IADD R11, R11, 0x1, -R251.reuse ;  /* 0x000000010b0ba824 */ /* 0x100fe200078e0afb */
[C---:B------:R-:W-:Y:S02]  /*6b30*/  ISETP.GT.U32.AND P2, PT, R251.reuse, R13, PT ;  /* 0x0000000dfb00720c */ /* 0x040fe40003f44070 */
[C---:B------:R-:W-:Y:S02]  /*6b40*/  ISETP.GT.U32.AND P0, PT, R251.reuse, R14, PT ;  /* 0x0000000efb00720c */ /* 0x040fe40003f04070 */
[----:B------:R-:W-:Y:S01]  /*6b50*/  ISETP.GT.U32.AND P5, PT, R251, R12, PT ;  /* 0x0000000cfb00720c */ /* 0x000fe20003fa4070 */
[--C-:B------:R-:W-:Y:S01]  /*6b60*/  @!P6 IMAD.IADD R15, R15, 0x1, -R251.reuse ;  /* 0x000000010f0fe824 */ /* 0x100fe200078e0afb */
[C---:B------:R-:W-:Y:S01]  /*6b70*/  ISETP.GT.U32.AND P6, PT, R251.reuse, R19, PT ;  /* 0x00000013fb00720c */ /* 0x040fe20003fc4070 */
[--C-:B------:R-:W-:Y:S01]  /*6b80*/  @!P3 IMAD.IADD R16, R16, 0x1, -R251.reuse ;  /* 0x000000011010b824 */ /* 0x100fe200078e0afb */
[----:B------:R-:W-:Y:S01]  /*6b90*/  ISETP.GT.U32.AND P3, PT, R251, R20, PT ;  /* 0x00000014fb00720c */ /* 0x000fe20003f64070 */
[----:B------:R-:W-:-:S02]  /*6ba0*/  @!P4 IMAD.IADD R17, R17, 0x1, -R251 ;  /* 0x000000011111c824 */ /* 0x000fc400078e0afb */
[--C-:B------:R-:W-:Y:S01]  /*6bb0*/  @!P1 IMAD.IADD R18, R18, 0x1, -R251.reuse ;  /* 0x0000000112129824 */ /* 0x100fe200078e0afb */
[----:B------:R-:W-:Y:S01]  /*6bc0*/  ISETP.GT.U32.AND P4, PT, R251, R16, PT ;  /* 0x00000010fb00720c */ /* 0x000fe20003f84070 */
[--C-:B------:R-:W-:Y:S01]  /*6bd0*/  @!P2 IMAD.IADD R13, R13, 0x1, -R251.reuse ;  /* 0x000000010d0da824 */ /* 0x100fe200078e0afb */
[C---:B------:R-:W-:Y:S01]  /*6be0*/  ISETP.GT.U32.AND P2, PT, R251.reuse, R17, PT ;  /* 0x00000011fb00720c */ /* 0x040fe20003f44070 */
[--C-:B------:R-:W-:Y:S01]  /*6bf0*/  @!P0 IMAD.IADD R14, R14, 0x1, -R251.reuse ;  /* 0x000000010e0e8824 */ /* 0x100fe200078e0afb */
[C---:B------:R-:W-:Y:S02]  /*6c00*/  ISETP.GT.U32.AND P1, PT, R251.reuse, R21, PT ;  /* 0x00000015fb00720c */ /* 0x040fe40003f24070 */
[C---:B------:R-:W-:Y:S01]  /*6c10*/  ISETP.GT.U32.AND P0, PT, R251.reuse, R22, PT ;  /* 0x00000016fb00720c */ /* 0x040fe20003f04070 */
[--C-:B------:R-:W-:Y:S01]  /*6c20*/  @!P5 IMAD.IADD R12, R12, 0x1, -R251.reuse ;  /* 0x000000010c0cd824 */ /* 0x100fe200078e0afb */
[----:B------:R-:W-:Y:S01]  /*6c30*/  ISETP.GT.U32.AND P5, PT, R251, R15, PT ;  /* 0x0000000ffb00720c */ /* 0x000fe20003fa4070 */
[----:B------:R-:W-:-:S02]  /*6c40*/  @!P6 IMAD.IADD R19, R19, 0x1, -R251 ;  /* 0x000000011313e824 */ /* 0x000fc400078e0afb */
[--C-:B------:R-:W-:Y:S02]  /*6c50*/  @!P3 IMAD.IADD R20, R20, 0x1, -R251.reuse ;  /* 0x000000011414b824 */ /* 0x100fe400078e0afb */
[--C-:B------:R-:W-:Y:S01]  /*6c60*/  @!P4 IMAD.IADD R16, R16, 0x1, -R251.reuse ;  /* 0x000000011010c824 */ /* 0x100fe200078e0afb */
[----:B------:R-:W-:Y:S01]  /*6c70*/  ISETP.GT.U32.AND P3, PT, R251, R19, PT ;  /* 0x00000013fb00720c */ /* 0x000fe20003f64070 */
[--C-:B------:R-:W-:Y:S01]  /*6c80*/  @!P2 IMAD.IADD R17, R17, 0x1, -R251.reuse ;  /* 0x000000011111a824 */ /* 0x100fe200078e0afb */
[----:B------:R-:W-:Y:S01]  /*6c90*/  ISETP.GT.U32.AND P4, PT, R251, R20, PT ;  /* 0x00000014fb00720c */ /* 0x000fe20003f84070 */
[--C-:B------:R-:W-:Y:S01]  /*6ca0*/  @!P1 IMAD.IADD R21, R21, 0x1, -R251.reuse ;  /* 0x0000000115159824 */ /* 0x100fe200078e0afb */
[C---:B------:R-:W-:Y:S01]  /*6cb0*/  ISETP.GT.U32.AND P2, PT, R251.reuse, R24, PT ;  /* 0x00000018fb00720c */ /* 0x040fe20003f44070 */
[--C-:B------:R-:W-:Y:S01]  /*6cc0*/  @!P0 IMAD.IADD R22, R22, 0x1, -R251.reuse ;  /* 0x0000000116168824 */ /* 0x100fe200078e0afb */
[----:B------:R-:W-:Y:S01]  /*6cd0*/  ISETP.GT.U32.AND P1, PT, R251, R25, PT ;  /* 0x00000019fb00720c */ /* 0x000fe20003f24070 */
[----:B------:R-:W-:Y:S01]  /*6ce0*/  @!P5 IMAD.IADD R15, R15, 0x1, -R251 ;  /* 0x000000010f0fd824 */ /* 0x000fe200078e0afb */
[----:B------:R-:W-:-:S02]  /*6cf0*/  ISETP.GT.U32.AND P5, PT, R251, R23, PT ;  /* 0x00000017fb00720c */ /* 0x000fc40003fa4070 */
[C---:B------:R-:W-:Y:S02]  /*6d00*/  ISETP.GT.U32.AND P0, PT, R251.reuse, R22, PT ;  /* 0x00000016fb00720c */ /* 0x040fe40003f04070 */
[----:B------:R-:W-:Y:S01]  /*6d10*/  ISETP.GT.U32.AND P6, PT, R251, R18, PT ;  /* 0x00000012fb00720c */ /* 0x000fe20003fc4070 */
[--C-:B------:R-:W-:Y:S01]  /*6d20*/  @!P3 IMAD.IADD R19, R19, 0x1, -R251.reuse ;  /* 0x000000011313b824 */ /* 0x100fe200078e0afb */
[C---:B------:R-:W-:Y:S02]  /*6d30*/  ISETP.GT.U32.AND P3, PT, R251.reuse, R26, PT ;  /* 0x0000001afb00720c */ /* 0x040fe40003f64070 */
[----:B------:R-:W-:Y:S01]  /*6d40*/  @!P4 IADD3 R20, R20, -R251, RZ ;  /* 0x800000fb1414c210 */ /* 0x000fe20007ffe0ff */
[--C-:B------:R-:W-:Y:S01]  /*6d50*/  @!P2 IMAD.IADD R24, R24, 0x1, -R251.reuse ;  /* 0x000000011818a824 */ /* 0x100fe200078e0afb */
[----:B------:R-:W-:Y:S01]  /*6d60*/  ISETP.GT.U32.AND P4, PT, R251, R27, PT ;  /* 0x0000001bfb00720c */ /* 0x000fe20003f84070 */
[--C-:B------:R-:W-:Y:S01]  /*6d70*/  @!P1 IMAD.IADD R25, R25, 0x1, -R251.reuse ;  /* 0x0000000119199824 */ /* 0x100fe200078e0afb */
[----:B------:R-:W-:Y:S01]  /*6d80*/  ISETP.GT.U32.AND P2, PT, R251, R6, PT ;  /* 0x00000006fb00720c */ /* 0x000fe20003f44070 */
[--C-:B------:R-:W-:Y:S01]  /*6d90*/  @!P5 IMAD.IADD R23, R23, 0x1, -R251.reuse ;  /* 0x000000011717d824 */ /* 0x100fe200078e0afb */
[C---:B------:R-:W-:Y:S01]  /*6da0*/  ISETP.GT.U32.AND P5, PT, R251.reuse, R249, PT ;  /* 0x000000f9fb00720c */ /* 0x040fe20003fa4070 */
[----:B------:R-:W-:Y:S01]  /*6db0*/  @!P0 IMAD.IADD R22, R22, 0x1, -R251 ;  /* 0x0000000116168824 */ /* 0x000fe200078e0afb */
[----:B------:R-:W-:-:S02]  /*6dc0*/  ISETP.GT.U32.AND P0, PT, R251, R24, PT ;  /* 0x00000018fb00720c */ /* 0x000fc40003f04070 */
[C---:B------:R-:W-:Y:S01]  /*6dd0*/  ISETP.GT.U32.AND P1, PT, R251.reuse, R25, PT ;  /* 0x00000019fb00720c */ /* 0x040fe20003f24070 */
[--C-:B------:R-:W-:Y:S01]  /*6de0*/  @!P6 IMAD.IADD R18, R18, 0x1, -R251.reuse ;  /* 0x000000011212e824 */ /* 0x100fe200078e0afb */
[C---:B------:R-:W-:Y:S01]  /*6df0*/  ISETP.GT.U32.AND P6, PT, R251.reuse, R21, PT ;  /* 0x00000015fb00720c */ /* 0x040fe20003fc4070 */
[--C-:B------:R-:W-:Y:S01]  /*6e00*/  @!P3 IMAD.IADD R26, R26, 0x1, -R251.reuse ;  /* 0x000000011a1ab824 */ /* 0x100fe200078e0afb */
[----:B------:R-:W-:Y:S01]  /*6e10*/  ISETP.GT.U32.AND P3, PT, R251, R5, PT ;  /* 0x00000005fb00720c */ /* 0x000fe20003f64070 */
        /* <DEDUP_REMOVED lines=9> */
[----:B------:R-:W-:Y:S01]  /*6eb0*/  ISETP.GT.U32.AND P1, PT, R251, R0, PT ;  /* 0x00000000fb00720c */ /* 0x000fe20003f24070 */
[--C-:B------:R-:W-:Y:S01]  /*6ec0*/  @!P6 IMAD.IADD R21, R21, 0x1, -R251.reuse ;  /* 0x000000011515e824 */ /* 0x100fe200078e0afb */
[----:B------:R-:W-:Y:S01]  /*6ed0*/  ISETP.GT.U32.AND P6, PT, R251, R23, PT ;  /* 0x00000017fb00720c */ /* 0x000fe20003fc4070 */
[--C-:B------:R-:W-:Y:S01]  /*6ee0*/  @!P3 IMAD.IADD R5, R5, 0x1, -R251.reuse ;  /* 0x000000010505b824 */ /* 0x100fe200078e0afb */
[----:B------:R-:W-:Y:S01]  /*6ef0*/  ISETP.GT.U32.AND P3, PT, R251, R3, PT ;  /* 0x00000003fb00720c */ /* 0x000fe20003f64070 */
[----:B------:R-:W-:-:S02]  /*6f00*/  @!P4 IMAD.IADD R4, R4, 0x1, -R251 ;  /* 0x000000010404c824 */ /* 0x000fc400078e0afb */
[--C-:B------:R-:W-:Y:S01]  /*6f10*/  @!P2 IMAD.IADD R2, R2, 0x1, -R251.reuse ;  /* 0x000000010202a824 */ /* 0x100fe200078e0afb */
[C---:B------:R-:W-:Y:S01]  /*6f20*/  ISETP.GT.U32.AND P4, PT, R251.reuse, R249, PT ;  /* 0x000000f9fb00720c */ /* 0x040fe20003f84070 */
[--C-:B------:R-:W-:Y:S01]  /*6f30*/  @!P5 IMAD.IADD R26, R26, 0x1, -R251.reuse ;  /* 0x000000011a1ad824 */ /* 0x100fe200078e0afb */
[----:B------:R-:W-:Y:S01]  /*6f40*/  ISETP.GT.U32.AND P5, PT, R251, R6, PT ;  /* 0x00000006fb00720c */ /* 0x000fe20003fa4070 */
[--C-:B------:R-:W-:Y:S01]  /*6f50*/  @!P0 IMAD.IADD R31, R31, 0x1, -R251.reuse ;  /* 0x000000011f1f8824 */ /* 0x100fe200078e0afb */
[C---:B------:R-:W-:Y:S01]  /*6f60*/  ISETP.GT.U32.AND P0, PT, R251.reuse, R4, PT ;  /* 0x00000004fb00720c */ /* 0x040fe20003f04070 */
[----:B------:R-:W-:Y:S01]  /*6f70*/  @!P1 IMAD.IADD R0, R0, 0x1, -R251 ;  /* 0x0000000100009824 */ /* 0x000fe200078e0afb */
[C---:B------:R-:W-:Y:S02]  /*6f80*/  ISETP.GT.U32.AND P1, PT, R251.reuse, R2, PT ;  /* 0x00000002fb00720c */ /* 0x040fe40003f24070 */
[----:B------:R-:W-:Y:S02]  /*6f90*/  ISETP.GT.U32.AND P2, PT, R251, R5, PT ;  /* 0x00000005fb00720c */ /* 0x000fe40003f44070 */
[----:B------:R-:W-:-:S02]  /*6fa0*/  @!P6 IADD3 R23, R23, -R251, RZ ;  /* 0x800000fb1717e210 */ /* 0x000fc40007ffe0ff */
[----:B------:R-:W-:Y:S02]  /*6fb0*/  ISETP.GT.U32.AND P6, PT, R251, R27, PT ;  /* 0x0000001bfb00720c */ /* 0x000fe40003fc4070 */
[----:B------:R-:W-:Y:S02]  /*6fc0*/  @!P3 IADD3 R3, R3, -R251, RZ ;  /* 0x800000fb0303b210 */ /* 0x000fe40007ffe0ff */
[----:B------:R-:W-:Y:S01]  /*6fd0*/  ISETP.GT.U32.AND P3, PT, R251, R31, PT ;  /* 0x0000001ffb00720c */ /* 0x000fe20003f64070 */
[--C-:B------:R-:W-:Y:S01]  /*6fe0*/  @!P4 IMAD.IADD R249, R249, 0x1, -R251.reuse ;  /* 0x00000001f9f9c824 */ /* 0x100fe200078e0afb */
[C---:B------:R-:W-:Y:S01]  /*6ff0*/  ISETP.GT.U32.AND P4, PT, R251.reuse, R32, PT ;  /* 0x00000020fb00720c */ /* 0x040fe20003f84070 */
[--C-:B------:R-:W-:Y:S01]  /*7000*/  @!P5 IMAD.IADD R6, R6, 0x1, -R251.reuse ;  /* 0x000000010606d824 */ /* 0x100fe200078e0afb */
[C---:B------:R-:W-:Y:S01]  /*7010*/  ISETP.GT.U32.AND P5, PT, R251.reuse, R33, PT ;  /* 0x00000021fb00720c */ /* 0x040fe20003fa4070 */
        /* <DEDUP_REMOVED lines=18> */
[----:B------:R-:W-:Y:S02]  /*7140*/  @!P2 IADD3 R34, R34, -R251, RZ ;  /* 0x800000fb2222a210 */ /* 0x000fe40007ffe0ff */
[C---:B------:R-:W-:Y:S01]  /*7150*/  ISETP.GT.U32.AND P2, PT, R251.reuse, R41, PT ;  /* 0x00000029fb00720c */ /* 0x040fe20003f44070 */
[--C-:B------:R-:W-:Y:S01]  /*7160*/  @!P6 IMAD.IADD R0, R0, 0x1, -R251.reuse ;  /* 0x000000010000e824 */ /* 0x100fe200078e0afb */
[----:B------:R-:W-:Y:S01]  /*7170*/  ISETP.GT.U32.AND P6, PT, R251, R38, PT ;  /* 0x00000026fb00720c */ /* 0x000fe20003fc4070 */
[--C-:B------:R-:W-:Y:S01]  /*7180*/  @!P3 IMAD.IADD R37, R37, 0x1, -R251.reuse ;  /* 0x000000012525b824 */ /* 0x100fe200078e0afb */
[----:B------:R-:W-:Y:S01]  /*7190*/  ISETP.GT.U32.AND P3, PT, R251, R44, PT ;  /* 0x0000002cfb00720c */ /* 0x000fe20003f64070 */
        /* <DEDUP_REMOVED lines=28> */
[----:B------:R-:W-:Y:S01]  /*7360*/  @!P4 IMAD.IADD R39, R39, 0x1, -R251 ;  /* 0x000000012727c824 */ /* 0x000fe200078e0afb */
[----:B------:R-:W-:-:S02]  /*7370*/  ISETP.GT.U32.AND P4, PT, R251, R46, PT ;  /* 0x0000002efb00720c */ /* 0x000fc40003f84070 */
[----:B------:R-:W-:Y:S01]  /*7380*/  @!P5 IADD3 R40, R40, -R251, RZ ;  /* 0x800000fb2828d210 */ /* 0x000fe20007ffe0ff */
[--C-:B------:R-:W-:Y:S01]  /*7390*/  @!P0 IMAD.IADD R42, R42, 0x1, -R251.reuse ;  /* 0x000000012a2a8824 */ /* 0x100fe200078e0afb */
[----:B------:R-:W-:Y:S01]  /*73a0*/  ISETP.GT.U32.AND P5, PT, R251, R47, PT ;  /* 0x0000002ffb00720c */ /* 0x000fe20003fa4070 */
[--C-:B------:R-:W-:Y:S01]  /*73b0*/  @!P1 IMAD.IADD R43, R43, 0x1, -R251.reuse ;  /* 0x000000012b2b9824 */ /* 0x100fe200078e0afb */
[----:B------:R-:W-:Y:S01]  /*73c0*/  ISETP.GT.U32.AND P0, PT, R251, R49, PT ;  /* 0x00000031fb00720c */ /* 0x000fe20003f04070 */
[--C-:B------:R-:W-:Y:S01]  /*73d0*/  @!P2 IMAD.IADD R41, R41, 0x1, -R251.reuse ;  /* 0x000000012929a824 */ /* 0x100fe200078e0afb */
[C---:B------:R-:W-:Y:S02]  /*73e0*/  ISETP.GT.U32.AND P1, PT, R251.reuse, R50, PT ;  /* 0x00000032fb00720c */ /* 0x040fe40003f24070 */
        /* <DEDUP_REMOVED lines=9> */
[----:B------:R-:W-:Y:S01]  /*7480*/  @!P0 IMAD.IADD R49, R49, 0x1, -R251 ;  /* 0x0000000131318824 */ /* 0x000fe200078e0afb */
[----:B------:R-:W-:-:S02]  /*7490*/  ISETP.GT.U32.AND P0, PT, R251, R56, PT ;  /* 0x00000038fb00720c */ /* 0x000fc40003f04070 */
[----:B------:R-:W-:Y:S01]  /*74a0*/  @!P1 IADD3 R50, R50, -R251, RZ ;  /* 0x800000fb32329210 */ /* 0x000fe20007ffe0ff */
[--C-:B------:R-:W-:Y:S01]  /*74b0*/  @!P2 IMAD.IADD R48, R48, 0x1, -R251.reuse ;  /* 0x000000013030a824 */ /* 0x100fe200078e0afb */
[C---:B------:R-:W-:Y:S02]  /*74c0*/  ISETP.GT.U32.AND P1, PT, R251.reuse, R57, PT ;  /* 0x00000039fb00720c */ /* 0x040fe40003f24070 */
[----:B------:R-:W-:Y:S01]  /*74d0*/  ISETP.GT.U32.AND P2, PT, R251, R55, PT ;  /* 0x00000037fb00720c */ /* 0x000fe20003f44070 */
[--C-:B------:R-:W-:Y:S02]  /*74e0*/  @!P6 IMAD.IADD R51, R51, 0x1, -R251.reuse ;  /* 0x000000013333e824 */ /* 0x100fe400078e0afb */
        /* <DEDUP_REMOVED lines=12> */
[C---:B------:R-:W-:Y:S01]  /*75b0*/  ISETP.GT.U32.AND P6, PT, R251.reuse, R45, PT ;  /* 0x0000002dfb00720c */ /* 0x040fe20003fc4070 */
[--C-:B------:R-:W-:Y:S01]  /*75c0*/  @!P3 IMAD.IADD R46, R46, 0x1, -R251.reuse ;  /* 0x000000012e2eb824 */ /* 0x100fe200078e0afb */
[----:B------:R-:W-:Y:S02]  /*75d0*/  ISETP.GT.U32.AND P3, PT, R251, R52, PT ;  /* 0x00000034fb00720c */ /* 0x000fe40003f64070 */
[----:B------:R-:W-:Y:S01]  /*75e0*/  @!P4 IADD3 R47, R47, -R251, RZ ;  /* 0x800000fb2f2fc210 */ /* 0x000fe20007ffe0ff */
        /* <DEDUP_REMOVED lines=25> */
[C---:B------:R-:W-:Y:S02]  /*7780*/  ISETP.GT.U32.AND P6, PT, R251.reuse, R64, PT ;  /* 0x00000040fb00720c */ /* 0x040fe40003fc4070 */
        /* <DEDUP_REMOVED lines=11> */
[----:B------:R-:W-:-:S02]  /*7840*/  @!P6 IMAD.IADD R64, R64, 0x1, -R251 ;  /* 0x000000014040e824 */ /* 0x000fc400078e0afb */
        /* <DEDUP_REMOVED lines=13> */
[C---:B------:R-:W-:Y:S02]  /*7920*/  ISETP.GT.U32.AND P3, PT, R251.reuse, R66, PT ;  /* 0x00000042fb00720c */ /* 0x040fe40003f64070 */
[----:B------:R-:W-:Y:S01]  /*7930*/  ISETP.GT.U32.AND P6, PT, R251, R58, PT ;  /* 0x0000003afb00720c */ /* 0x000fe20003fc4070 */
[--C-:B------:R-:W-:Y:S01]  /*7940*/  @!P4 IMAD.IADD R61, R61, 0x1, -R251.reuse ;  /* 0x000000013d3dc824 */ /* 0x100fe200078e0afb */
[C---:B------:R-:W-:Y:S01]  /*7950*/  ISETP.GT.U32.AND P4, PT, R251.reuse, R67, PT ;  /* 0x00000043fb00720c */ /* 0x040fe20003f84070 */
[--C-:B------:R-:W-:Y:S01]  /*7960*/  @!P5 IMAD.IADD R62, R62, 0x1, -R251.reuse ;  /* 0x000000013e3ed824 */ /* 0x100fe200078e0afb */
[----:B------:R-:W-:Y:S02]  /*7970*/  ISETP.GT.U32.AND P5, PT, R251, R68, PT ;  /* 0x00000044fb00720c */ /* 0x000fe40003fa4070 */
[----:B------:R-:W-:Y:S01]  /*7980*/  @!P0 IADD3 R64, R64, -R251, RZ ;  /* 0x800000fb40408210 */ /* 0x000fe20007ffe0ff */
[--C-:B------:R-:W-:Y:S01]  /*7990*/  @!P1 IMAD.IADD R65, R65, 0x1, -R251.reuse ;  /* 0x0000000141419824 */ /* 0x100fe200078e0afb */
[----:B------:R-:W-:Y:S01]  /*79a0*/  ISETP.GT.U32.AND P0, PT, R251, R71, PT ;  /* 0x00000047fb00720c */ /* 0x000fe20003f04070 */
        /* <DEDUP_REMOVED lines=21> */
[----:B------:R-:W-:Y:S01]  /*7b00*/  @!P4 IADD3 R74, R74, -R251, RZ ;  /* 0x800000fb4a4ac210 */ /* 0x000fe20007ffe0ff */
[--C-:B------:R-:W-:Y:S01]  /*7b10*/  @!P5 IMAD.IADD R75, R75, 0x1, -R251.reuse ;  /* 0x000000014b4bd824 */ /* 0x100fe200078e0afb */
[C---:B------:R-:W-:Y:S01]  /*7b20*/  ISETP.GT.U32.AND P4, PT, R251.reuse, R81, PT ;  /* 0x00000051fb00720c */ /* 0x040fe20003f84070 */
        /* <DEDUP_REMOVED lines=33> */
[-C--:B------:R-:W-:Y:S02]  /*7d40*/  @!P3 IADD3 R80, R80, -R251.reuse, RZ ;  /* 0x800000fb5050b210 */ /* 0x080fe40007ffe0ff */
[----:B------:R-:W-:Y:S02]  /*7d50*/  @!P6 IADD3 R71, R71, -R251, RZ ;  /* 0x800000fb4747e210 */ /* 0x000fe40007ffe0ff */
[C---:B------:R-:W-:Y:S02]  /*7d60*/  ISETP.GT.U32.AND P3, PT, R251.reuse, R87, PT ;  /* 0x00000057fb00720c */ /* 0x040fe40003f64070 */
        /* <DEDUP_REMOVED lines=31> */
[C---:B------:R-:W-:Y:S01]  /*7f60*/  ISETP.GT.U32.AND P5, PT, R251.reuse, R90, PT ;  /* 0x0000005afb00720c */ /* 0x040fe20003fa4070 */
[--C-:B------:R-:W-:Y:S01]  /*7f70*/  @!P0 IMAD.IADD R86, R86, 0x1, -R251.reuse ;  /* 0x0000000156568824 */ /* 0x100fe200078e0afb */
[----:B------:R-:W-:Y:S02]  /*7f80*/  ISETP.GT.U32.AND P0, PT, R251, R92, PT ;  /* 0x0000005cfb00720c */ /* 0x000fe40003f04070 */
[----:B------:R-:W-:Y:S01]  /*7f90*/  @!P1 IADD3 R87, R87, -R251, RZ ;  /* 0x800000fb57579210 */ /* 0x000fe20007ffe0ff */
        /* <DEDUP_REMOVED lines=37> */
[----:B------:R-:W-:Y:S01]  /*81f0*/  @!P0 IADD3 R106, R106, -R251, RZ ;  /* 0x800000fb6a6a8210 */ /* 0x000fe20007ffe0ff */
[--C-:B------:R-:W-:Y:S01]  /*8200*/  @!P1 IMAD.IADD R107, R107, 0x1, -R251.reuse ;  /* 0x000000016b6b9824 */ /* 0x100fe200078e0afb */
[----:B------:R-:W-:Y:S01]  /*8210*/  ISETP.GT.U32.AND P5, PT, R251, R98, PT ;  /* 0x00000062fb00720c */ /* 0x000fe20003fa4070 */
[----:B------:R-:W-:Y:S01]  /*8220*/  @!P2 IMAD.IADD R105, R105, 0x1, -R251 ;  /* 0x000000016969a824 */ /* 0x000fe200078e0afb */
[----:B------:R-:W-:-:S02]  /*8230*/  ISETP.GT.U32.AND P0, PT, R251, R100, PT ;  /* 0x00000064fb00720c */ /* 0x000fc40003f04070 */
        /* <DEDUP_REMOVED lines=35> */
[----:B------:R-:W-:Y:S02]  /*8470*/  ISETP.GT.U32.AND P5, PT, R251, R118, PT ;  /* 0x00000076fb00720c */ /* 0x000fe40003fa4070 */
[----:B------:R-:W-:Y:S01]  /*8480*/  @!P0 IADD3 R113, R113, -R251, RZ ;  /* 0x800000fb71718210 */ /* 0x000fe20007ffe0ff */
[--C-:B------:R-:W-:Y:S01]  /*8490*/  @!P1 IMAD.IADD R114, R114, 0x1, -R251.reuse ;  /* 0x0000000172729824 */ /* 0x100fe200078e0afb */
[C---:B------:R-:W-:Y:S01]  /*84a0*/  ISETP.GT.U32.AND P0, PT, R251.reuse, R120, PT ;  /* 0x00000078fb00720c */ /* 0x040fe20003f04070 */
[----:B------:R-:W-:Y:S01]  /*84b0*/  @!P2 IMAD.IADD R112, R112, 0x1, -R251 ;  /* 0x000000017070a824 */ /* 0x000fe200078e0afb */
[----:B------:R-:W-:-:S02]  /*84c0*/  ISETP.GT.U32.AND P1, PT, R251, R121, PT ;  /* 0x00000079fb00720c */ /* 0x000fc40003f24070 */
        /* <DEDUP_REMOVED lines=97> */
[C---:B------:R-:W-:Y:S02]  /*8ae0*/  ISETP.GT.U32.AND P1, PT, R251.reuse, R143, PT ;  /* 0x0000008ffb00720c */ /* 0x040fe40003f24070 */
[----:B------:R-:W-:Y:S01]  /*8af0*/  ISETP.GT.U32.AND P2, PT, R251, R144, PT ;  /* 0x00000090fb00720c */ /* 0x000fe20003f44070 */
[--C-:B------:R-:W-:Y:S01]  /*8b00*/  @!P6 IMAD.IADD R135, R135, 0x1, -R251.reuse ;  /* 0x000000018787e824 */ /* 0x100fe200078e0afb */
[C---:B------:R-:W-:Y:S01]  /*8b10*/  ISETP.GT.U32.AND P6, PT, R251.reuse, R142, PT ;  /* 0x0000008efb00720c */ /* 0x040fe20003fc4070 */
[--C-:B------:R-:W-:Y:S01]  /*8b20*/  @!P3 IMAD.IADD R138, R138, 0x1, -R251.reuse ;  /* 0x000000018a8ab824 */ /* 0x100fe200078e0afb */
[----:B------:R-:W-:Y:S01]  /*8b30*/  ISETP.GT.U32.AND P3, PT, R251, R145, PT ;  /* 0x00000091fb00720c */ /* 0x000fe20003f64070 */
[----:B------:R-:W-:Y:S01]  /*8b40*/  STL [R1+0x4], R29 ;  /* 0x0000041d01007387 */ /* 0x000fe20000100800 */
[--C-:B------:R-:W-:Y:S01]  /*8b50*/  @!P4 IMAD.IADD R139, R139, 0x1, -R251.reuse ;  /* 0x000000018b8bc824 */ /* 0x100fe200078e0afb */
[----:B------:R-:W-:Y:S01]  /*8b60*/  ISETP.GT.U32.AND P4, PT, R251, R146, PT ;  /* 0x00000092fb00720c */ /* 0x000fe20003f84070 */
[--C-:B------:R-:W-:Y:S01]  /*8b70*/  @!P5 IMAD.IADD R140, R140, 0x1, -R251.reuse ;  /* 0x000000018c8cd824 */ /* 0x100fe200078e0afb */
[----:B------:R-:W-:Y:S01]  /*8b80*/  STL [R1+0x1350], R252 ;  /* 0x001350fc01007387 */ /* 0x000fe20000100800 */
[--C-:B------:R-:W-:Y:S01]  /*8b90*/  @!P0 IMAD.IADD R141, R141, 0x1, -R251.reuse ;  /* 0x000000018d8d8824 */ /* 0x100fe200078e0afb */
[----:B------:R-:W-:Y:S01]  /*8ba0*/  ISETP.GT.U32.AND P5, PT, R251, R147, PT ;  /* 0x00000093fb00720c */ /* 0x000fe20003fa4070 */
[----:B------:R-:W-:Y:S01]  /*8bb0*/  @!P1 IMAD.IADD R143, R143, 0x1, -R251 ;  /* 0x000000018f8f9824 */ /* 0x000fe200078e0afb */
[----:B------:R-:W-:Y:S01]  /*8bc0*/  STL [R1], R250 ;  /* 0x000000fa01007387 */ /* 0x000fe20000100800 */
[----:B------:R-:W-:-:S02]  /*8bd0*/  ISETP.GT.U32.AND P0, PT, R251, R148, PT ;  /* 0x00000094fb00720c */ /* 0x000fc40003f04070 */
[C---:B------:R-:W-:Y:S01]  /*8be0*/  ISETP.GT.U32.AND P1, PT, R251.reuse, R137, PT ;  /* 0x00000089fb00720c */ /* 0x040fe20003f24070 */
[----:B------:R-:W-:Y:S01]  /*8bf0*/  STL [R1+0x1354], R7 ;  /* 0x0013540701007387 */ /* 0x000fe20000100800 */
[----:B------:R-:W-:Y:S02]  /*8c00*/  @!P2 IADD3 R144, R144, -R251, RZ ;  /* 0x800000fb9090a210 */ /* 0x000fe40007ffe0ff */
[----:B------:R-:W-:Y:S01]  /*8c10*/  ISETP.GT.U32.AND P2, PT, R251, R138, PT ;  /* 0x0000008afb00720c */ /* 0x000fe20003f44070 */
[----:B------:R1:W-:Y:S01]  /*8c20*/  STL [R1+0x1358], R8 ;  /* 0x0013580801007387 */ /* 0x0003e20000100800 */
[--C-:B------:R-:W-:Y:S02]  /*8c30*/  @!P6 IMAD.IADD R142, R142, 0x1, -R251.reuse ;  /* 0x000000018e8ee824 */ /* 0x100fe400078e0afb */
[--C-:B------:R-:W-:Y:S01]  /*8c40*/  @!P3 IMAD.IADD R145, R145, 0x1, -R251.reuse ;  /* 0x000000019191b824 */ /* 0x100fe200078e0afb */
[----:B-1----:R-:W2:Y:S01]  /*8c50*/  LDL R8, [R1+0x358] ;  /* 0x0003580001087983 */ /* 0x002ea20000100800 */
        /* <DEDUP_REMOVED lines=52> */
[----:B------:R-:W-:-:S02]  /*8fa0*/  @!P6 IMAD.IADD R155, R155, 0x1, -R251 ;  /* 0x000000019b9be824 */ /* 0x000fc400078e0afb */
[----:B------:R-:W-:Y:S02]  /*8fb0*/  @!P3 IADD3 R159, R159, -R251, RZ ;  /* 0x800000fb9f9fb210 */ /* 0x000fe40007ffe0ff */
        /* <DEDUP_REMOVED lines=119> */
[----:B------:R-:W-:-:S03]  /*9730*/  ISETP.GT.U32.AND P2, PT, R251, R186, PT ;  /* 0x000000bafb00720c */ /* 0x000fc60003f44070 */
[--C-:B------:R-:W-:Y:S01]  /*9740*/  @!P3 IMAD.IADD R181, R181, 0x1, -R251.reuse ;  /* 0x00000001b5b5b824 */ /* 0x100fe200078e0afb */
[----:B------:R-:W-:Y:S02]  /*9750*/  ISETP.GT.U32.AND P3, PT, R251, R188, PT ;  /* 0x000000bcfb00720c */ /* 0x000fe40003f64070 */
[----:B------:R-:W-:Y:S01]  /*9760*/  @!P6 IADD3 R175, R175, -R251, RZ ;  /* 0x800000fbafafe210 */ /* 0x000fe20007ffe0ff */
[--C-:B------:R-:W-:Y:S01]  /*9770*/  @!P4 IMAD.IADD R182, R182, 0x1, -R251.reuse ;  /* 0x00000001b6b6c824 */ /* 0x100fe200078e0afb */
[----:B------:R-:W-:Y:S01]  /*9780*/  ISETP.GT.U32.AND P6, PT, R251, R187, PT ;  /* 0x000000bbfb00720c */ /* 0x000fe20003fc4070 */
[--C-:B------:R-:W-:Y:S01]  /*9790*/  @!P5 IMAD.IADD R183, R183, 0x1, -R251.reuse ;  /* 0x00000001b7b7d824 */ /* 0x100fe200078e0afb */
[----:B------:R-:W-:Y:S01]  /*97a0*/  @!P0 IADD3 R184, R184, -R251, RZ ;  /* 0x800000fbb8b88210 */ /* 0x000fe20007ffe0ff */
[--C-:B------:R-:W-:Y:S01]  /*97b0*/  @!P1 IMAD.IADD R185, R185, 0x1, -R251.reuse ;  /* 0x00000001b9b99824 */ /* 0x100fe200078e0afb */
[C---:B------:R-:W-:Y:S01]  /*97c0*/  ISETP.GT.U32.AND P4, PT, R251.reuse, R189, PT ;  /* 0x000000bdfb00720c */ /* 0x040fe20003f84070 */
[----:B------:R-:W-:Y:S01]  /*97d0*/  @!P2 IMAD.IADD R186, R186, 0x1, -R251 ;  /* 0x00000001babaa824 */ /* 0x000fe200078e0afb */
[----:B------:R-:W-:-:S02]  /*97e0*/  ISETP.GT.U32.AND P5, PT, R251, R190, PT ;  /* 0x000000befb00720c */ /* 0x000fc40003fa4070 */
[C---:B------:R-:W-:Y:S02]  /*97f0*/  ISETP.GT.U32.AND P0, PT, R251.reuse, R191, PT ;  /* 0x000000bffb00720c */ /* 0x040fe40003f04070 */
        /* <DEDUP_REMOVED lines=83> */
[----:B------:R-:W-:Y:S01]  /*9d30*/  IABS R248, R248 ;  /* 0x000000f800f87213 */ /* 0x000fe20000000000 */
[--C-:B------:R-:W-:Y:S01]  /*9d40*/  @!P3 IMAD.IADD R203, R203, 0x1, -R251.reuse ;  /* 0x00000001cbcbb824 */ /* 0x100fe200078e0afb */
[C---:B------:R-:W-:Y:S02]  /*9d50*/  ISETP.GT.U32.AND P6, PT, R251.reuse, R201, PT ;  /* 0x000000c9fb00720c */ /* 0x040fe40003fc4070 */
[----:B------:R-:W-:Y:S01]  /*9d60*/  ISETP.GT.U32.AND P3, PT, R251, R209, PT ;  /* 0x000000d1fb00720c */ /* 0x000fe20003f64070 */
[----:B------:R-:W-:Y:S01]  /*9d70*/  IMAD.HI.U32 R29, R28, R248, RZ ;  /* 0x000000f81c1d7227 */ /* 0x000fe200078e00ff */
[----:B------:R-:W-:Y:S02]  /*9d80*/  IABS R30, R30 ;  /* 0x0000001e001e7213 */ /* 0x000fe40000000000 */
        /* <DEDUP_REMOVED lines=9> */
[----:B------:R-:W-:Y:S02]  /*9e20*/  IADD3 R29, -R29, RZ, RZ ;  /* 0x000000ff1d1d7210 */ /* 0x000fe40007ffe1ff */
[----:B------:R-:W-:Y:S01]  /*9e30*/  ISETP.GT.U32.AND P2, PT, R251, R215, PT ;  /* 0x000000d7fb00720c */ /* 0x000fe20003f44070 */
[----:B------:R-:W-:Y:S01]  /*9e40*/  IMAD.HI.U32 R250, R28, R30, RZ ;  /* 0x0000001e1cfa7227 */ /* 0x000fe200078e00ff */
[----:B--2---:R-:W-:-:S03]  /*9e50*/  LOP3.LUT R252, R8, 0x1fa, RZ, 0xfc, !PT ;  /* 0x000001fa08fc7812 */ /* 0x004fc600078efcff */
[----:B------:R-:W-:Y:S02]  /*9e60*/  IMAD R248, R251, R29, R248 ;  /* 0x0000001dfbf87224 */ /* 0x000fe400078e02f8 */
[----:B------:R-:W-:Y:S02]  /*9e70*/  IMAD.MOV R29, RZ, RZ, -R250 ;  /* 0x000000ffff1d7224 */ /* 0x000fe400078e0afa */
[--C-:B------:R-:W-:Y:S01]  /*9e80*/  @!P6 IMAD.IADD R201, R201, 0x1, -R251.reuse ;  /* 0x00000001c9c9e824 */ /* 0x100fe200078e0afb */
[----:B------:R-:W-:Y:S01]  /*9e90*/  ISETP.GT.U32.AND P6, PT, R251, R213, PT ;  /* 0x000000d5fb00720c */ /* 0x000fe20003fc4070 */
[--C-:B------:R-:W-:Y:S01]  /*9ea0*/  @!P3 IMAD.IADD R209, R209, 0x1, -R251.reuse ;  /* 0x00000001d1d1b824 */ /* 0x100fe200078e0afb */
[C---:B------:R-:W-:Y:S01]  /*9eb0*/  ISETP.GT.U32.AND P3, PT, R251.reuse, R216, PT ;  /* 0x000000d8fb00720c */ /* 0x040fe20003f64070 */
[----:B------:R-:W-:Y:S01]  /*9ec0*/  IMAD R30, R251, R29, R30 ;  /* 0x0000001dfb1e7224 */ /* 0x000fe200078e021e */
[----:B------:R-:W-:Y:S01]  /*9ed0*/  IABS R29, R252 ;  /* 0x000000fc001d7213 */ /* 0x000fe20000000000 */
[--C-:B------:R-:W-:Y:S01]  /*9ee0*/  @!P4 IMAD.IADD R210, R210, 0x1, -R251.reuse ;  /* 0x00000001d2d2c824 */ /* 0x100fe200078e0afb */
[----:B------:R-:W-:Y:S01]  /*9ef0*/  @!P1 IADD3 R214, R214, -R251, RZ ;  /* 0x800000fbd6d69210 */ /* 0x000fe20007ffe0ff */
        /* <DEDUP_REMOVED lines=8> */
[----:B------:R-:W-:Y:S01]  /*9f80*/  IMAD.HI.U32 R250, R28, R29, RZ ;  /* 0x0000001d1cfa7227 */ /* 0x000fe200078e00ff */
[----:B------:R-:W-:-:S03]  /*9f90*/  LOP3.LUT R7, R8, 0x1fc, RZ, 0xfc, !PT ;  /* 0x000001fc08077812 */ /* 0x000fc600078efcff */
[----:B------:R-:W-:Y:S01]  /*9fa0*/  IMAD.MOV R250, RZ, RZ, -R250 ;  /* 0x000000fffffa7224 */ /* 0x000fe200078e0afa */
[----:B------:R-:W-:Y:S01]  /*9fb0*/  STL [R1+0x135c], R9 ;  /* 0x00135c0901007387 */ /* 0x000fe20000100800 */
[--C-:B------:R-:W-:Y:S01]  /*9fc0*/  @!P6 IMAD.IADD R213, R213, 0x1, -R251.reuse ;  /* 0x00000001d5d5e824 */ /* 0x100fe200078e0afb */
[C---:B------:R-:W-:Y:S01]  /*9fd0*/  ISETP.GT.U32.AND P6, PT, R251.reuse, R220, PT ;  /* 0x000000dcfb00720c */ /* 0x040fe20003fc4070 */
[----:B------:R-:W-:Y:S01]  /*9fe0*/  @!P3 IMAD.IADD R216, R216, 0x1, -R251 ;  /* 0x00000001d8d8b824 */ /* 0x000fe200078e0afb */
[C---:B------:R-:W-:Y:S01]  /*9ff0*/  ISETP.GT.U32.AND P3, PT, R251.reuse, R223, PT ;  /* 0x000000dffb00720c */ /* 0x040fe20003f64070 */
[----:B------:R-:W-:Y:S01]  /*a000*/  STL [R1+0xe00], R252 ;  /* 0x000e00fc01007387 */ /* 0x000fe20000100800 */
[----:B------:R-:W-:Y:S01]  /*a010*/  IMAD R29, R251, R250, R29 ;  /* 0x000000fafb1d7224 */ /* 0x000fe200078e021d */
[----:B------:R-:W-:Y:S01]  /*a020*/  IABS R250, R7 ;  /* 0x0000000700fa7213 */ /* 0x000fe20000000000 */
[--C-:B------:R-:W-:Y:S01]  /*a030*/  @!P4 IMAD.IADD R217, R217, 0x1, -R251.reuse ;  /* 0x00000001d9d9c824 */ /* 0x100fe200078e0afb */
[----:B------:R1:W-:Y:S01]  /*a040*/  STL [R1+0xdfc], R7 ;  /* 0x000dfc0701007387 */ /* 0x0003e20000100800 */
        /* <DEDUP_REMOVED lines=8> */
[----:B-1----:R-:W1:Y:S01]  /*a0d0*/  S2R R7, SR_TID.X ;  /* 0x0000000000077919 */ /* 0x002e620000002100 */
        /* <DEDUP_REMOVED lines=14> */
[----:B------:R-:W-:Y:S01]  /*a1c0*/  @!P3 IMAD.IADD R217, R217, 0x1, -R251 ;  /* 0x00000001d9d9b824 */ /* 0x000fe200078e0afb */
[C---:B------:R-:W-:Y:S02]  /*a1d0*/  ISETP.GT.U32.AND P6, PT, R251.reuse, R214, PT ;  /* 0x000000d6fb00720c */ /* 0x040fe40003fc4070 */
[C---:B------:R-:W-:Y:S02]  /*a1e0*/  ISETP.GT.U32.AND P3, PT, R251.reuse, R223, PT ;  /* 0x000000dffb00720c */ /* 0x040fe40003f64070 */
[----:B-1----:R-:W-:Y:S01]  /*a1f0*/  SHF.R.U32.HI R7, RZ, 0x6, R7 ;  /* 0x00000006ff077819 */ /* 0x002fe20000011607 */
[--C-:B------:R-:W-:Y:S01]  /*a200*/  @!P4 IMAD.IADD R218, R218, 0x1, -R251.reuse ;  /* 0x00000001dadac824 */ /* 0x100fe200078e0afb */
[----:B------:R-:W-:Y:S01]  /*a210*/  ISETP.GT.U32.AND P4, PT, R251, R224, PT ;  /* 0x000000e0fb00720c */ /* 0x000fe20003f84070 */
[--C-:B------:R-:W-:Y:S01]  /*a220*/  @!P5 IMAD.IADD R219, R219, 0x1, -R251.reuse ;  /* 0x00000001dbdbd824 */ /* 0x100fe200078e0afb */
[----:B------:R-:W-:Y:S01]  /*a230*/  SGXT.U32 R7, R7, 0x1 ;  /* 0x000000010707781a */ /* 0x000fe20000000000 */
[--C-:B------:R-:W-:Y:S01]  /*a240*/  @!P0 IMAD.IADD R220, R220, 0x1, -R251.reuse ;  /* 0x00000001dcdc8824 */ /* 0x100fe200078e0afb */
[----:B------:R-:W-:Y:S01]  /*a250*/  ISETP.GT.U32.AND P5, PT, R251, R225, PT ;  /* 0x000000e1fb00720c */ /* 0x000fe20003fa4070 */
[--C-:B------:R-:W-:Y:S01]  /*a260*/  @!P1 IMAD.IADD R221, R221, 0x1, -R251.reuse ;  /* 0x00000001dddd9824 */ /* 0x100fe200078e0afb */
[C---:B------:R-:W-:Y:S01]  /*a270*/  ISETP.GT.U32.AND P0, PT, R251.reuse, R227, PT ;  /* 0x000000e3fb00720c */ /* 0x040fe20003f04070 */
[----:B------:R-:W-:Y:S01]  /*a280*/  @!P2 IMAD.IADD R222, R222, 0x1, -R251 ;  /* 0x00000001dedea824 */ /* 0x000fe200078e0afb */
[----:B------:R-:W-:-:S02]  /*a290*/  ISETP.GT.U32.AND P1, PT, R251, R228, PT ;  /* 0x000000e4fb00720c */ /* 0x000fc40003f24070 */
[----:B------:R-:W-:Y:S01]  /*a2a0*/  ISETP.GT.U32.AND P2, PT, R251, R229, PT ;  /* 0x000000e5fb00720c */ /* 0x000fe20003f44070 */
[----:B------:R-:W-:Y:S02]  /*a2b0*/  IMAD.MOV.U32 R252, RZ, RZ, c[0x0][0x188] ;  /* 0x00006200fffc7624 */ /* 0x000fe400078e00ff */
[----:B------:R-:W-:Y:S02]  /*a2c0*/  IMAD R7, R7, c[0x0][0x188], RZ ;  /* 0x0000620007077a24 */ /* 0x000fe400078e02ff */
[----:B------:R-:W-:Y:S02]  /*a2d0*/  @!P6 IMAD.IADD R214, R214, 0x1, -R251 ;  /* 0x00000001d6d6e824 */ /* 0x000fe400078e0afb */
[C---:B------:R-:W-:Y:S01]  /*a2e0*/  IMAD R7, R252.reuse, 0x2, R7 ;  /* 0x00000002fc077824 */ /* 0x040fe200078e0207 */
[----:B------:R-:W-:Y:S01]  /*a2f0*/  ISETP.GT.U32.AND P6, PT, R251, R226, PT ;  /* 0x000000e2fb00720c */ /* 0x000fe20003fc4070 */
[----:B------:R-:W-:Y:S01]  /*a300*/  @!P3 IMAD.IADD R223, R223, 0x1, -R251 ;  /* 0x00000001dfdfb824 */ /* 0x000fe200078e0afb */
[----:B------:R-:W-:Y:S01]  /*a310*/  ISETP.GT.U32.AND P3, PT, R251, R230, PT ;  /* 0x000000e6fb00720c */ /* 0x000fe20003f64070 */
[----:B------:R-:W-:-:S02]  /*a320*/  IMAD R7, R252, 0x2, R7 ;  /* 0x00000002fc077824 */ /* 0x000fc400078e0207 */
[--C-:B------:R-:W-:Y:S01]  /*a330*/  @!P4 IMAD.IADD R224, R224, 0x1, -R251.reuse ;  /* 0x00000001e0e0c824 */ /* 0x100fe200078e0afb */
[----:B------:R-:W-:Y:S01]  /*a340*/  ISETP.GT.U32.AND P4, PT, R251, R231, PT ;  /* 0x000000e7fb00720c */ /* 0x000fe20003f84070 */
[--C-:B------:R-:W-:Y:S01]  /*a350*/  @!P5 IMAD.IADD R225, R225, 0x1, -R251.reuse ;  /* 0x00000001e1e1d824 */ /* 0x100fe200078e0afb */
[----:B------:R-:W-:Y:S01]  /*a360*/  ISETP.GT.U32.AND P5, PT, R251, R232, PT ;  /* 0x000000e8fb00720c */ /* 0x000fe20003fa4070 */
[--C-:B------:R-:W-:Y:S01]  /*a370*/  @!P0 IMAD.IADD R227, R227, 0x1, -R251.reuse ;  /* 0x00000001e3e38824 */ /* 0x100fe200078e0afb */
[C---:B------:R-:W-:Y:S01]  /*a380*/  ISETP.GT.U32.AND P0, PT, R251.reuse, R234, PT ;  /* 0x000000eafb00720c */ /* 0x040fe20003f04070 */
[----:B------:R-:W-:Y:S01]  /*a390*/  @!P1 IMAD.IADD R228, R228, 0x1, -R251 ;  /* 0x00000001e4e49824 */ /* 0x000fe200078e0afb */
[----:B------:R-:W-:Y:S02]  /*a3a0*/  ISETP.GT.U32.AND P1, PT, R251, R235, PT ;  /* 0x000000ebfb00720c */ /* 0x000fe40003f24070 */
[----:B------:R-:W-:Y:S01]  /*a3b0*/  @!P2 IADD3 R229, R229, -R251, RZ ;  /* 0x800000fbe5e5a210 */ /* 0x000fe20007ffe0ff */
[----:B------:R-:W-:Y:S01]  /*a3c0*/  IMAD R7, R252, 0x2, R7 ;  /* 0x00000002fc077824 */ /* 0x000fe200078e0207 */
[----:B------:R-:W-:-:S03]  /*a3d0*/  ISETP.GT.U32.AND P2, PT, R251, R236, PT ;  /* 0x000000ecfb00720c */ /* 0x000fc60003f44070 */
[----:B------:R-:W-:Y:S02]  /*a3e0*/  IMAD R7, R252, 0x2, R7 ;  /* 0x00000002fc077824 */ /* 0x000fe400078e0207 */
[--C-:B------:R-:W-:Y:S01]  /*a3f0*/  @!P6 IMAD.IADD R226, R226, 0x1, -R251.reuse ;  /* 0x00000001e2e2e824 */ /* 0x100fe200078e0afb */
[C---:B------:R-:W-:Y:S01]  /*a400*/  ISETP.GT.U32.AND P6, PT, R251.reuse, R233, PT ;  /* 0x000000e9fb00720c */ /* 0x040fe20003fc4070 */
[--C-:B------:R-:W-:Y:S01]  /*a410*/  @!P3 IMAD.IADD R230, R230, 0x1, -R251.reuse ;  /* 0x00000001e6e6b824 */ /* 0x100fe200078e0afb */
[----:B------:R-:W-:Y:S01]  /*a420*/  ISETP.GT.U32.AND P3, PT, R251, R237, PT ;  /* 0x000000edfb00720c */ /* 0x000fe20003f64070 */
[----:B------:R1:W-:Y:S01]  /*a430*/  STL [R1+0x570], R7 ;  /* 0x0005700701007387 */ /* 0x0003e20000100800 */
[--C-:B------:R-:W-:Y:S01]  /*a440*/  @!P4 IMAD.IADD R231, R231, 0x1, -R251.reuse ;  /* 0x00000001e7e7c824 */ /* 0x100fe200078e0afb */
[C---:B------:R-:W-:Y:S01]  /*a450*/  ISETP.GT.U32.AND P4, PT, R251.reuse, R238, PT ;  /* 0x000000eefb00720c */ /* 0x040fe20003f84070 */
[--C-:B------:R-:W-:Y:S01]  /*a460*/  @!P5 IMAD.IADD R232, R232, 0x1, -R251.reuse ;  /* 0x00000001e8e8d824 */ /* 0x100fe200078e0afb */
[C---:B------:R-:W-:Y:S01]  /*a470*/  ISETP.GT.U32.AND P5, PT, R251.reuse, R239, PT ;  /* 0x000000effb00720c */ /* 0x040fe20003fa4070 */
[--C-:B------:R-:W-:Y:S01]  /*a480*/  @!P0 IMAD.IADD R234, R234, 0x1, -R251.reuse ;  /* 0x00000001eaea8824 */ /* 0x100fe200078e0afb */
[----:B------:R-:W-:Y:S01]  /*a490*/  ISETP.GT.U32.AND P0, PT, R251, R228, PT ;  /* 0x000000e4fb00720c */ /* 0x000fe20003f04070 */
[----:B------:R-:W-:Y:S01]  /*a4a0*/  @!P1 IMAD.IADD R235, R235, 0x1, -R251 ;  /* 0x00000001ebeb9824 */ /* 0x000fe200078e0afb */
[----:B------:R-:W-:Y:S01]  /*a4b0*/  ISETP.GT.U32.AND P1, PT, R251, R229, PT ;  /* 0x000000e5fb00720c */ /* 0x000fe20003f24070 */
[----:B-1----:R-:W-:-:S02]  /*a4c0*/  IMAD R7, R252, 0x2, R7 ;  /* 0x00000002fc077824 */ /* 0x002fc400078e0207 */
[--C-:B------:R-:W-:Y:S01]  /*a4d0*/  @!P2 IMAD.IADD R236, R236, 0x1, -R251.reuse ;  /* 0x00000001ececa824 */ /* 0x100fe200078e0afb */
[----:B------:R-:W-:Y:S02]  /*a4e0*/  ISETP.GT.U32.AND P2, PT, R251, R230, PT ;  /* 0x000000e6fb00720c */ /* 0x000fe40003f44070 */
[----:B------:R1:W-:Y:S01]  /*a4f0*/  STL [R1+0x580], R7 ;  /* 0x0005800701007387 */ /* 0x0003e20000100800 */
[--C-:B------:R-:W-:Y:S02]  /*a500*/  @!P6 IMAD.IADD R233, R233, 0x1, -R251.reuse ;  /* 0x00000001e9e9e824 */ /* 0x100fe400078e0afb */
[----:B------:R-:W-:Y:S01]  /*a510*/  @!P3 IMAD.IADD R237, R237, 0x1, -R251 ;  /* 0x00000001ededb824 */ /* 0x000fe200078e0afb */
[C---:B------:R-:W-:Y:S02]  /*a520*/  ISETP.GT.U32.AND P3, PT, R251.reuse, R231, PT ;  /* 0x000000e7fb00720c */ /* 0x040fe40003f64070 */
[----:B-1----:R-:W-:Y:S02]  /*a530*/  LEA R7, R252, R7, 0x1 ;  /* 0x00000007fc077211 */ /* 0x002fe400078e08ff */
[----:B------:R-:W-:-:S03]  /*a540*/  ISETP.GT.U32.AND P6, PT, R251, R227, PT ;  /* 0x000000e3fb00720c */ /* 0x000fc60003fc4070 */
[----:B------:R1:W-:Y:S01]  /*a550*/  STL [R1+0x80], R7 ;  /* 0x0000800701007387 */ /* 0x0003e20000100800 */
[--C-:B------:R-:W-:Y:S01]  /*a560*/  @!P4 IMAD.IADD R238, R238, 0x1, -R251.reuse ;  /* 0x00000001eeeec824 */ /* 0x100fe200078e0afb */
[----:B------:R-:W-:Y:S01]  /*a570*/  ISETP.GT.U32.AND P4, PT, R251, R232, PT ;  /* 0x000000e8fb00720c */ /* 0x000fe20003f84070 */
[--C-:B------:R-:W-:Y:S01]  /*a580*/  @!P5 IMAD.IADD R239, R239, 0x1, -R251.reuse ;  /* 0x00000001efefd824 */ /* 0x100fe200078e0afb */
[C---:B------:R-:W-:Y:S01]  /*a590*/  ISETP.GT.U32.AND P5, PT, R251.reuse, R233, PT ;  /* 0x000000e9fb00720c */ /* 0x040fe20003fa4070 */
[--C-:B------:R-:W-:Y:S01]  /*a5a0*/  @!P0 IMAD.IADD R228, R228, 0x1, -R251.reuse ;  /* 0x00000001e4e48824 */ /* 0x100fe200078e0afb */
[----:B------:R-:W-:Y:S01]  /*a5b0*/  ISETP.GT.U32.AND P0, PT, R251, R234, PT ;  /* 0x000000eafb00720c */ /* 0x000fe20003f04070 */
[--C-:B------:R-:W-:Y:S01]  /*a5c0*/  @!P1 IMAD.IADD R229, R229, 0x1, -R251.reuse ;  /* 0x00000001e5e59824 */ /* 0x100fe200078e0afb */
[----:B-1----:R-:W-:Y:S01]  /*a5d0*/  LEA R7, R252, R7, 0x1 ;  /* 0x00000007fc077211 */ /* 0x002fe200078e08ff */
[----:B------:R-:W-:Y:S01]  /*a5e0*/  @!P2 IMAD.IADD R230, R230, 0x1, -R251 ;  /* 0x00000001e6e6a824 */ /* 0x000fe200078e0afb */
[----:B------:R-:W-:-:S02]  /*a5f0*/  ISETP.GT.U32.AND P1, PT, R251, R235, PT ;  /* 0x000000ebfb00720c */ /* 0x000fc40003f24070 */
[----:B------:R-:W-:Y:S01]  /*a600*/  ISETP.GT.U32.AND P2, PT, R251, R236, PT ;  /* 0x000000ecfb00720c */ /* 0x000fe20003f44070 */
[----:B------:R1:W-:Y:S01]  /*a610*/  STL [R1+0x84], R7 ;  /* 0x0000840701007387 */ /* 0x0003e20000100800 */
[----:B------:R-:W-:Y:S01]  /*a620*/  @!P3 IMAD.IADD R231, R231, 0x1, -R251 ;  /* 0x00000001e7e7b824 */ /* 0x000fe200078e0afb */
[----:B------:R-:W-:Y:S01]  /*a630*/  ISETP.GT.U32.AND P3, PT, R251, R237, PT ;  /* 0x000000edfb00720c */ /* 0x000fe20003f64070 */
[----:B-1----:R-:W-:Y:S02]  /*a640*/  IMAD R7, R252, 0x2, R7 ;  /* 0x00000002fc077824 */ /* 0x002fe400078e0207 */
[----:B------:R-:W-:-:S03]  /*a650*/  @!P6 IMAD.IADD R227, R227, 0x1, -R251 ;  /* 0x00000001e3e3e824 */ /* 0x000fc600078e0afb */
[----:B------:R1:W-:Y:S01]  /*a660*/  STL [R1+0x8c], R7 ;  /* 0x00008c0701007387 */ /* 0x0003e20000100800 */
[----:B------:R-:W-:Y:S01]  /*a670*/  ISETP.GT.U32.AND P6, PT, R251, R238, PT ;  /* 0x000000eefb00720c */ /* 0x000fe20003fc4070 */
[--C-:B------:R-:W-:Y:S01]  /*a680*/  @!P4 IMAD.IADD R232, R232, 0x1, -R251.reuse ;  /* 0x00000001e8e8c824 */ /* 0x100fe200078e0afb */
[----:B------:R-:W-:Y:S01]  /*a690*/  @!P0 IADD3 R234, R234, -R251, RZ ;  /* 0x800000fbeaea8210 */ /* 0x000fe20007ffe0ff */
[----:B------:R-:W-:Y:S02]  /*a6a0*/  @!P5 IMAD.IADD R233, R233, 0x1, -R251 ;  /* 0x00000001e9e9d824 */ /* 0x000fe400078e0afb */
[----:B-1----:R-:W-:Y:S01]  /*a6b0*/  IMAD R7, R252, 0x2, R7 ;  /* 0x00000002fc077824 */ /* 0x002fe200078e0207 */
[----:B------:R-:W-:Y:S01]  /*a6c0*/  ISETP.GT.U32.AND P4, PT, R251, R239, PT ;  /* 0x000000effb00720c */ /* 0x000fe20003f84070 */
[--C-:B------:R-:W-:Y:S01]  /*a6d0*/  @!P1 IMAD.IADD R235, R235, 0x1, -R251.reuse ;  /* 0x00000001ebeb9824 */ /* 0x100fe200078e0afb */
[C---:B------:R-:W-:Y:S01]  /*a6e0*/  ISETP.GT.U32.AND P5, PT, R251.reuse, R240, PT ;  /* 0x000000f0fb00720c */ /* 0x040fe20003fa4070 */
[----:B------:R-:W-:Y:S01]  /*a6f0*/  @!P2 IMAD.IADD R236, R236, 0x1, -R251 ;  /* 0x00000001ececa824 */ /* 0x000fe200078e0afb */
[----:B------:R1:W-:Y:S01]  /*a700*/  STL [R1+0x94], R7 ;  /* 0x0000940701007387 */ /* 0x0003e20000100800 */
[----:B------:R-:W-:-:S02]  /*a710*/  ISETP.GT.U32.AND P0, PT, R251, R241, PT ;  /* 0x000000f1fb00720c */ /* 0x000fc40003f04070 */
[C---:B------:R-:W-:Y:S02]  /*a720*/  ISETP.GT.U32.AND P1, PT, R251.reuse, R242, PT ;  /* 0x000000f2fb00720c */ /* 0x040fe40003f24070 */
[----:B------:R-:W-:Y:S01]  /*a730*/  ISETP.GT.U32.AND P2, PT, R251, R243, PT ;  /* 0x000000f3fb00720c */ /* 0x000fe20003f44070 */
[----:B-1----:R-:W-:-:S05]  /*a740*/  IMAD R7, R252, 0x2, R7 ;  /* 0x00000002fc077824 */ /* 0x002fca00078e0207 */
[----:B------:R1:W-:Y:S01]  /*a750*/  STL [R1+0x9c], R7 ;  /* 0x00009c0701007387 */ /* 0x0003e20000100800 */
[--C-:B------:R-:W-:Y:S01]  /*a760*/  @!P3 IMAD.IADD R237, R237, 0x1, -R251.reuse ;  /* 0x00000001ededb824 */ /* 0x100fe200078e0afb */
[C---:B------:R-:W-:Y:S01]  /*a770*/  ISETP.GT.U32.AND P3, PT, R251.reuse, R244, PT ;  /* 0x000000f4fb00720c */ /* 0x040fe20003f64070 */
[----:B------:R-:W-:Y:S01]  /*a780*/  @!P6 IMAD.IADD R238, R238, 0x1, -R251 ;  /* 0x00000001eeeee824 */ /* 0x000fe200078e0afb */
[----:B------:R-:W-:Y:S01]  /*a790*/  ISETP.GT.U32.AND P6, PT, R251, R245, PT ;  /* 0x000000f5fb00720c */ /* 0x000fe20003fc4070 */
[----:B------:R-:W-:-:S04]  /*a7a0*/  IMAD.HI.U32 R28, R28, R250, RZ ;  /* 0x000000fa1c1c7227 */ /* 0x000fc800078e00ff */
[----:B-1----:R-:W-:Y:S02]  /*a7b0*/  IMAD R7, R252, 0x2, R7 ;  /* 0x00000002fc077824 */ /* 0x002fe400078e0207 */
[----:B------:R-:W-:-:S03]  /*a7c0*/  @!P4 IMAD.IADD R239, R239, 0x1, -R251 ;  /* 0x00000001efefc824 */ /* 0x000fc600078e0afb */
[----:B------:R1:W-:Y:S01]  /*a7d0*/  STL [R1+0x344], R7 ;  /* 0x0003440701007387 */ /* 0x0003e20000100800 */
[--C-:B------:R-:W-:Y:S01]  /*a7e0*/  @!P5 IMAD.IADD R240, R240, 0x1, -R251.reuse ;  /* 0x00000001f0f0d824 */ /* 0x100fe200078e0afb */
[----:B------:R-:W-:Y:S01]  /*a7f0*/  ISETP.GT.U32.AND P4, PT, R251, R246, PT ;  /* 0x000000f6fb00720c */ /* 0x000fe20003f84070 */
[--C-:B------:R-:W-:Y:S01]  /*a800*/  @!P0 IMAD.IADD R241, R241, 0x1, -R251.reuse ;  /* 0x00000001f1f18824 */ /* 0x100fe200078e0afb */
[C---:B------:R-:W-:Y:S01]  /*a810*/  ISETP.GT.U32.AND P5, PT, R251.reuse, R247, PT ;  /* 0x000000f7fb00720c */ /* 0x040fe20003fa4070 */
[--C-:B------:R-:W-:Y:S01]  /*a820*/  @!P1 IMAD.IADD R242, R242, 0x1, -R251.reuse ;  /* 0x00000001f2f29824 */ /* 0x100fe200078e0afb */
[----:B------:R-:W-:Y:S01]  /*a830*/  ISETP.GT.U32.AND P0, PT, R251, R248, PT ;  /* 0x000000f8fb00720c */ /* 0x000fe20003f04070 */
[----:B------:R-:W-:Y:S01]  /*a840*/  @!P2 IMAD.IADD R243, R243, 0x1, -R251 ;  /* 0x00000001f3f3a824 */ /* 0x000fe200078e0afb */
[C---:B------:R-:W-:Y:S01]  /*a850*/  ISETP.GT.U32.AND P1, PT, R251.reuse, R30, PT ;  /* 0x0000001efb00720c */ /* 0x040fe20003f24070 */
[----:B-1----:R-:W-:Y:S01]  /*a860*/  IMAD R7, R252, 0x2, R7 ;  /* 0x00000002fc077824 */ /* 0x002fe200078e0207 */
[----:B------:R-:W-:Y:S01]  /*a870*/  ISETP.GT.U32.AND P2, PT, R251, R29, PT ;  /* 0x0000001dfb00720c */ /* 0x000fe20003f44070 */
[----:B------:R-:W-:-:S03]  /*a880*/  IMAD.MOV R28, RZ, RZ, -R28 ;  /* 0x000000ffff1c7224 */ /* 0x000fc600078e0a1c */
[----:B------:R1:W-:Y:S01]  /*a890*/  STL [R1+0x530], R7 ;  /* 0x0005300701007387 */ /* 0x0003e20000100800 */
[----:B------:R-:W-:Y:S01]  /*a8a0*/  IMAD R28, R251, R28, R250 ;  /* 0x0000001cfb1c7224 */ /* 0x000fe200078e02fa */
[----:B------:R-:W-:Y:S01]  /*a8b0*/  @!P3 IADD3 R244, R244, -R251, RZ ;  /* 0x800000fbf4f4b210 */ /* 0x000fe20007ffe0ff */
[----:B------:R-:W-:Y:S02]  /*a8c0*/  @!P6 IMAD.IADD R245, R245, 0x1, -R251 ;  /* 0x00000001f5f5e824 */ /* 0x000fe400078e0afb */
[----:B-1----:R-:W-:Y:S01]  /*a8d0*/  IMAD R7, R252, 0x2, R7 ;  /* 0x00000002fc077824 */ /* 0x002fe200078e0207 */
[----:B------:R-:W-:-:S04]  /*a8e0*/  ISETP.GT.U32.AND P3, PT, R251, R28, PT ;  /* 0x0000001cfb00720c */ /* 0x000fc80003f64070 */
[----:B------:R1:W-:Y:S01]  /*a8f0*/  STL [R1+0x534], R7 ;  /* 0x0005340701007387 */ /* 0x0003e20000100800 */
[--C-:B------:R-:W-:Y:S01]  /*a900*/  @!P4 IMAD.IADD R246, R246, 0x1, -R251.reuse ;  /* 0x00000001f6f6c824 */ /* 0x100fe200078e0afb */
[----:B------:R-:W-:Y:S01]  /*a910*/  ISETP.GT.U32.AND P6, PT, R251, R240, PT ;  /* 0x000000f0fb00720c */ /* 0x000fe20003fc4070 */
[--C-:B------:R-:W-:Y:S01]  /*a920*/  @!P5 IMAD.IADD R247, R247, 0x1, -R251.reuse ;  /* 0x00000001f7f7d824 */ /* 0x100fe200078e0afb */
[C---:B------:R-:W-:Y:S01]  /*a930*/  ISETP.GT.U32.AND P4, PT, R251.reuse, R241, PT ;  /* 0x000000f1fb00720c */ /* 0x040fe20003f84070 */
[--C-:B------:R-:W-:Y:S01]  /*a940*/  @!P0 IMAD.IADD R248, R248, 0x1, -R251.reuse ;  /* 0x00000001f8f88824 */ /* 0x100fe200078e0afb */
[C---:B------:R-:W-:Y:S01]  /*a950*/  ISETP.GT.U32.AND P5, PT, R251.reuse, R242, PT ;  /* 0x000000f2fb00720c */ /* 0x040fe20003fa4070 */
[----:B------:R-:W-:Y:S02]  /*a960*/  @!P1 IMAD.IADD R30, R30, 0x1, -R251 ;  /* 0x000000011e1e9824 */ /* 0x000fe400078e0afb */
[----:B-1----:R-:W-:Y:S01]  /*a970*/  IMAD R7, R252, 0x2, R7 ;  /* 0x00000002fc077824 */ /* 0x002fe200078e0207 */
[----:B------:R-:W-:Y:S01]  /*a980*/  ISETP.GT.U32.AND P0, PT, R251, R243, PT ;  /* 0x000000f3fb00720c */ /* 0x000fe20003f04070 */
[----:B------:R-:W-:Y:S01]  /*a990*/  @!P2 IMAD.IADD R29, R29, 0x1, -R251 ;  /* 0x000000011d1da824 */ /* 0x000fe200078e0afb */
[----:B------:R-:W-:-:S02]  /*a9a0*/  ISETP.GT.U32.AND P1, PT, R251, R244, PT ;  /* 0x000000f4fb00720c */ /* 0x000fc40003f24070 */
[----:B------:R1:W-:Y:S01]  /*a9b0*/  STL [R1+0x538], R7 ;  /* 0x0005380701007387 */ /* 0x0003e20000100800 */
[----:B------:R-:W-:Y:S01]  /*a9c0*/  ISETP.GT.U32.AND P2, PT, R251, R245, PT ;  /* 0x000000f5fb00720c */ /* 0x000fe20003f44070 */
[----:B------:R-:W-:Y:S02]  /*a9d0*/  @!P3 IMAD.IADD R28, R28, 0x1, -R251 ;  /* 0x000000011c1cb824 */ /* 0x000fe400078e0afb */
[----:B-1----:R-:W-:-:S05]  /*a9e0*/  IMAD R7, R252, 0x2, R7 ;  /* 0x00000002fc077824 */ /* 0x002fca00078e0207 */
[----:B------:R1:W-:Y:S01]  /*a9f0*/  STL [R1+0x53c], R7 ;  /* 0x00053c0701007387 */ /* 0x0003e20000100800 */
[--C-:B------:R-:W-:Y:S01]  /*aa00*/  @!P6 IMAD.IADD R240, R240, 0x1, -R251.reuse ;  /* 0x00000001f0f0e824 */ /* 0x100fe200078e0afb */
[----:B------:R-:W-:Y:S01]  /*aa10*/  @!P4 IADD3 R241, R241, -R251, RZ ;  /* 0x800000fbf1f1c210 */ /* 0x000fe20007ffe0ff */
[--C-:B------:R-:W-:Y:S01]  /*aa20*/  @!P5 IMAD.IADD R242, R242, 0x1, -R251.reuse ;  /* 0x00000001f2f2d824 */ /* 0x100fe200078e0afb */
[----:B------:R-:W2:Y:S01]  /*aa30*/  S2R R9, SR_TID.X ;  /* 0x0000000000097919 */ /* 0x000ea20000002100 */
[--C-:B------:R-:W-:Y:S01]  /*aa40*/  @!P0 IMAD.IADD R243, R243, 0x1, -R251.reuse ;  /* 0x00000001f3f38824 */ /* 0x100fe200078e0afb */
[----:B-1----:R-:W-:Y:S01]  /*aa50*/  LEA R7, R252, R7, 0x1 ;  /* 0x00000007fc077211 */ /* 0x002fe200078e08ff */
[--C-:B------:R-:W-:Y:S01]  /*aa60*/  @!P1 IMAD.IADD R244, R244, 0x1, -R251.reuse ;  /* 0x00000001f4f49824 */ /* 0x100fe200078e0afb */
[----:B------:R-:W-:Y:S01]  /*aa70*/  ISETP.GT.U32.AND P3, PT, R251, R246, PT ;  /* 0x000000f6fb00720c */ /* 0x000fe20003f64070 */
[----:B------:R-:W-:Y:S01]  /*aa80*/  @!P2 IMAD.IADD R245, R245, 0x1, -R251 ;  /* 0x00000001f5f5a824 */ /* 0x000fe200078e0afb */
[C---:B------:R-:W-:Y:S01]  /*aa90*/  ISETP.GT.U32.AND P4, PT, R251.reuse, R247, PT ;  /* 0x000000f7fb00720c */ /* 0x040fe20003f84070 */
[----:B------:R1:W-:Y:S01]  /*aaa0*/  STL [R1+0x554], R7 ;  /* 0x0005540701007387 */ /* 0x0003e20000100800 */
[----:B------:R-:W-:-:S02]  /*aab0*/  ISETP.GT.U32.AND P5, PT, R251, R248, PT ;  /* 0x000000f8fb00720c */ /* 0x000fc40003fa4070 */
[C---:B------:R-:W-:Y:S02]  /*aac0*/  ISETP.GT.U32.AND P0, PT, R251.reuse, R30, PT ;  /* 0x0000001efb00720c */ /* 0x040fe40003f04070 */
[C---:B------:R-:W-:Y:S02]  /*aad0*/  ISETP.GT.U32.AND P6, PT, R251.reuse, R29, PT ;  /* 0x0000001dfb00720c */ /* 0x040fe40003fc4070 */
[----:B------:R-:W-:Y:S02]  /*aae0*/  ISETP.GT.U32.AND P1, PT, R251, R28, PT ;  /* 0x0000001cfb00720c */ /* 0x000fe40003f24070 */
[----:B------:R-:W3:Y:S01]  /*aaf0*/  S2R R251, SR_TID.X ;  /* 0x0000000000fb7919 */ /* 0x000ee20000002100 */
[----:B-1----:R-:W-:-:S05]  /*ab00*/  LEA R7, R252, R7, 0x1 ;  /* 0x00000007fc077211 */ /* 0x002fca00078e08ff */
[----:B------:R1:W-:Y:S02]  /*ab10*/  STL [R1+0x550], R7 ;  /* 0x0005500701007387 */ /* 0x0003e40000100800 */
[----:B-1----:R-:W-:-:S05]  /*ab20*/  IMAD R7, R252, 0x2, R7 ;  /* 0x00000002fc077824 */ /* 0x002fca00078e0207 */
[----:B------:R1:W-:Y:S02]  /*ab30*/  STL [R1+0x54c], R7 ;  /* 0x00054c0701007387 */ /* 0x0003e40000100800 */
[----:B-1----:R-:W-:-:S05]  /*ab40*/  IMAD R7, R252, 0x2, R7 ;  /* 0x00000002fc077824 */ /* 0x002fca00078e0207 */
[----:B------:R-:W-:Y:S04]  /*ab50*/  STL [R1+0x548], R7 ;  /* 0x0005480701007387 */ /* 0x000fe80000100800 */
[----:B------:R1:W-:Y:S01]  /*ab60*/  STL [R1+0x134c], R242 ;  /* 0x00134cf201007387 */ /* 0x0003e20000100800 */
[----:B--2---:R-:W-:-:S03]  /*ab70*/  LOP3.LUT R9, R9, 0x3f, RZ, 0xc0, !PT ;  /* 0x0000003f09097812 */ /* 0x004fc600078ec0ff */
[----:B-1----:R-:W2:Y:S04]  /*ab80*/  LDL R242, [R1+0xddc] ;  /* 0x000ddc0001f27983 */ /* 0x002ea80000100800 */
[----:B------:R1:W-:Y:S01]  /*ab90*/  STL [R1+0x1348], R243 ;  /* 0x001348f301007387 */ /* 0x0003e20000100800 */
[----:B------:R-:W-:-:S03]  /*aba0*/  IMAD.SHL.U32 R250, R9, 0x4, RZ ;  /* 0x0000000409fa7824 */ /* 0x000fc600078e00ff */
[----:B-1----:R-:W4:Y:S04]  /*abb0*/  LDL R243, [R1+0xdd4] ;  /* 0x000dd40001f37983 */ /* 0x002f280000100800 */
[----:B------:R1:W-:Y:S01]  /*abc0*/  STL [R1+0x1344], R244 ;  /* 0x001344f401007387 */ /* 0x0003e20000100800 */
[----:B------:R-:W-:-:S03]  /*abd0*/  IMAD R7, R252, 0x2, R7 ;  /* 0x00000002fc077824 */ /* 0x000fc600078e0207 */
[----:B-1----:R-:W4:Y:S04]  /*abe0*/  LDL R244, [R1+0x18] ;  /* 0x0000180001f47983 */ /* 0x002f280000100800 */
[----:B------:R3:W-:Y:S02]  /*abf0*/  STL [R1+0x1340], R245 ;  /* 0x001340f501007387 */ /* 0x0007e40000100800 */
[----:B---3--:R-:W-:-:S04]  /*ac00*/  SHF.R.S32.HI R245, RZ, 0x6, R251 ;  /* 0x00000006fff57819 */ /* 0x008fc800000114fb */
[----:B------:R-:W-:-:S04]  /*ac10*/  SGXT R245, R245, 0x1 ;  /* 0x00000001f5f5781a */ /* 0x000fc80000000200 */
[C-C-:B------:R-:W-:Y:S02]  /*ac20*/  LOP3.LUT R251, R250.reuse, 0x120, R245.reuse, 0x78, !PT ;  /* 0x00000120fafb7812 */ /* 0x140fe400078e78f5 */
[----:B------:R-:W-:Y:S01]  /*ac30*/  IABS R251, c[0x0][0x17c] ;  /* 0x00005f0000fb7a13 */ /* 0x000fe20000000000 */
[----:B------:R1:W-:Y:S01]  /*ac40*/  STL [R1+0x544], R7 ;  /* 0x0005440701007387 */ /* 0x0003e20000100800 */
[----:B------:R-:W-:-:S03]  /*ac50*/  LOP3.LUT R245, R250, 0x110, R245, 0x78, !PT ;  /* 0x00000110faf57812 */ /* 0x000fc600078e78f5 */
[--C-:B------:R-:W-:Y:S01]  /*ac60*/  @!P4 IMAD.IADD R247, R247, 0x1, -R251.reuse ;  /* 0x00000001f7f7c824 */ /* 0x100fe200078e0afb */
[----:B------:R-:W3:Y:S01]  /*ac70*/  LDL R250, [R1+0xde0] ;  /* 0x000de00001fa7983 */ /* 0x000ee20000100800 */
[----:B------:R-:W-:Y:S01]  /*ac80*/  @!P5 IMAD.IADD R248, R248, 0x1, -R251 ;  /* 0x00000001f8f8d824 */ /* 0x000fe200078e0afb */
[----:B------:R-:W-:Y:S02]  /*ac90*/  @!P0 IADD3 R30, R30, -R251, RZ ;  /* 0x800000fb1e1e8210 */ /* 0x000fe40007ffe0ff */
[----:B------:R-:W3:Y:S01]  /*aca0*/  LDL R245, [R1+0xdd0] ;  /* 0x000dd00001f57983 */ /* 0x000ee20000100800 */
[----:B-1----:R-:W-:-:S05]  /*acb0*/  IMAD R7, R252, 0x2, R7 ;  /* 0x00000002fc077824 */ /* 0x002fca00078e0207 */
[----:B------:R-:W-:Y:S04]  /*acc0*/  STL [R1+0x540], R7 ;  /* 0x0005400701007387 */ /* 0x000fe80000100800 */
[----:B------:R1:W-:Y:S01]  /*acd0*/  STL [R1+0x1334], R247 ;  /* 0x001334f701007387 */ /* 0x0003e20000100800 */
[--C-:B------:R-:W-:Y:S02]  /*ace0*/  @!P3 IMAD.IADD R246, R246, 0x1, -R251.reuse ;  /* 0x00000001f6f6b824 */ /* 0x100fe400078e0afb */
[--C-:B------:R-:W-:Y:S02]  /*acf0*/  @!P6 IMAD.IADD R29, R29, 0x1, -R251.reuse ;  /* 0x000000011d1de824 */ /* 0x100fe400078e0afb */
[----:B------:R-:W-:Y:S01]  /*ad00*/  @!P1 IMAD.IADD R28, R28, 0x1, -R251 ;  /* 0x000000011c1c9824 */ /* 0x000fe200078e0afb */
[----:B-1----:R-:W3:Y:S04]  /*ad10*/  LDL R247, [R1+0xde4] ;  /* 0x000de40001f77983 */ /* 0x002ee80000100800 */
[----:B------:R1:W-:Y:S04]  /*ad20*/  STL [R1+0x1338], R248 ;  /* 0x001338f801007387 */ /* 0x0003e80000100800 */
[----:B-1----:R-:W3:Y:S04]  /*ad30*/  LDL R248, [R1+0xdf0] ;  /* 0x000df00001f87983 */ /* 0x002ee80000100800 */
[----:B------:R1:W-:Y:S04]  /*ad40*/  STL [R1+0x133c], R30 ;  /* 0x00133c1e01007387 */ /* 0x0003e80000100800 */
[----:B------:R-:W3:Y:S01]  /*ad50*/  LDL R251, [R1+0xdd8] ;  /* 0x000dd80001fb7983 */ /* 0x000ee20000100800 */
[----:B------:R-:W-:Y:S01]  /*ad60*/  IABS R9, c[0x0][0x178] ;  /* 0x00005e0000097a13 */ /* 0x000fe20000000000 */
[----:B------:R-:W-:Y:S01]  /*ad70*/  IMAD R7, R252, 0x2, R7 ;  /* 0x00000002fc077824 */ /* 0x000fe200078e0207 */
[----:B------:R-:W-:Y:S01]  /*ad80*/  ISETP.GE.AND P4, PT, R8, RZ, PT ;  /* 0x000000ff0800720c */ /* 0x000fe20003f86270 */
[----:B-1----:R-:W3:Y:S01]  /*ad90*/  LDL R30, [R1+0xde8] ;  /* 0x000de800011e7983 */ /* 0x002ee20000100800 */
[----:B--2---:R-:W-:-:S02]  /*ada0*/  ISETP.GE.AND P6, PT, R242, RZ, PT ;  /* 0x000000fff200720c */ /* 0x004fc40003fc6270 */
[----:B----4-:R-:W-:-:S13]  /*adb0*/  ISETP.GT.U32.AND P2, PT, R9, R244, PT ;  /* 0x000000f40900720c */ /* 0x010fda0003f44070 */
[----:B------:R-:W-:Y:S02]  /*adc0*/  @!P2 IMAD.IADD R244, R244, 0x1, -R9 ;  /* 0x00000001f4f4a824 */ /* 0x000fe400078e0a09 */
[----:B------:R-:W2:Y:S04]  /*add0*/  LDL.LU R9, [R1+0x135c] ;  /* 0x00135c0001097983 */ /* 0x000ea80000300800 */
[----:B------:R-:W4:Y:S04]  /*ade0*/  LDL.LU R8, [R1+0x1358] ;  /* 0x0013580001087983 */ /* 0x000f280000300800 */
[----:B------:R1:W-:Y:S04]  /*adf0*/  @!P2 STL [R1+0x18], R244 ;  /* 0x000018f40100a387 */ /* 0x0003e80000100800 */
[----:B-1----:R-:W2:Y:S04]  /*ae00*/  LDL R244, [R1+0xdf4] ;  /* 0x000df40001f47983 */ /* 0x002ea80000100800 */
[----:B------:R1:W-:Y:S04]  /*ae10*/  STL [R1+0x55c], R7 ;  /* 0x00055c0701007387 */ /* 0x0003e80000100800 */
[----:B------:R-:W2:Y:S01]  /*ae20*/  LDL R242, [R1+0xdec] ;  /* 0x000dec0001f27983 */ /* 0x000ea20000100800 */
[----:B-1----:R-:W-:-:S05]  /*ae30*/  IMAD R7, R252, 0x2, R7 ;  /* 0x00000002fc077824 */ /* 0x002fca00078e0207 */
[----:B------:R1:W-:Y:S01]  /*ae40*/  STL [R1+0x558], R7 ;  /* 0x0005580701007387 */ /* 0x0003e20000100800 */
[----:B---3--:R-:W-:-:S03]  /*ae50*/  ISETP.GE.AND P1, PT, R251, RZ, PT ;  /* 0x000000fffb00720c */ /* 0x008fc60003f26270 */
[----:B------:R-:W3:Y:S01]  /*ae60*/  LDL.LU R251, [R1+0x14] ;  /* 0x0000140001fb7983 */ /* 0x000ee20000300800 */
[----:B------:R-:W-:Y:S01]  /*ae70*/  IMAD R252, R252, 0x2, R7 ;  /* 0x00000002fcfc7824 */ /* 0x000fe200078e0207 */
[----:B------:R-:W-:Y:S02]  /*ae80*/  ISETP.GE.AND P2, PT, R243, RZ, PT ;  /* 0x000000fff300720c */ /* 0x000fe40003f46270 */
[----:B------:R-:W2:Y:S01]  /*ae90*/  LDL R243, [R1+0xdcc] ;  /* 0x000dcc0001f37983 */ /* 0x000ea20000100800 */
[----:B------:R-:W-:-:S03]  /*aea0*/  ISETP.GE.AND P3, PT, R247, RZ, PT ;  /* 0x000000fff700720c */ /* 0x000fc60003f66270 */
[----:B-1----:R-:W2:Y:S01]  /*aeb0*/  LDL.LU R7, [R1+0x1354] ;  /* 0x0013540001077983 */ /* 0x002ea20000300800 */
[----:B------:R-:W-:-:S03]  /*aec0*/  ISETP.GE.AND P5, PT, R30, RZ, PT ;  /* 0x000000ff1e00720c */ /* 0x000fc60003fa6270 */
[----:B------:R1:W-:Y:S04]  /*aed0*/  STL [R1+0x560], R252 ;  /* 0x000560fc01007387 */ /* 0x0003e80000100800 */
[----:B-1----:R-:W2:Y:S04]  /*aee0*/  LDL.LU R252, [R1+0x1350] ;  /* 0x0013500001fc7983 */ /* 0x002ea80000300800 */
[----:B------:R-:W2:Y:S04]  /*aef0*/  LDL.LU R247, [R1+0x10] ;  /* 0x0000100001f77983 */ /* 0x000ea80000300800 */
[----:B------:R-:W4:Y:S01]  /*af00*/  LDL R30, [R1+0xdf8] ;  /* 0x000df800011e7983 */ /* 0x000f220000100800 */
[----:B---3--:R-:W-:Y:S01]  /*af10*/  @!P4 IMAD.MOV R251, RZ, RZ, -R251 ;  /* 0x000000fffffbc224 */ /* 0x008fe200078e0afb */
[----:B------:R-:W-:-:S04]  /*af20*/  ISETP.GE.AND P4, PT, R250, RZ, PT ;  /* 0x000000fffa00720c */ /* 0x000fc80003f86270 */
[----:B------:R1:W-:Y:S04]  /*af30*/  STL [R1+0x14], R251 ;  /* 0x000014fb01007387 */ /* 0x0003e80000100800 */
[----:B-1----:R-:W3:Y:S04]  /*af40*/  LDL.LU R251, [R1+0xc] ;  /* 0x00000c0001fb7983 */ /* 0x002ee80000300800 */
[----:B------:R-:W4:Y:S01]  /*af50*/  LDL.LU R250, [R1+0x8] ;  /* 0x0000080001fa7983 */ /* 0x000f220000300800 */
[----:B--2---:R-:W-:-:S05]  /*af60*/  @!P6 IMAD.MOV R247, RZ, RZ, -R247 ;  /* 0x000000fffff7e224 */ /* 0x004fca00078e0af7 */
[----:B------:R1:W-:Y:S04]  /*af70*/  STL [R1+0x10], R247 ;  /* 0x000010f701007387 */ /* 0x0003e80000100800 */
[----:B-1----:R-:W2:Y:S01]  /*af80*/  LDL R247, [R1+0xdc8] ;  /* 0x000dc80001f77983 */ /* 0x002ea20000100800 */
[----:B---3--:R-:W-:Y:S01]  /*af90*/  @!P1 IMAD.MOV R251, RZ, RZ, -R251 ;  /* 0x000000fffffb9224 */ /* 0x008fe200078e0afb */
[----:B------:R-:W-:Y:S02]  /*afa0*/  ISETP.GE.AND P1, PT, R245, RZ, PT ;  /* 0x000000fff500720c */ /* 0x000fe40003f26270 */
[----:B------:R-:W3:Y:S01]  /*afb0*/  LDL.LU R245, [R1+0x4] ;  /* 0x0000040001f57983 */ /* 0x000ee20000300800 */
[----:B----4-:R-:W-:-:S03]  /*afc0*/  @!P2 IADD3 R250, -R250, RZ, RZ ;  /* 0x000000fffafaa210 */ /* 0x010fc60007ffe1ff */
[----:B------:R-:W-:Y:S04]  /*afd0*/  STL [R1+0xc], R251 ;  /* 0x00000cfb01007387 */ /* 0x000fe80000100800 */
[----:B------:R1:W-:Y:S04]  /*afe0*/  STL [R1+0x8], R250 ;  /* 0x000008fa01007387 */ /* 0x0003e80000100800 */
[----:B-1----:R-:W4:Y:S04]  /*aff0*/  LDL R250, [R1+0xdc4] ;  /* 0x000dc40001fa7983 */ /* 0x002f280000100800 */
[----:B------:R-:W2:Y:S01]  /*b000*/  LDL.LU R251, [R1] ;  /* 0x0000000001fb7983 */ /* 0x000ea20000300800 */
[----:B------:R-:W-:Y:S01]  /*b010*/  ISETP.GE.AND P2, PT, R248, RZ, PT ;  /* 0x000000fff800720c */ /* 0x000fe20003f46270 */
[----:B------:R-:W-:-:S02]  /*b020*/  @!P4 IMAD.MOV R252, RZ, RZ, -R252 ;  /* 0x000000fffffcc224 */ /* 0x000fc400078e0afc */
[----:B------:R-:W4:Y:S01]  /*b030*/  LDL R248, [R1+0xdc0] ;  /* 0x000dc00001f87983 */ /* 0x000f220000100800 */
[----:B------:R-:W-:Y:S01]  /*b040*/  ISETP.GE.AND P4, PT, R243, RZ, PT ;  /* 0x000000fff300720c */ /* 0x000fe20003f86270 */
[----:B---3--:R-:W-:-:S05]  /*b050*/  @!P3 IMAD.MOV R245, RZ, RZ, -R245 ;  /* 0x000000fffff5b224 */ /* 0x008fca00078e0af5 */
[----:B------:R1:W-:Y:S04]  /*b060*/  STL [R1+0x4], R245 ;  /* 0x000004f501007387 */ /* 0x0003e80000100800 */
[----:B-1----:R-:W3:Y:S01]  /*b070*/  LDL R245, [R1+0xdbc] ;  /* 0x000dbc0001f57983 */ /* 0x002ee20000100800 */
[----:B--2---:R-:W-:Y:S01]  /*b080*/  @!P5 IMAD.MOV R251, RZ, RZ, -R251 ;  /* 0x000000fffffbd224 */ /* 0x004fe200078e0afb */
[----:B------:R-:W-:-:S04]  /*b090*/  ISETP.GE.AND P5, PT, R242, RZ, PT ;  /* 0x000000fff200720c */ /* 0x000fc80003fa6270 */
[----:B------:R1:W-:Y:S04]  /*b0a0*/  STL [R1+0x1320], R251 ;  /* 0x001320fb01007387 */ /* 0x0003e80000100800 */
[----:B------:R-:W2:Y:S04]  /*b0b0*/  LDL R242, [R1+0xdb8] ;  /* 0x000db80001f27983 */ /* 0x000ea80000100800 */
[----:B------:R1:W-:Y:S04]  /*b0c0*/  STL [R1+0x1324], R252 ;  /* 0x001324fc01007387 */ /* 0x0003e80000100800 */
[----:B------:R-:W3:Y:S01]  /*b0d0*/  LDL R243, [R1+0xdb4] ;  /* 0x000db40001f37983 */ /* 0x000ee20000100800 */
[----:B------:R-:W-:Y:S01]  /*b0e0*/  ISETP.GE.AND P3, PT, R244, RZ, PT ;  /* 0x000000fff400720c */ /* 0x000fe20003f66270 */
[----:B------:R-:W-:-:S02]  /*b0f0*/  @!P1 IMAD.MOV R7, RZ, RZ, -R7 ;  /* 0x000000ffff079224 */ /* 0x000fc400078e0a07 */
[----:B------:R-:W-:Y:S01]  /*b100*/  @!P2 IMAD.MOV R8, RZ, RZ, -R8 ;  /* 0x000000ffff08a224 */ /* 0x000fe200078e0a08 */
[----:B------:R-:W3:Y:S01]  /*b110*/  LDL R244, [R1+0xdb0] ;  /* 0x000db00001f47983 */ /* 0x000ee20000100800 */
[----:B------:R-:W-:-:S03]  /*b120*/  ISETP.GE.AND P1, PT, R30, RZ, PT ;  /* 0x000000ff1e00720c */ /* 0x000fc60003f26270 */
[----:B------:R-:W-:Y:S01]  /*b130*/  STL [R1+0x1328], R7 ;  /* 0x0013280701007387 */ /* 0x000fe20000100800 */
[----:B------:R-:W-:-:S03]  /*b140*/  ISETP.GE.AND P2, PT, R247, RZ, PT ;  /* 0x000000fff700720c */ /* 0x000fc60003f46270 */
[----:B------:R-:W3:Y:S01]  /*b150*/  LDL R30, [R1+0xdac] ;  /* 0x000dac00011e7983 */ /* 0x000ee20000100800 */
[----:B------:R-:W-:Y:S01]  /*b160*/  @!P3 IMAD.MOV R9, RZ, RZ, -R9 ;  /* 0x000000ffff09b224 */ /* 0x000fe200078e0a09 */
[----:B----4-:R-:W-:Y:S02]  /*b170*/  ISETP.GE.AND P3, PT, R250, RZ, PT ;  /* 0x000000fffa00720c */ /* 0x010fe40003f66270 */
[----:B------:R-:W-:Y:S04]  /*b180*/  STL [R1+0x132c], R8 ;  /* 0x00132c0801007387 */ /* 0x000fe80000100800 */
[----:B------:R-:W4:Y:S04]  /*b190*/  LDL R247, [R1+0xda8] ;  /* 0x000da80001f77983 */ /* 0x000f280000100800 */
[----:B------:R2:W-:Y:S04]  /*b1a0*/  STL [R1+0x1330], R9 ;  /* 0x0013300901007387 */ /* 0x0005e80000100800 */
[----:B------:R-:W4:Y:S01]  /*b1b0*/  LDL R250, [R1+0xda4] ;  /* 0x000da40001fa7983 */ /* 0x000f220000100800 */
[----:B------:R-:W-:Y:S01]  /*b1c0*/  @!P1 IMAD.MOV R12, RZ, RZ, -R12 ;  /* 0x000000ffff0c9224 */ /* 0x000fe200078e0a0c */
[----:B------:R-:W-:Y:S01]  /*b1d0*/  @!P2 IADD3 R13, -R13, RZ, RZ ;  /* 0x000000ff0d0da210 */ /* 0x000fe20007ffe1ff */
[----:B------:R-:W-:Y:S01]  /*b1e0*/  @!P5 IMAD.MOV R10, RZ, RZ, -R10 ;  /* 0x000000ffff0ad224 */ /* 0x000fe200078e0a0a */
[----:B-1----:R-:W4:Y:S01]  /*b1f0*/  LDL R251, [R1+0xe48] ;  /* 0x000e480001fb7983 */ /* 0x002f220000100800 */
[----:B------:R-:W-:-:S02]  /*b200*/  @!P4 IMAD.MOV R11, RZ, RZ, -R11 ;  /* 0x000000ffff0bc224 */ /* 0x000fc400078e0a0b */
[----:B------:R-:W-:Y:S01]  /*b210*/  @!P3 IMAD.MOV R14, RZ, RZ, -R14 ;  /* 0x000000ffff0eb224 */ /* 0x000fe200078e0a0e */
[----:B------:R-:W4:Y:S01]  /*b220*/  LDL R252, [R1+0xe1c] ;  /* 0x000e1c0001fc7983 */ /* 0x000f220000100800 */
[----:B--2---:R-:W-:-:S03]  /*b230*/  ISETP.GE.AND P1, PT, R242, RZ, PT ;  /* 0x000000fff200720c */ /* 0x004fc60003f26270 */
[----:B------:R-:W2:Y:S01]  /*b240*/  LDL R242, [R1+0xd98] ;  /* 0x000d980001f27983 */ /* 0x000ea20000100800 */
[----:B---3--:R-:W-:-:S03]  /*b250*/  ISETP.GE.AND P2, PT, R243, RZ, PT ;  /* 0x000000fff300720c */ /* 0x008fc60003f46270 */
[----:B------:R-:W3:Y:S01]  /*b260*/  LDL R243, [R1+0xd94] ;  /* 0x000d940001f37983 */ /* 0x000ee20000100800 */
[----:B------:R-:W-:Y:S02]  /*b270*/  ISETP.GE.AND P5, PT, R248, RZ, PT ;  /* 0x000000fff800720c */ /* 0x000fe40003fa6270 */
[----:B------:R-:W-:Y:S01]  /*b280*/  ISETP.GE.AND P4, PT, R245, RZ, PT ;  /* 0x000000fff500720c */ /* 0x000fe20003f86270 */
[----:B------:R-:W3:Y:S04]  /*b290*/  LDL R248, [R1+0xda0] ;  /* 0x000da00001f87983 */ /* 0x000ee80000100800 */
[----:B------:R-:W3:Y:S01]  /*b2a0*/  LDL R245, [R1+0xd9c] ;  /* 0x000d9c0001f57983 */ /* 0x000ee20000100800 */
[----:B------:R-:W-:Y:S01]  /*b2b0*/  ISETP.GE.AND P3, PT, R244, RZ, PT ;  /* 0x000000fff400720c */ /* 0x000fe20003f66270 */
[----:B------:R-:W-:-:S02]  /*b2c0*/  @!P1 IMAD.MOV R17, RZ, RZ, -R17 ;  /* 0x000000ffff119224 */ /* 0x000fc400078e0a11 */
[----:B------:R-:W3:Y:S02]  /*b2d0*/  LDL R244, [R1+0xd90] ;  /* 0x000d900001f47983 */ /* 0x000ee40000100800 */
[----:B------:R-:W-:Y:S01]  /*b2e0*/  @!P5 IMAD.MOV R15, RZ, RZ, -R15 ;  /* 0x000000ffff0fd224 */ /* 0x000fe200078e0a0f */
[----:B------:R-:W-:Y:S01]  /*b2f0*/  ISETP.GE.AND P5, PT, R30, RZ, PT ;  /* 0x000000ff1e00720c */ /* 0x000fe20003fa6270 */
[----:B------:R-:W-:Y:S01]  /*b300*/  @!P4 IMAD.MOV R16, RZ, RZ, -R16 ;  /* 0x000000ffff10c224 */ /* 0x000fe200078e0a10 */
[----:B------:R-:W3:Y:S01]  /*b310*/  LDL R30, [R1+0xd8c] ;  /* 0x000d8c00011e7983 */ /* 0x000ee20000100800 */
[----:B----4-:R-:W-:-:S03]  /*b320*/  ISETP.GE.AND P4, PT, R247, RZ, PT ;  /* 0x000000fff700720c */ /* 0x010fc60003f86270 */
[----:B------:R-:W4:Y:S01]  /*b330*/  LDL R247, [R1+0xd88] ;  /* 0x000d880001f77983 */ /* 0x000f220000100800 */
[----:B------:R-:W-:-:S03]  /*b340*/  ISETP.GE.AND P1, PT, R250, RZ, PT ;  /* 0x000000fffa00720c */ /* 0x000fc60003f26270 */
[----:B------:R-:W4:Y:S03]  /*b350*/  LDL R250, [R1+0xd84] ;  /* 0x000d840001fa7983 */ /* 0x000f260000100800 */
[----:B------:R-:W-:-:S03]  /*b360*/  @!P5 IMAD.MOV R20, RZ, RZ, -R20 ;  /* 0x000000ffff14d224 */ /* 0x000fc600078e0a14 */
[----:B------:R-:W-:Y:S01]  /*b370*/  @!P4 IMAD.MOV R21, RZ, RZ, -R21 ;  /* 0x000000ffff15c224 */ /* 0x000fe200078e0a15 */
[----:B--2---:R-:W-:Y:S02]  /*b380*/  ISETP.GE.AND P5, PT, R242, RZ, PT ;  /* 0x000000fff200720c */ /* 0x004fe40003fa6270 */
[----:B------:R-:W2:Y:S01]  /*b390*/  LDL R242, [R1+0xd7c] ;  /* 0x000d7c0001f27983 */ /* 0x000ea20000100800 */
[----:B---3--:R-:W-:-:S03]  /*b3a0*/  ISETP.GE.AND P4, PT, R243, RZ, PT ;  /* 0x000000fff300720c */ /* 0x008fc60003f86270 */
[----:B------:R-:W3:Y:S01]  /*b3b0*/  LDL R243, [R1+0xe90] ;  /* 0x000e900001f37983 */ /* 0x000ee20000100800 */
[----:B------:R-:W-:Y:S01]  /*b3c0*/  @!P2 IMAD.MOV R18, RZ, RZ, -R18 ;  /* 0x000000ffff12a224 */ /* 0x000fe200078e0a12 */
[----:B------:R-:W-:Y:S01]  /*b3d0*/  ISETP.GE.AND P2, PT, R248, RZ, PT ;  /* 0x000000fff800720c */ /* 0x000fe20003f46270 */
[----:B------:R-:W-:Y:S01]  /*b3e0*/  @!P3 IMAD.MOV R19, RZ, RZ, -R19 ;  /* 0x000000ffff13b224 */ /* 0x000fe200078e0a13 */
[----:B------:R-:W3:Y:S01]  /*b3f0*/  LDL R248, [R1+0xd80] ;  /* 0x000d800001f87983 */ /* 0x000ee20000100800 */
[----:B------:R-:W-:-:S03]  /*b400*/  ISETP.GE.AND P3, PT, R245, RZ, PT ;  /* 0x000000fff500720c */ /* 0x000fc60003f66270 */
[----:B------:R-:W3:Y:S01]  /*b410*/  LDL R245, [R1+0x117c] ;  /* 0x00117c0001f57983 */ /* 0x000ee20000100800 */
[----:B------:R-:W-:Y:S01]  /*b420*/  @!P1 IMAD.MOV R22, RZ, RZ, -R22 ;  /* 0x000000ffff169224 */ /* 0x000fe200078e0a16 */
[----:B------:R-:W-:Y:S01]  /*b430*/  ISETP.GE.AND P1, PT, R244, RZ, PT ;  /* 0x000000fff400720c */ /* 0x000fe20003f26270 */
[----:B------:R-:W-:Y:S01]  /*b440*/  @!P5 IMAD.MOV R25, RZ, RZ, -R25 ;  /* 0x000000ffff19d224 */ /* 0x000fe200078e0a19 */
[----:B------:R-:W3:Y:S03]  /*b450*/  LDL R244, [R1+0xe98] ;  /* 0x000e980001f47983 */ /* 0x000ee60000100800 */
[----:B------:R-:W-:Y:S02]  /*b460*/  @!P2 IADD3 R23, -R23, RZ, RZ ;  /* 0x000000ff1717a210 */ /* 0x000fe40007ffe1ff */
[----:B------:R-:W-:Y:S01]  /*b470*/  ISETP.GE.AND P2, PT, R30, RZ, PT ;  /* 0x000000ff1e00720c */ /* 0x000fe20003f46270 */
[----:B------:R-:W-:Y:S01]  /*b480*/  @!P3 IMAD.MOV R24, RZ, RZ, -R24 ;  /* 0x000000ffff18b224 */ /* 0x000fe200078e0a18 */
[----:B----4-:R-:W-:Y:S01]  /*b490*/  ISETP.GE.AND P3, PT, R247, RZ, PT ;  /* 0x000000fff700720c */ /* 0x010fe20003f66270 */
[----:B------:R-:W4:Y:S04]  /*b4a0*/  LDL R30, [R1+0xea0] ;  /* 0x000ea000011e7983 */ /* 0x000f280000100800 */
[----:B------:R-:W4:Y:S01]  /*b4b0*/  LDL R247, [R1+0xe9c] ;  /* 0x000e9c0001f77983 */ /* 0x000f220000100800 */
[----:B------:R-:W-:-:S03]  /*b4c0*/  ISETP.GE.AND P5, PT, R250, RZ, PT ;  /* 0x000000fffa00720c */ /* 0x000fc60003fa6270 */
[----:B------:R-:W4:Y:S02]  /*b4d0*/  LDL R250, [R1+0xea8] ;  /* 0x000ea80001fa7983 */ /* 0x000f240000100800 */
[----:B------:R-:W-:Y:S02]  /*b4e0*/  @!P2 IMAD.MOV R249, RZ, RZ, -R249 ;  /* 0x000000fffff9a224 */ /* 0x000fe400078e0af9 */
        /* <DEDUP_REMOVED lines=12> */
[----:B------:R-:W-:Y:S02]  /*b5b0*/  ISETP.GE.AND P5, PT, R244, RZ, PT ;  /* 0x000000fff400720c */ /* 0x000fe40003fa6270 */
[----:B------:R-:W-:Y:S01]  /*b5c0*/  @!P2 IADD3 R2, -R2, RZ, RZ ;  /* 0x000000ff0202a210 */ /* 0x000fe20007ffe1ff */
[----:B------:R-:W3:Y:S02]  /*b5d0*/  LDL R244, [R1+0xecc] ;  /* 0x000ecc0001f47983 */ /* 0x000ee40000100800 */
[----:B------:R-:W-:-:S03]  /*b5e0*/  @!P4 IMAD.MOV R4, RZ, RZ, -R4 ;  /* 0x000000ffff04c224 */ /* 0x000fc600078e0a04 */
[----:B------:R-:W-:Y:S01]  /*b5f0*/  @!P1 IMAD.MOV R3, RZ, RZ, -R3 ;  /* 0x000000ffff039224 */ /* 0x000fe200078e0a03 */
[----:B----4-:R-:W-:Y:S02]  /*b600*/  ISETP.GE.AND P4, PT, R30, RZ, PT ;  /* 0x000000ff1e00720c */ /* 0x010fe40003f86270 */
[----:B------:R-:W4:Y:S01]  /*b610*/  LDL R30, [R1+0xed0] ;  /* 0x000ed000011e7983 */ /* 0x000f220000100800 */
[----:B------:R-:W-:-:S03]  /*b620*/  ISETP.GE.AND P1, PT, R247, RZ, PT ;  /* 0x000000fff700720c */ /* 0x000fc60003f26270 */
        /* <DEDUP_REMOVED lines=34> */
[----:B------:R-:W-:Y:S02]  /*b850*/  @!P2 IADD3 R39, -R39, RZ, RZ ;  /* 0x000000ff2727a210 */ /* 0x000fe40007ffe1ff */
[----:B------:R-:W-:Y:S02]  /*b860*/  ISETP.GE.AND P1, PT, R248, RZ, PT ;  /* 0x000000fff800720c */ /* 0x000fe40003f26270 */
[----:B------:R-:W-:Y:S01]  /*b870*/  ISETP.GE.AND P2, PT, R245, RZ, PT ;  /* 0x000000fff500720c */ /* 0x000fe20003f46270 */
[----:B------:R-:W3:Y:S04]  /*b880*/  LDL R248, [R1+0xf20] ;  /* 0x000f200001f87983 */ /* 0x000ee80000100800 */
[----:B------:R-:W3:Y:S01]  /*b890*/  LDL R245, [R1+0xf24] ;  /* 0x000f240001f57983 */ /* 0x000ee20000100800 */
[----:B------:R-:W-:Y:S01]  /*b8a0*/  @!P4 IMAD.MOV R42, RZ, RZ, -R42 ;  /* 0x000000ffff2ac224 */ /* 0x000fe200078e0a2a */
[----:B------:R-:W-:Y:S01]  /*b8b0*/  ISETP.GE.AND P4, PT, R244, RZ, PT ;  /* 0x000000fff400720c */ /* 0x000fe20003f86270 */
[----:B------:R-:W-:Y:S01]  /*b8c0*/  @!P3 IMAD.MOV R45, RZ, RZ, -R45 ;  /* 0x000000ffff2db224 */ /* 0x000fe200078e0a2d */
[----:B------:R-:W3:Y:S02]  /*b8d0*/  LDL R244, [R1+0xf30] ;  /* 0x000f300001f47983 */ /* 0x000ee40000100800 */
[----:B------:R-:W-:-:S02]  /*b8e0*/  @!P1 IMAD.MOV R43, RZ, RZ, -R43 ;  /* 0x000000ffff2b9224 */ /* 0x000fc400078e0a2b */
        /* <DEDUP_REMOVED lines=8> */
[----:B------:R-:W-:Y:S02]  /*b970*/  @!P2 IADD3 R49, -R49, RZ, RZ ;  /* 0x000000ff3131a210 */ /* 0x000fe40007ffe1ff */
[----:B--2---:R-:W-:Y:S02]  /*b980*/  ISETP.GE.AND P1, PT, R242, RZ, PT ;  /* 0x000000fff200720c */ /* 0x004fe40003f26270 */
[----:B------:R-:W2:Y:S01]  /*b990*/  LDL R242, [R1+0xf68] ;  /* 0x000f680001f27983 */ /* 0x000ea20000100800 */
[----:B---3--:R-:W-:-:S03]  /*b9a0*/  ISETP.GE.AND P2, PT, R243, RZ, PT ;  /* 0x000000fff300720c */ /* 0x008fc60003f46270 */
[----:B------:R-:W3:Y:S01]  /*b9b0*/  LDL R243, [R1+0xf70] ;  /* 0x000f700001f37983 */ /* 0x000ee20000100800 */
[----:B------:R-:W-:Y:S02]  /*b9c0*/  @!P5 IMAD.MOV R46, RZ, RZ, -R46 ;  /* 0x000000ffff2ed224 */ /* 0x000fe400078e0a2e */
[----:B------:R-:W-:Y:S01]  /*b9d0*/  @!P4 IMAD.MOV R47, RZ, RZ, -R47 ;  /* 0x000000ffff2fc224 */ /* 0x000fe200078e0a2f */
[----:B------:R-:W-:Y:S02]  /*b9e0*/  ISETP.GE.AND P5, PT, R248, RZ, PT ;  /* 0x000000fff800720c */ /* 0x000fe40003fa6270 */
[----:B------:R-:W3:Y:S01]  /*b9f0*/  LDL R248, [R1+0xf40] ;  /* 0x000f400001f87983 */ /* 0x000ee20000100800 */
[----:B------:R-:W-:-:S03]  /*ba00*/  ISETP.GE.AND P4, PT, R245, RZ, PT ;  /* 0x000000fff500720c */ /* 0x000fc60003f86270 */
[----:B------:R-:W3:Y:S01]  /*ba10*/  LDL R245, [R1+0xf48] ;  /* 0x000f480001f57983 */ /* 0x000ee20000100800 */
[----:B------:R-:W-:Y:S01]  /*ba20*/  @!P3 IMAD.MOV R50, RZ, RZ, -R50 ;  /* 0x000000ffff32b224 */ /* 0x000fe200078e0a32 */
[----:B------:R-:W-:Y:S01]  /*ba30*/  ISETP.GE.AND P3, PT, R244, RZ, PT ;  /* 0x000000fff400720c */ /* 0x000fe20003f66270 */
[----:B------:R-:W-:Y:S01]  /*ba40*/  @!P1 IMAD.MOV R53, RZ, RZ, -R53 ;  /* 0x000000ffff359224 */ /* 0x000fe200078e0a35 */
[----:B------:R-:W3:Y:S03]  /*ba50*/  LDL R244, [R1+0xf78] ;  /* 0x000f780001f47983 */ /* 0x000ee60000100800 */
[----:B------:R-:W-:Y:S01]  /*ba60*/  @!P5 IMAD.MOV R51, RZ, RZ, -R51 ;  /* 0x000000ffff33d224 */ /* 0x000fe200078e0a33 */
[----:B----4-:R-:W-:Y:S02]  /*ba70*/  ISETP.GE.AND P5, PT, R30, RZ, PT ;  /* 0x000000ff1e00720c */ /* 0x010fe40003fa6270 */
[----:B------:R-:W-:Y:S01]  /*ba80*/  @!P4 IMAD.MOV R52, RZ, RZ, -R52 ;  /* 0x000000ffff34c224 */ /* 0x000fe200078e0a34 */
[----:B------:R-:W4:Y:S01]  /*ba90*/  LDL R30, [R1+0xf7c] ;  /* 0x000f7c00011e7983 */ /* 0x000f220000100800 */
[----:B------:R-:W-:-:S03]  /*baa0*/  ISETP.GE.AND P4, PT, R247, RZ, PT ;  /* 0x000000fff700720c */ /* 0x000fc60003f86270 */
[----:B------:R-:W4:Y:S01]  /*bab0*/  LDL R247, [R1+0xf80] ;  /* 0x000f800001f77983 */ /* 0x000f220000100800 */
[----:B------:R-:W-:-:S03]  /*bac0*/  ISETP.GE.AND P1, PT, R250, RZ, PT ;  /* 0x000000fffa00720c */ /* 0x000fc60003f26270 */
[----:B------:R-:W4:Y:S02]  /*bad0*/  LDL R250, [R1+0xf9c] ;  /* 0x000f9c0001fa7983 */ /* 0x000f240000100800 */
[----:B------:R-:W-:-:S04]  /*bae0*/  @!P5 IMAD.MOV R56, RZ, RZ, -R56 ;  /* 0x000000ffff38d224 */ /* 0x000fc800078e0a38 */
[----:B------:R-:W-:Y:S01]  /*baf0*/  @!P4 IMAD.MOV R57, RZ, RZ, -R57 ;  /* 0x000000ffff39c224 */ /* 0x000fe200078e0a39 */
        /* <DEDUP_REMOVED lines=15> */
[----:B----4-:R-:W-:Y:S01]  /*bbf0*/  ISETP.GE.AND P2, PT, R30, RZ, PT ;  /* 0x000000ff1e00720c */ /* 0x010fe20003f46270 */
[----:B------:R-:W-:Y:S01]  /*bc00*/  @!P3 IMAD.MOV R60, RZ, RZ, -R60 ;  /* 0x000000ffff3cb224 */ /* 0x000fe200078e0a3c */
        /* <DEDUP_REMOVED lines=18> */
[----:B------:R-:W-:Y:S02]  /*bd30*/  ISETP.GE.AND P5, PT, R244, RZ, PT ;  /* 0x000000fff400720c */ /* 0x000fe40003fa6270 */
[----:B------:R-:W-:Y:S01]  /*bd40*/  @!P2 IADD3 R69, -R69, RZ, RZ ;  /* 0x000000ff4545a210 */ /* 0x000fe20007ffe1ff */
[----:B------:R-:W3:Y:S02]  /*bd50*/  LDL R244, [R1+0xfe4] ;  /* 0x000fe40001f47983 */ /* 0x000ee40000100800 */
        /* <DEDUP_REMOVED lines=117> */
[----:B------:R-:W-:Y:S02]  /*c4b0*/  @!P2 IADD3 R109, -R109, RZ, RZ ;  /* 0x000000ff6d6da210 */ /* 0x000fe40007ffe1ff */
[----:B------:R-:W-:Y:S02]  /*c4c0*/  ISETP.GE.AND P5, PT, R244, RZ, PT ;  /* 0x000000fff400720c */ /* 0x000fe40003fa6270 */
[----:B------:R-:W3:Y:S01]  /*c4d0*/  LDL R244, [R1+0x115c] ;  /* 0x00115c0001f47983 */ /* 0x000ee20000100800 */
        /* <DEDUP_REMOVED lines=20> */
[----:B------:R-:W-:Y:S02]  /*c620*/  @!P2 IMAD.MOV R114, RZ, RZ, -R114 ;  /* 0x000000ffff72a224 */ /* 0x000fe400078e0a72 */
[----:B------:R-:W-:Y:S01]  /*c630*/  @!P4 IMAD.MOV R117, RZ, RZ, -R117 ;  /* 0x000000ffff75c224 */ /* 0x000fe200078e0a75 */
        /* <DEDUP_REMOVED lines=337> */
[----:B------:R-:W3:Y:S04]  /*db50*/  LDL R244, [R1+0xe28] ;  /* 0x000e280001f47983 */ /* 0x000ee80000100800 */
[----:B------:R-:W-:Y:S01]  /*db60*/  @!P1 IMAD.MOV R228, RZ, RZ, -R228 ;  /* 0x000000ffffe49224 */ /* 0x000fe200078e0ae4 */
[----:B----4-:R-:W-:-:S02]  /*db70*/  ISETP.GE.AND P1, PT, R247, RZ, PT ;  /* 0x000000fff700720c */ /* 0x010fc40003f26270 */
[----:B------:R-:W4:Y:S01]  /*db80*/  LDL R247, [R1+0xe24] ;  /* 0x000e240001f77983 */ /* 0x000f220000100800 */
[----:B------:R-:W-:-:S03]  /*db90*/  ISETP.GE.AND P2, PT, R250, RZ, PT ;  /* 0x000000fffa00720c */ /* 0x000fc60003f46270 */
[----:B------:R-:W4:Y:S01]  /*dba0*/  LDL R250, [R1+0xe20] ;  /* 0x000e200001fa7983 */ /* 0x000f220000100800 */
[----:B------:R-:W-:Y:S01]  /*dbb0*/  @!P4 IMAD.MOV R227, RZ, RZ, -R227 ;  /* 0x000000ffffe3c224 */ /* 0x000fe200078e0ae3 */
[----:B------:R-:W-:Y:S02]  /*dbc0*/  ISETP.GE.AND P4, PT, R251, RZ, PT ;  /* 0x000000fffb00720c */ /* 0x000fe40003f86270 */
        /* <DEDUP_REMOVED lines=11> */
[----:B------:R-:W-:Y:S01]  /*dc80*/  ISETP.GE.AND P5, PT, R248, RZ, PT ;  /* 0x000000fff800720c */ /* 0x000fe20003fa6270 */
[----:B------:R-:W-:Y:S02]  /*dc90*/  @!P4 IMAD.MOV R232, RZ, RZ, -R232 ;  /* 0x000000ffffe8c224 */ /* 0x000fe400078e0ae8 */
[----:B------:R-:W3:Y:S01]  /*dca0*/  LDL R248, [R1+0xe00] ;  /* 0x000e000001f87983 */ /* 0x000ee20000100800 */
[----:B------:R-:W-:Y:S01]  /*dcb0*/  ISETP.GE.AND P4, PT, R245, RZ, PT ;  /* 0x000000fff500720c */ /* 0x000fe20003f86270 */
[----:B------:R-:W-:-:S02]  /*dcc0*/  @!P1 IMAD.MOV R238, RZ, RZ, -R238 ;  /* 0x000000ffffee9224 */ /* 0x000fc400078e0aee */
[----:B------:R-:W3:Y:S03]  /*dcd0*/  LDL R245, [R1+0xe08] ;  /* 0x000e080001f57983 */ /* 0x000ee60000100800 */
[----:B------:R-:W-:Y:S01]  /*dce0*/  @!P3 IMAD.MOV R235, RZ, RZ, -R235 ;  /* 0x000000ffffebb224 */ /* 0x000fe200078e0aeb */
[----:B------:R-:W-:Y:S02]  /*dcf0*/  ISETP.GE.AND P3, PT, R244, RZ, PT ;  /* 0x000000fff400720c */ /* 0x000fe40003f66270 */
[----:B------:R-:W-:Y:S01]  /*dd00*/  @!P5 IMAD.MOV R236, RZ, RZ, -R236 ;  /* 0x000000ffffecd224 */ /* 0x000fe200078e0aec */
[----:B------:R-:W3:Y:S01]  /*dd10*/  LDL R244, [R1+0xe0c] ;  /* 0x000e0c0001f47983 */ /* 0x000ee20000100800 */
[----:B----4-:R-:W-:Y:S02]  /*dd20*/  ISETP.GE.AND P5, PT, R247, RZ, PT ;  /* 0x000000fff700720c */ /* 0x010fe40003fa6270 */
[----:B------:R-:W-:Y:S01]  /*dd30*/  @!P4 IMAD.MOV R237, RZ, RZ, -R237 ;  /* 0x000000ffffedc224 */ /* 0x000fe200078e0aed */
[----:B------:R-:W4:Y:S01]  /*dd40*/  LDL R247, [R1+0xdfc] ;  /* 0x000dfc0001f77983 */ /* 0x000f220000100800 */
[----:B------:R-:W-:-:S03]  /*dd50*/  ISETP.GE.AND P4, PT, R250, RZ, PT ;  /* 0x000000fffa00720c */ /* 0x000fc60003f86270 */
[----:B------:R-:W4:Y:S01]  /*dd60*/  LDL R250, [R1+0xd78] ;  /* 0x000d780001fa7983 */ /* 0x000f220000100800 */
[----:B------:R-:W-:-:S03]  /*dd70*/  ISETP.GE.AND P1, PT, R252, RZ, PT ;  /* 0x000000fffc00720c */ /* 0x000fc60003f26270 */
[----:B------:R-:W4:Y:S01]  /*dd80*/  LDL.LU R9, [R1+0x14] ;  /* 0x0000140001097983 */ /* 0x000f220000300800 */
[----:B------:R-:W-:Y:S01]  /*dd90*/  @!P2 IADD3 R239, -R239, RZ, RZ ;  /* 0x000000ffefefa210 */ /* 0x000fe20007ffe1ff */
[----:B------:R-:W-:Y:S02]  /*dda0*/  @!P3 IMAD.MOV R240, RZ, RZ, -R240 ;  /* 0x000000fffff0b224 */ /* 0x000fe400078e0af0 */
[----:B------:R-:W4:Y:S01]  /*ddb0*/  LDL.LU R8, [R1+0x10] ;  /* 0x0000100001087983 */ /* 0x000f220000300800 */
[----:B------:R-:W-:Y:S01]  /*ddc0*/  ISETP.GE.AND P2, PT, R251, RZ, PT ;  /* 0x000000fffb00720c */ /* 0x000fe20003f46270 */
[----:B------:R-:W-:Y:S02]  /*ddd0*/  @!P5 IMAD.MOV R241, RZ, RZ, -R241 ;  /* 0x000000fffff1d224 */ /* 0x000fe400078e0af1 */
[----:B------:R-:W4:Y:S04]  /*dde0*/  LDL.LU R7, [R1+0xc] ;  /* 0x00000c0001077983 */ /* 0x000f280000300800 */
[----:B------:R-:W4:Y:S04]  /*ddf0*/  LDL.LU R252, [R1+0x8] ;  /* 0x0000080001fc7983 */ /* 0x000f280000300800 */
[----:B------:R-:W4:Y:S01]  /*de00*/  LDL.LU R251, [R1+0x4] ;  /* 0x0000040001fb7983 */ /* 0x000f220000300800 */
[----:B--2---:R-:W-:-:S03]  /*de10*/  ISETP.GE.AND P3, PT, R242, RZ, PT ;  /* 0x000000fff200720c */ /* 0x004fc60003f66270 */
[----:B------:R-:W2:Y:S01]  /*de20*/  LDL.LU R242, [R1+0x134c] ;  /* 0x00134c0001f27983 */ /* 0x000ea20000300800 */
[----:B---3--:R-:W-:-:S03]  /*de30*/  ISETP.GE.AND P5, PT, R243, RZ, PT ;  /* 0x000000fff300720c */ /* 0x008fc60003fa6270 */
[----:B------:R-:W3:Y:S01]  /*de40*/  LDL.LU R243, [R1+0x1348] ;  /* 0x0013480001f37983 */ /* 0x000ee20000300800 */
[----:B--2---:R-:W-:Y:S01]  /*de50*/  @!P4 IMAD.MOV R242, RZ, RZ, -R242 ;  /* 0x000000fffff2c224 */ /* 0x004fe200078e0af2 */
[----:B------:R-:W-:Y:S02]  /*de60*/  ISETP.GE.AND P4, PT, R244, RZ, PT ;  /* 0x000000fff400720c */ /* 0x000fe40003f86270 */
[----:B------:R-:W2:Y:S01]  /*de70*/  LDL.LU R244, [R1+0x1344] ;  /* 0x0013440001f47983 */ /* 0x000ea20000300800 */
[----:B---3--:R-:W-:Y:S01]  /*de80*/  @!P1 IMAD.MOV R243, RZ, RZ, -R243 ;  /* 0x000000fffff39224 */ /* 0x008fe200078e0af3 */
[----:B------:R-:W-:Y:S02]  /*de90*/  ISETP.GE.AND P1, PT, R245, RZ, PT ;  /* 0x000000fff500720c */ /* 0x000fe40003f26270 */
[----:B------:R-:W3:Y:S02]  /*dea0*/  LDL.LU R245, [R1+0x1340] ;  /* 0x0013400001f57983 */ /* 0x000ee40000300800 */
[----:B------:R-:W-:Y:S01]  /*deb0*/  @!P5 IMAD.MOV R246, RZ, RZ, -R246 ;  /* 0x000000fffff6d224 */ /* 0x000fe200078e0af6 */
[----:B----4-:R-:W-:-:S02]  /*dec0*/  ISETP.GE.AND P5, PT, R250, RZ, PT ;  /* 0x000000fffa00720c */ /* 0x010fc40003fa6270 */
[----:B------:R-:W-:Y:S02]  /*ded0*/  ISETP.NE.AND P0, PT, RZ, c[0x0][0x17c], PT ;  /* 0x00005f00ff007a0c */ /* 0x000fe40003f05270 */
[----:B------:R-:W-:-:S04]  /*dee0*/  LOP3.LUT R250, RZ, c[0x0][0x17c], RZ, 0x33, !PT ;  /* 0x00005f00fffa7a12 */ /* 0x000fc800078e33ff */
[C---:B------:R-:W-:Y:S02]  /*def0*/  SEL R9, R250.reuse, R9, !P0 ;  /* 0x00000009fa097207 */ /* 0x040fe40004000000 */
[C---:B------:R-:W-:Y:S02]  /*df00*/  SEL R8, R250.reuse, R8, !P0 ;  /* 0x00000008fa087207 */ /* 0x040fe40004000000 */
[----:B------:R-:W-:Y:S02]  /*df10*/  ISETP.GE.AND P6, PT, R247, RZ, PT ;  /* 0x000000fff700720c */ /* 0x000fe40003fc6270 */
[C---:B------:R-:W-:Y:S02]  /*df20*/  SEL R7, R250.reuse, R7, !P0 ;  /* 0x00000007fa077207 */ /* 0x040fe40004000000 */
[C---:B------:R-:W-:Y:S02]  /*df30*/  SEL R252, R250.reuse, R252, !P0 ;  /* 0x000000fcfafc7207 */ /* 0x040fe40004000000 */
[----:B------:R-:W-:Y:S01]  /*df40*/  SEL R251, R250, R251, !P0 ;  /* 0x000000fbfafb7207 */ /* 0x000fe20004000000 */
[----:B--2---:R-:W-:Y:S01]  /*df50*/  @!P2 IMAD.MOV R244, RZ, RZ, -R244 ;  /* 0x000000fffff4a224 */ /* 0x004fe200078e0af4 */
[----:B------:R-:W-:-:S02]  /*df60*/  ISETP.GE.AND P2, PT, R30, RZ, PT ;  /* 0x000000ff1e00720c */ /* 0x000fc40003f46270 */
[----:B------:R-:W2:Y:S01]  /*df70*/  LDL.LU R30, [R1+0x133c] ;  /* 0x00133c00011e7983 */ /* 0x000ea20000300800 */
[----:B---3--:R-:W-:Y:S01]  /*df80*/  @!P3 IMAD.MOV R245, RZ, RZ, -R245 ;  /* 0x000000fffff5b224 */ /* 0x008fe200078e0af5 */
[----:B------:R-:W-:Y:S02]  /*df90*/  ISETP.GE.AND P3, PT, R248, RZ, PT ;  /* 0x000000fff800720c */ /* 0x000fe40003f66270 */
[----:B------:R-:W3:Y:S04]  /*dfa0*/  LDL.LU R248, [R1+0x1338] ;  /* 0x0013380001f87983 */ /* 0x000ee80000300800 */
[----:B------:R-:W4:Y:S04]  /*dfb0*/  LDL.LU R247, [R1+0x1334] ;  /* 0x0013340001f77983 */ /* 0x000f280000300800 */
[----:B------:R1:W-:Y:S04]  /*dfc0*/  STL [R1+0x78], R9 ;  /* 0x0000780901007387 */ /* 0x0003e80000100800 */
[----:B-1----:R-:W2:Y:S04]  /*dfd0*/  LDL.LU R9, [R1+0x1330] ;  /* 0x0013300001097983 */ /* 0x002ea80000300800 */
[----:B------:R1:W-:Y:S04]  /*dfe0*/  STL [R1+0x74], R8 ;  /* 0x0000740801007387 */ /* 0x0003e80000100800 */
[----:B-1----:R-:W3:Y:S04]  /*dff0*/  LDL.LU R8, [R1+0x132c] ;  /* 0x00132c0001087983 */ /* 0x002ee80000300800 */
[----:B------:R1:W-:Y:S04]  /*e000*/  STL [R1+0x70], R7 ;  /* 0x0000700701007387 */ /* 0x0003e80000100800 */
[----:B-1----:R-:W3:Y:S04]  /*e010*/  LDL.LU R7, [R1+0x1328] ;  /* 0x0013280001077983 */ /* 0x002ee80000300800 */
[----:B------:R1:W-:Y:S04]  /*e020*/  STL [R1+0x6c], R252 ;  /* 0x00006cfc01007387 */ /* 0x0003e80000100800 */
[----:B-1----:R-:W3:Y:S04]  /*e030*/  LDL.LU R252, [R1+0x1324] ;  /* 0x0013240001fc7983 */ /* 0x002ee80000300800 */
[----:B------:R1:W-:Y:S04]  /*e040*/  STL [R1+0x68], R251 ;  /* 0x000068fb01007387 */ /* 0x0003e80000100800 */
[----:B-1----:R-:W4:Y:S01]  /*e050*/  LDL.LU R251, [R1+0x1320] ;  /* 0x0013200001fb7983 */ /* 0x002f220000300800 */
[----:B------:R-:W-:-:S02]  /*e060*/  SEL R3, R250, R3, !P0 ;  /* 0x00000003fa037207 */ /* 0x000fc40004000000 */
[C---:B------:R-:W-:Y:S02]  /*e070*/  SEL R147, R250.reuse, R147, !P0 ;  /* 0x00000093fa937207 */ /* 0x040fe40004000000 */
[C---:B------:R-:W-:Y:S02]  /*e080*/  SEL R148, R250.reuse, R148, !P0 ;  /* 0x00000094fa947207 */ /* 0x040fe40004000000 */
[C---:B--2---:R-:W-:Y:S02]  /*e090*/  SEL R9, R250.reuse, R9, !P0 ;  /* 0x00000009fa097207 */ /* 0x044fe40004000000 */
[C---:B---3--:R-:W-:Y:S02]  /*e0a0*/  SEL R252, R250.reuse, R252, !P0 ;  /* 0x000000fcfafc7207 */ /* 0x048fe40004000000 */
[----:B----4-:R-:W-:-:S05]  /*e0b0*/  SEL R251, R250, R251, !P0 ;  /* 0x000000fbfafb7207 */ /* 0x010fca0004000000 */
[----:B------:R1:W-:Y:S04]  /*e0c0*/  STL [R1+0x64], R251 ;  /* 0x000064fb01007387 */ /* 0x0003e80000100800 */
[----:B------:R-:W-:Y:S01]  /*e0d0*/  STL [R1+0x60], R252 ;  /* 0x000060fc01007387 */ /* 0x000fe20000100800 */
[C---:B-1----:R-:W-:Y:S02]  /*e0e0*/  SEL R251, R250.reuse, R7, !P0 ;  /* 0x00000007fafb7207 */ /* 0x042fe40004000000 */
[C---:B------:R-:W-:Y:S02]  /*e0f0*/  SEL R7, R250.reuse, R8, !P0 ;  /* 0x00000008fa077207 */ /* 0x040fe40004000000 */
[C---:B------:R-:W-:Y:S01]  /*e100*/  SEL R8, R250.reuse, R10, !P0 ;  /* 0x0000000afa087207 */ /* 0x040fe20004000000 */
[----:B------:R-:W-:Y:S04]  /*e110*/  STL [R1+0x5c], R251 ;  /* 0x00005cfb01007387 */ /* 0x000fe80000100800 */
[----:B------:R1:W-:Y:S04]  /*e120*/  STL [R1+0x58], R7 ;  /* 0x0000580701007387 */ /* 0x0003e80000100800 */
[----:B------:R2:W-:Y:S01]  /*e130*/  STL [R1+0x54], R9 ;  /* 0x0000540901007387 */ /* 0x0005e20000100800 */
[----:B-1----:R-:W-:-:S03]  /*e140*/  SEL R7, R250, R11, !P0 ;  /* 0x0000000bfa077207 */ /* 0x002fc60004000000 */
[----:B------:R1:W-:Y:S01]  /*e150*/  STL [R1+0x50], R8 ;  /* 0x0000500801007387 */ /* 0x0003e20000100800 */
[----:B--2---:R-:W-:-:S03]  /*e160*/  SEL R9, R250, R12, !P0 ;  /* 0x0000000cfa097207 */ /* 0x004fc60004000000 */
[----:B------:R2:W-:Y:S01]  /*e170*/  STL [R1+0x4c], R7 ;  /* 0x00004c0701007387 */ /* 0x0005e20000100800 */
[----:B-1----:R-:W-:-:S03]  /*e180*/  SEL R8, R250, R13, !P0 ;  /* 0x0000000dfa087207 */ /* 0x002fc60004000000 */
[----:B------:R1:W-:Y:S01]  /*e190*/  STL [R1+0x48], R9 ;  /* 0x0000480901007387 */ /* 0x0003e20000100800 */
[----:B--2---:R-:W-:-:S03]  /*e1a0*/  SEL R7, R250, R14, !P0 ;  /* 0x0000000efa077207 */ /* 0x004fc60004000000 */
[----:B------:R2:W-:Y:S04]  /*e1b0*/  STL [R1+0x44], R8 ;  /* 0x0000440801007387 */ /* 0x0005e80000100800 */
[----:B------:R3:W-:Y:S01]  /*e1c0*/  STL [R1+0x40], R7 ;  /* 0x0000400701007387 */ /* 0x0007e20000100800 */
[C---:B-1----:R-:W-:Y:S02]  /*e1d0*/  SEL R9, R250.reuse, R15, !P0 ;  /* 0x0000000ffa097207 */ /* 0x042fe40004000000 */
[----:B--2---:R-:W-:-:S03]  /*e1e0*/  SEL R8, R250, R16, !P0 ;  /* 0x00000010fa087207 */ /* 0x004fc60004000000 */
[----:B------:R1:W-:Y:S01]  /*e1f0*/  STL [R1+0x3c], R9 ;  /* 0x00003c0901007387 */ /* 0x0003e20000100800 */
[----:B---3--:R-:W-:-:S03]  /*e200*/  SEL R7, R250, R17, !P0 ;  /* 0x00000011fa077207 */ /* 0x008fc60004000000 */
[----:B------:R2:W-:Y:S04]  /*e210*/  STL [R1+0x38], R8 ;  /* 0x0000380801007387 */ /* 0x0005e80000100800 */
[----:B------:R3:W-:Y:S01]  /*e220*/  STL [R1+0x34], R7 ;  /* 0x0000340701007387 */ /* 0x0007e20000100800 */
[C---:B-1----:R-:W-:Y:S02]  /*e230*/  SEL R9, R250.reuse, R18, !P0 ;  /* 0x00000012fa097207 */ /* 0x042fe40004000000 */
[----:B--2---:R-:W-:-:S03]  /*e240*/  SEL R8, R250, R19, !P0 ;  /* 0x00000013fa087207 */ /* 0x004fc60004000000 */
[----:B------:R-:W-:Y:S01]  /*e250*/  STL [R1+0x30], R9 ;  /* 0x0000300901007387 */ /* 0x000fe20000100800 */
[----:B---3--:R-:W-:-:S03]  /*e260*/  SEL R7, R250, R20, !P0 ;  /* 0x00000014fa077207 */ /* 0x008fc60004000000 */
[----:B------:R-:W-:Y:S01]  /*e270*/  STL [R1+0x2c], R8 ;  /* 0x00002c0801007387 */ /* 0x000fe20000100800 */
[C---:B------:R-:W-:Y:S02]  /*e280*/  SEL R20, R250.reuse, R21, !P0 ;  /* 0x00000015fa147207 */ /* 0x040fe40004000000 */
[C---:B------:R-:W-:Y:S01]  /*e290*/  SEL R21, R250.reuse, R37, !P0 ;  /* 0x00000025fa157207 */ /* 0x040fe20004000000 */
[----:B------:R1:W-:Y:S01]  /*e2a0*/  STL [R1+0x28], R7 ;  /* 0x0000280701007387 */ /* 0x0003e20000100800 */
[C---:B------:R-:W-:Y:S02]  /*e2b0*/  SEL R19, R250.reuse, R22, !P0 ;  /* 0x00000016fa137207 */ /* 0x040fe40004000000 */
[C---:B------:R-:W-:Y:S01]  /*e2c0*/  SEL R22, R250.reuse, R40, !P0 ;  /* 0x00000028fa167207 */ /* 0x040fe20004000000 */
[----:B------:R-:W-:Y:S01]  /*e2d0*/  STL [R1+0x7c], R3 ;  /* 0x00007c0301007387 */ /* 0x000fe20000100800 */
[C---:B-1----:R-:W-:Y:S02]  /*e2e0*/  SEL R7, R250.reuse, R0, !P0 ;  /* 0x00000000fa077207 */ /* 0x042fe40004000000 */
[C---:B------:R-:W-:Y:S01]  /*e2f0*/  SEL R0, R250.reuse, R39, !P0 ;  /* 0x00000027fa007207 */ /* 0x040fe20004000000 */
        /* <DEDUP_REMOVED lines=9> */
[----:B------:R-:W-:Y:S04]  /*e390*/  STL [R1+0x8], R22 ;  /* 0x0000081601007387 */ /* 0x000fe80000100800 */
[----:B------:R-:W2:Y:S01]  /*e3a0*/  LDL R251, [R1+0x560] ;  /* 0x0005600001fb7983 */ /* 0x000ea20000100800 */
[----:B-1----:R-:W-:-:S03]  /*e3b0*/  SEL R0, R250, R45, !P0 ;  /* 0x0000002dfa007207 */ /* 0x002fc60004000000 */
[----:B------:R-:W-:Y:S01]  /*e3c0*/  STL [R1+0x4], R21 ;  /* 0x0000041501007387 */ /* 0x000fe20000100800 */
[----:B------:R-:W-:-:S03]  /*e3d0*/  SEL R252, R250, R38, !P0 ;  /* 0x00000026fafc7207 */ /* 0x000fc60004000000 */
[----:B------:R-:W3:Y:S01]  /*e3e0*/  LDL.LU R41, [R1+0x78] ;  /* 0x0000780001297983 */ /* 0x000ee20000300800 */
[----:B------:R-:W-:-:S03]  /*e3f0*/  SEL R9, R250, R2, !P0 ;  /* 0x00000002fa097207 */ /* 0x000fc60004000000 */
[----:B------:R-:W-:Y:S01]  /*e400*/  STL [R1], R0 ;  /* 0x0000000001007387 */ /* 0x000fe20000100800 */
[----:B------:R-:W-:-:S03]  /*e410*/  SEL R2, R250, R36, !P0 ;  /* 0x00000024fa027207 */ /* 0x000fc60004000000 */
[----:B------:R-:W4:Y:S01]  /*e420*/  LDL.LU R40, [R1+0x74] ;  /* 0x0000740001287983 */ /* 0x000f220000300800 */
[----:B------:R-:W-:-:S03]  /*e430*/  SEL R16, R250, R4, !P0 ;  /* 0x00000004fa107207 */ /* 0x000fc60004000000 */
[----:B------:R-:W2:Y:S01]  /*e440*/  LDL.LU R39, [R1+0x70] ;  /* 0x0000700001277983 */ /* 0x000ea20000300800 */
[----:B------:R-:W-:-:S03]  /*e450*/  SEL R3, R250, R35, !P0 ;  /* 0x00000023fa037207 */ /* 0x000fc60004000000 */
[----:B------:R-:W2:Y:S01]  /*e460*/  LDL.LU R38, [R1+0x6c] ;  /* 0x00006c0001267983 */ /* 0x000ea20000300800 */
[----:B------:R-:W-:-:S03]  /*e470*/  SEL R15, R250, R5, !P0 ;  /* 0x00000005fa0f7207 */ /* 0x000fc60004000000 */
[----:B------:R-:W2:Y:S01]  /*e480*/  LDL.LU R37, [R1+0x68] ;  /* 0x0000680001257983 */ /* 0x000ea20000300800 */
[----:B------:R-:W-:-:S03]  /*e490*/  SEL R4, R250, R34, !P0 ;  /* 0x00000022fa047207 */ /* 0x000fc60004000000 */
[----:B------:R-:W2:Y:S01]  /*e4a0*/  LDL.LU R36, [R1+0x64] ;  /* 0x0000640001247983 */ /* 0x000ea20000300800 */
[C---:B------:R-:W-:Y:S02]  /*e4b0*/  SEL R14, R250.reuse, R6, !P0 ;  /* 0x00000006fa0e7207 */ /* 0x040fe40004000000 */
[C---:B------:R-:W-:Y:S01]  /*e4c0*/  SEL R5, R250.reuse, R33, !P0 ;  /* 0x00000021fa057207 */ /* 0x040fe20004000000 */
[----:B------:R-:W2:Y:S01]  /*e4d0*/  LDL.LU R35, [R1+0x60] ;  /* 0x0000600001237983 */ /* 0x000ea20000300800 */
        /* <DEDUP_REMOVED lines=13> */
[----:B------:R-:W2:Y:S04]  /*e5b0*/  LDL.LU R26, [R1+0x3c] ;  /* 0x00003c00011a7983 */ /* 0x000ea80000300800 */
[----:B------:R-:W2:Y:S04]  /*e5c0*/  LDL.LU R25, [R1+0x38] ;  /* 0x0000380001197983 */ /* 0x000ea80000300800 */
[----:B------:R-:W2:Y:S04]  /*e5d0*/  LDL.LU R24, [R1+0x34] ;  /* 0x0000340001187983 */ /* 0x000ea80000300800 */
[----:B------:R-:W2:Y:S04]  /*e5e0*/  LDL.LU R23, [R1+0x30] ;  /* 0x0000300001177983 */ /* 0x000ea80000300800 */
[----:B------:R1:W-:Y:S04]  /*e5f0*/  STL [R1+0x131c], R147 ;  /* 0x00131c9301007387 */ /* 0x0003e80000100800 */
[----:B-1----:R-:W2:Y:S04]  /*e600*/  LDL.LU R147, [R1+0x48] ;  /* 0x0000480001937983 */ /* 0x002ea80000300800 */
[----:B------:R1:W-:Y:S04]  /*e610*/  STL [R1+0x1318], R148 ;  /* 0x0013189401007387 */ /* 0x0003e80000100800 */
[----:B-1----:R-:W2:Y:S04]  /*e620*/  LDL.LU R148, [R1+0x4c] ;  /* 0x00004c0001947983 */ /* 0x002ea80000300800 */
[----:B------:R-:W1:Y:S01]  /*e630*/  S2R R21, SR_TID.X ;  /* 0x0000000000157919 */ /* 0x000e620000002100 */
[----:B------:R-:W-:Y:S01]  /*e640*/  @!P4 IMAD.MOV R247, RZ, RZ, -R247 ;  /* 0x000000fffff7c224 */ /* 0x000fe200078e0af7 */
[----:B------:R-:W-:Y:S01]  /*e650*/  SEL R149, R250, R149, !P0 ;  /* 0x00000095fa957207 */ /* 0x000fe20004000000 */
[----:B------:R-:W-:Y:S01]  /*e660*/  @!P1 IMAD.MOV R248, RZ, RZ, -R248 ;  /* 0x000000fffff89224 */ /* 0x000fe200078e0af8 */
[----:B------:R-:W-:Y:S01]  /*e670*/  @!P2 IADD3 R30, -R30, RZ, RZ ;  /* 0x000000ff1e1ea210 */ /* 0x000fe20007ffe1ff */
[----:B------:R-:W-:Y:S01]  /*e680*/  @!P3 IMAD.MOV R29, RZ, RZ, -R29 ;  /* 0x000000ffff1db224 */ /* 0x000fe200078e0a1d */
[C---:B------:R-:W-:Y:S01]  /*e690*/  SEL R150, R250.reuse, R150, !P0 ;  /* 0x00000096fa967207 */ /* 0x040fe20004000000 */
[----:B------:R-:W-:Y:S01]  /*e6a0*/  @!P6 IMAD.MOV R28, RZ, RZ, -R28 ;  /* 0x000000ffff1ce224 */ /* 0x000fe200078e0a1c */
[----:B------:R-:W-:-:S02]  /*e6b0*/  SEL R153, R250, R153, !P0 ;  /* 0x00000099fa997207 */ /* 0x000fc40004000000 */
[C---:B------:R-:W-:Y:S01]  /*e6c0*/  SEL R155, R250.reuse, R155, !P0 ;  /* 0x0000009bfa9b7207 */ /* 0x040fe20004000000 */
[----:B------:R-:W-:Y:S01]  /*e6d0*/  STL [R1+0x1314], R149 ;  /* 0x0013149501007387 */ /* 0x000fe20000100800 */
[C---:B------:R-:W-:Y:S02]  /*e6e0*/  SEL R13, R250.reuse, R249, !P0 ;  /* 0x000000f9fa0d7207 */ /* 0x040fe40004000000 */
[----:B------:R-:W-:Y:S02]  /*e6f0*/  SEL R46, R250, R46, !P0 ;  /* 0x0000002efa2e7207 */ /* 0x000fe40004000000 */
[----:B-1----:R-:W-:-:S05]  /*e700*/  LOP3.LUT R21, R21, 0x3f, RZ, 0xc0, !PT ;  /* 0x0000003f15157812 */ /* 0x002fca00078ec0ff */
[----:B------:R-:W-:Y:S02]  /*e710*/  IMAD R22, R21, c[0x0][0x18c], RZ ;  /* 0x0000630015167a24 */ /* 0x000fe400078e02ff */
[----:B------:R-:W-:Y:S01]  /*e720*/  IMAD.MOV.U32 R21, RZ, RZ, c[0x0][0x188] ;  /* 0x00006200ff157624 */ /* 0x000fe200078e00ff */
[C---:B------:R-:W-:Y:S01]  /*e730*/  SEL R47, R250.reuse, R47, !P0 ;  /* 0x0000002ffa2f7207 */ /* 0x040fe20004000000 */
[----:B------:R-:W-:Y:S01]  /*e740*/  STL [R1+0x1310], R150 ;  /* 0x0013109601007387 */ /* 0x000fe20000100800 */
[C---:B------:R-:W-:Y:S02]  /*e750*/  SEL R48, R250.reuse, R48, !P0 ;  /* 0x00000030fa307207 */ /* 0x040fe40004000000 */
[C---:B------:R-:W-:Y:S02]  /*e760*/  SEL R49, R250.reuse, R49, !P0 ;  /* 0x00000031fa317207 */ /* 0x040fe40004000000 */
[C---:B------:R-:W-:Y:S02]  /*e770*/  SEL R50, R250.reuse, R50, !P0 ;  /* 0x00000032fa327207 */ /* 0x040fe40004000000 */
[----:B------:R-:W-:-:S02]  /*e780*/  SEL R51, R250, R51, !P0 ;  /* 0x00000033fa337207 */ /* 0x000fc40004000000 */
[C---:B------:R-:W-:Y:S02]  /*e790*/  SEL R52, R250.reuse, R52, !P0 ;  /* 0x00000034fa347207 */ /* 0x040fe40004000000 */
[C---:B------:R-:W-:Y:S02]  /*e7a0*/  SEL R53, R250.reuse, R53, !P0 ;  /* 0x00000035fa357207 */ /* 0x040fe40004000000 */
        /* <DEDUP_REMOVED lines=191> */
[----:B------:R-:W-:Y:S01]  /*f3a0*/  SEL R44, R250, R28, !P0 ;  /* 0x0000001cfa2c7207 */ /* 0x000fe20004000000 */
[C---:B--2---:R-:W-:Y:S01]  /*f3b0*/  IMAD R250, R21.reuse, 0x2, R251 ;  /* 0x0000000215fa7824 */ /* 0x044fe200078e02fb */
[C---:B------:R-:W-:Y:S01]  /*f3c0*/  LEA R0, P1, R22.reuse, c[0x0][0x168], 0x2 ;  /* 0x00005a0016007a11 */ /* 0x040fe200078210ff */
[----:B------:R1:W-:Y:S02]  /*f3d0*/  STL [R1+0x130c], R153 ;  /* 0x00130c9901007387 */ /* 0x0003e40000100800 */
[----:B------:R-:W-:Y:S01]  /*f3e0*/  IMAD R28, R21, 0x2, R250 ;  /* 0x00000002151c7824 */ /* 0x000fe200078e02fa */
[----:B------:R-:W-:Y:S01]  /*f3f0*/  LEA.HI.X.SX32 R249, R22, c[0x0][0x16c], 0x2, P1 ;  /* 0x00005b0016f97a11 */ /* 0x000fe200008f16ff */
[----:B------:R2:W-:Y:S01]  /*f400*/  STL [R1+0x1308], R155 ;  /* 0x0013089b01007387 */ /* 0x0005e20000100800 */
[----:B------:R-:W-:-:S03]  /*f410*/  IMAD R28, R45, c[0x0][0x190], RZ ;  /* 0x000064002d1c7a24 */ /* 0x000fc600078e02ff */
[----:B------:R-:W3:Y:S04]  /*f420*/  LDL.LU R251, [R1+0x18] ;  /* 0x0000180001fb7983 */ /* 0x000ee80000300800 */
[----:B------:R-:W3:Y:S04]  /*f430*/  LDL.LU R22, [R1+0x2c] ;  /* 0x00002c0001167983 */ /* 0x000ee80000300800 */
[----:B------:R-:W3:Y:S04]  /*f440*/  LDL.LU R21, [R1+0x28] ;  /* 0x0000280001157983 */ /* 0x000ee80000300800 */
[----:B------:R2:W-:Y:S04]  /*f450*/  STL [R1+0x1304], R250 ;  /* 0x001304fa01007387 */ /* 0x0005e80000100800 */
[----:B------:R-:W3:Y:S01]  /*f460*/  LDL.LU R45, [R1+0x24] ;  /* 0x00002400012d7983 */ /* 0x000ee20000300800 */
[----:B------:R-:W-:-:S03]  /*f470*/  IMAD R30, R148, c[0x0][0x190], RZ ;  /* 0x00006400941e7a24 */ /* 0x000fc600078e02ff */
[----:B-1----:R-:W3:Y:S01]  /*f480*/  LDL.LU R153, [R1+0x20] ;  /* 0x0000200001997983 */ /* 0x002ee20000300800 */
[----:B------:R-:W-:-:S03]  /*f490*/  IMAD R29, R147, c[0x0][0x190], RZ ;  /* 0x00006400931d7a24 */ /* 0x000fc600078e02ff */
[----:B--2---:R-:W2:Y:S04]  /*f4a0*/  LDL.LU R155, [R1+0x1c] ;  /* 0x00001c00019b7983 */ /* 0x004ea80000300800 */
[----:B------:R-:W2:Y:S04]  /*f4b0*/  LDL.LU R150, [R1+0x14] ;  /* 0x0000140001967983 */ /* 0x000ea80000300800 */
[----:B------:R-:W2:Y:S04]  /*f4c0*/  LDL.LU R149, [R1+0x10] ;  /* 0x0000100001957983 */ /* 0x000ea80000300800 */
[----:B------:R-:W2:Y:S04]  /*f4d0*/  LDL.LU R148, [R1+0x8] ;  /* 0x0000080001947983 */ /* 0x000ea80000300800 */
[----:B------:R-:W2:Y:S01]  /*f4e0*/  LDL.LU R147, [R1+0x4] ;  /* 0x0000040001937983 */ /* 0x000ea20000300800 */
[----:B------:R-:W-:-:S02]  /*f4f0*/  IMAD R142, R142, c[0x0][0x190], RZ ;  /* 0x000064008e8e7a24 */ /* 0x000fc400078e02ff */
[----:B------:R-:W-:Y:S01]  /*f500*/  IMAD R144, R144, c[0x0][0x190], RZ ;  /* 0x0000640090907a24 */ /* 0x000fe200078e02ff */
[----:B------:R-:W3:Y:S04]  /*f510*/  LDL.LU R250, [R1] ;  /* 0x0000000001fa7983 */ /* 0x000ee80000300800 */
[----:B------:R1:W-:Y:S01]  /*f520*/  STL [R1+0x24], R142 ;  /* 0x0000248e01007387 */ /* 0x0003e20000100800 */
[----:B--2---:R-:W-:Y:S02]  /*f530*/  IMAD R147, R147, c[0x0][0x190], RZ ;  /* 0x0000640093937a24 */ /* 0x004fe400078e02ff */
[----:B------:R-:W-:Y:S02]  /*f540*/  IMAD R148, R148, c[0x0][0x190], RZ ;  /* 0x0000640094947a24 */ /* 0x000fe400078e02ff */
[----:B-1----:R-:W-:-:S02]  /*f550*/  IMAD.MOV.U32 R142, RZ, RZ, R147 ;  /* 0x000000ffff8e7224 */ /* 0x002fc400078e0093 */
[----:B------:R-:W2:Y:S04]  /*f560*/  LDL.LU R147, [R1+0x131c] ;  /* 0x00131c0001937983 */ /* 0x000ea80000300800 */
[----:B------:R1:W-:Y:S02]  /*f570*/  STL [R1+0x28], R144 ;  /* 0x0000289001007387 */ /* 0x0003e40000100800 */
[----:B-1----:R-:W-:Y:S02]  /*f580*/  IMAD.MOV.U32 R144, RZ, RZ, R148 ;  /* 0x000000ffff907224 */ /* 0x002fe400078e0094 */
[----:B------:R-:W4:Y:S01]  /*f590*/  LDL.LU R148, [R1+0x1318] ;  /* 0x0013180001947983 */ /* 0x000f220000300800 */
[----:B------:R-:W-:Y:S02]  /*f5a0*/  IMAD R145, R145, c[0x0][0x190], RZ ;  /* 0x0000640091917a24 */ /* 0x000fe400078e02ff */
[----:B------:R-:W-:-:S02]  /*f5b0*/  IMAD R149, R149, c[0x0][0x190], RZ ;  /* 0x0000640095957a24 */ /* 0x000fc400078e02ff */
[----:B------:R-:W-:Y:S01]  /*f5c0*/  IMAD R146, R146, c[0x0][0x190], RZ ;  /* 0x0000640092927a24 */ /* 0x000fe200078e02ff */
[----:B------:R1:W-:Y:S01]  /*f5d0*/  STL [R1+0x2c], R145 ;  /* 0x00002c9101007387 */ /* 0x0003e20000100800 */
[----:B------:R-:W-:Y:S02]  /*f5e0*/  IMAD R150, R150, c[0x0][0x190], RZ ;  /* 0x0000640096967a24 */ /* 0x000fe400078e02ff */
[----:B---3--:R-:W-:Y:S02]  /*f5f0*/  IMAD R153, R153, c[0x0][0x190], RZ ;  /* 0x0000640099997a24 */ /* 0x008fe400078e02ff */
[----:B-1----:R-:W-:Y:S02]  /*f600*/  IMAD.MOV.U32 R145, RZ, RZ, R149 ;  /* 0x000000ffff917224 */ /* 0x002fe400078e0095 */
[----:B------:R-:W3:Y:S04]  /*f610*/  LDL.LU R149, [R1+0x1314] ;  /* 0x0013140001957983 */ /* 0x000ee80000300800 */
[----:B------:R1:W-:Y:S01]  /*f620*/  STL [R1+0x30], R146 ;  /* 0x0000309201007387 */ /* 0x0003e20000100800 */
[----:B------:R-:W-:Y:S01]  /*f630*/  IMAD R155, R155, c[0x0][0x190], RZ ;  /* 0x000064009b9b7a24 */ /* 0x000fe200078e02ff */
[----:B-1----:R-:W-:-:S02]  /*f640*/  MOV R146, R150 ;  /* 0x0000009600927202 */ /* 0x002fc40000000f00 */
[----:B------:R-:W3:Y:S01]  /*f650*/  LDL.LU R150, [R1+0x1310] ;  /* 0x0013100001967983 */ /* 0x000ee20000300800 */
[----:B--2---:R-:W-:-:S05]  /*f660*/  IMAD R147, R147, c[0x0][0x190], RZ ;  /* 0x0000640093937a24 */ /* 0x004fca00078e02ff */
[----:B------:R1:W-:Y:S02]  /*f670*/  STL [R1+0x34], R147 ;  /* 0x0000349301007387 */ /* 0x0003e40000100800 */
[----:B-1----:R-:W-:Y:S02]  /*f680*/  IMAD.MOV.U32 R147, RZ, RZ, R153 ;  /* 0x000000ffff937224 */ /* 0x002fe400078e0099 */
[----:B----4-:R-:W-:Y:S01]  /*f690*/  IMAD R148, R148, c[0x0][0x190], RZ ;  /* 0x0000640094947a24 */ /* 0x010fe200078e02ff */
[----:B------:R-:W2:Y:S04]  /*f6a0*/  LDL.LU R153, [R1+0x130c] ;  /* 0x00130c0001997983 */ /* 0x000ea80000300800 */
[----:B------:R1:W-:Y:S02]  /*f6b0*/  STL [R1+0x38], R148 ;  /* 0x0000389401007387 */ /* 0x0003e40000100800 */
[----:B-1----:R-:W-:-:S02]  /*f6c0*/  IMAD.MOV.U32 R148, RZ, RZ, R155 ;  /* 0x000000ffff947224 */ /* 0x002fc400078e009b */
[----:B------:R-:W4:Y:S01]  /*f6d0*/  LDL.LU R155, [R1+0x1308] ;  /* 0x00130800019b7983 */ /* 0x000f220000300800 */
[----:B---3--:R-:W-:-:S05]  /*f6e0*/  IMAD R149, R149, c[0x0][0x190], RZ ;  /* 0x0000640095957a24 */ /* 0x008fca00078e02ff */
[----:B------:R1:W-:Y:S01]  /*f6f0*/  STL [R1+0x3c], R149 ;  /* 0x00003c9501007387 */ /* 0x0003e20000100800 */
[----:B------:R-:W-:Y:S02]  /*f700*/  IMAD R151, R151, c[0x0][0x190], RZ ;  /* 0x0000640097977a24 */ /* 0x000fe400078e02ff */
[----:B-1----:R-:W-:Y:S02]  /*f710*/  IMAD R149, R150, c[0x0][0x190], RZ ;  /* 0x0000640096957a24 */ /* 0x002fe400078e02ff */
[----:B------:R-:W-:-:S03]  /*f720*/  IMAD R150, R152, c[0x0][0x190], RZ ;  /* 0x0000640098967a24 */ /* 0x000fc600078e02ff */
[----:B------:R-:W-:Y:S04]  /*f730*/  STL [R1+0x40], R149 ;  /* 0x0000409501007387 */ /* 0x000fe80000100800 */
[----:B------:R1:W-:Y:S04]  /*f740*/  STL [R1+0x44], R151 ;  /* 0x0000449701007387 */ /* 0x0003e80000100800 */
[----:B------:R-:W-:Y:S01]  /*f750*/  STL [R1+0x48], R150 ;  /* 0x0000489601007387 */ /* 0x000fe20000100800 */
[----:B-1----:R-:W-:Y:S02]  /*f760*/  IMAD R151, R154, c[0x0][0x190], RZ ;  /* 0x000064009a977a24 */ /* 0x002fe400078e02ff */
[----:B--2---:R-:W-:-:S05]  /*f770*/  IMAD R149, R153, c[0x0][0x190], RZ ;  /* 0x0000640099957a24 */ /* 0x004fca00078e02ff */
[----:B------:R1:W-:Y:S04]  /*f780*/  STL [R1+0x4c], R149 ;  /* 0x00004c9501007387 */ /* 0x0003e80000100800 */
[----:B------:R2:W-:Y:S01]  /*f790*/  STL [R1+0x50], R151 ;  /* 0x0000509701007387 */ /* 0x0005e20000100800 */
[----:B-1----:R-:W-:Y:S02]  /*f7a0*/  IMAD R149, R156, c[0x0][0x190], RZ ;  /* 0x000064009c957a24 */ /* 0x002fe400078e02ff */
[----:B----4-:R-:W-:Y:S02]  /*f7b0*/  IMAD R150, R155, c[0x0][0x190], RZ ;  /* 0x000064009b967a24 */ /* 0x010fe400078e02ff */
[----:B--2---:R-:W-:-:S03]  /*f7c0*/  IMAD R151, R157, c[0x0][0x190], RZ ;  /* 0x000064009d977a24 */ /* 0x004fc600078e02ff */
[----:B------:R1:W-:Y:S04]  /*f7d0*/  STL [R1+0x54], R150 ;  /* 0x0000549601007387 */ /* 0x0003e80000100800 */
[----:B------:R2:W-:Y:S01]  /*f7e0*/  STL [R1+0x58], R149 ;  /* 0x0000589501007387 */ /* 0x0005e20000100800 */
[----:B-1----:R-:W-:-:S03]  /*f7f0*/  IMAD R150, R158, c[0x0][0x190], RZ ;  /* 0x000064009e967a24 */ /* 0x002fc600078e02ff */
[----:B------:R1:W-:Y:S01]  /*f800*/  STL [R1+0x5c], R151 ;  /* 0x00005c9701007387 */ /* 0x0003e20000100800 */
[----:B--2---:R-:W-:-:S03]  /*f810*/  IMAD R149, R159, c[0x0][0x190], RZ ;  /* 0x000064009f957a24 */ /* 0x004fc600078e02ff */
[----:B------:R2:W-:Y:S04]  /*f820*/  STL [R1+0x60], R150 ;  /* 0x0000609601007387 */ /* 0x0005e80000100800 */
[----:B------:R3:W-:Y:S01]  /*f830*/  STL [R1+0x64], R149 ;  /* 0x0000649501007387 */ /* 0x0007e20000100800 */
[----:B-1----:R-:W-:Y:S02]  /*f840*/  IMAD R151, R160, c[0x0][0x190], RZ ;  /* 0x00006400a0977a24 */ /* 0x002fe400078e02ff */
[----:B--2---:R-:W-:-:S03]  /*f850*/  IMAD R150, R161, c[0x0][0x190], RZ ;  /* 0x00006400a1967a24 */ /* 0x004fc600078e02ff */
[----:B------:R-:W-:Y:S01]  /*f860*/  STL [R1+0x68], R151 ;  /* 0x0000689701007387 */ /* 0x000fe20000100800 */
[----:B---3--:R-:W-:-:S03]  /*f870*/  IMAD R149, R162, c[0x0][0x190], RZ ;  /* 0x00006400a2957a24 */ /* 0x008fc600078e02ff */
[----:B------:R1:W-:Y:S04]  /*f880*/  STL [R1+0x6c], R150 ;  /* 0x00006c9601007387 */ /* 0x0003e80000100800 */
[----:B------:R2:W-:Y:S01]  /*f890*/  STL [R1+0x70], R149 ;  /* 0x0000709501007387 */ /* 0x0005e20000100800 */
[----:B-1----:R-:W-:Y:S02]  /*f8a0*/  IMAD R150, R163, c[0x0][0x190], RZ ;  /* 0x00006400a3967a24 */ /* 0x002fe400078e02ff */
[----:B--2---:R-:W-:-:S03]  /*f8b0*/  IMAD R149, R164, c[0x0][0x190], RZ ;  /* 0x00006400a4957a24 */ /* 0x004fc600078e02ff */
[----:B------:R1:W-:Y:S04]  /*f8c0*/  STL [R1+0x74], R150 ;  /* 0x0000749601007387 */ /* 0x0003e80000100800 */
[----:B------:R2:W-:Y:S01]  /*f8d0*/  STL [R1+0x78], R149 ;  /* 0x0000789501007387 */ /* 0x0005e20000100800 */
[----:B-1----:R-:W-:Y:S02]  /*f8e0*/  IMAD R150, R165, c[0x0][0x190], RZ ;  /* 0x00006400a5967a24 */ /* 0x002fe400078e02ff */
[----:B--2---:R-:W-:-:S03]  /*f8f0*/  IMAD R149, R166, c[0x0][0x190], RZ ;  /* 0x00006400a6957a24 */ /* 0x004fc600078e02ff */
[----:B------:R-:W-:Y:S04]  /*f900*/  STL [R1+0x88], R150 ;  /* 0x0000889601007387 */ /* 0x000fe80000100800 */
[----:B------:R1:W-:Y:S02]  /*f910*/  STL [R1+0x90], R149 ;  /* 0x0000909501007387 */ /* 0x0003e40000100800 */
[----:B-1----:R-:W-:Y:S02]  /*f920*/  IMAD R149, R167, c[0x0][0x190], RZ ;  /* 0x00006400a7957a24 */ /* 0x002fe400078e02ff */
[----:B------:R-:W-:-:S03]  /*f930*/  IMAD R150, R168, c[0x0][0x190], RZ ;  /* 0x00006400a8967a24 */ /* 0x000fc600078e02ff */
[----:B------:R1:W-:Y:S01]  /*f940*/  STL [R1+0x98], R149 ;  /* 0x0000989501007387 */ /* 0x0003e20000100800 */
[----:B------:R-:W-:-:S03]  /*f950*/  IMAD R151, R170, c[0x0][0x190], RZ ;  /* 0x00006400aa977a24 */ /* 0x000fc600078e02ff */
[----:B------:R2:W-:Y:S01]  /*f960*/  STL [R1+0xa0], R150 ;  /* 0x0000a09601007387 */ /* 0x0005e20000100800 */
[----:B-1----:R-:W-:Y:S02]  /*f970*/  IMAD R149, R169, c[0x0][0x190], RZ ;  /* 0x00006400a9957a24 */ /* 0x002fe400078e02ff */
[----:B--2---:R-:W-:-:S03]  /*f980*/  IMAD R150, R171, c[0x0][0x190], RZ ;  /* 0x00006400ab967a24 */ /* 0x004fc600078e02ff */
[----:B------:R1:W-:Y:S04]  /*f990*/  STL [R1+0xa4], R149 ;  /* 0x0000a49501007387 */ /* 0x0003e80000100800 */
[----:B------:R2:W-:Y:S01]  /*f9a0*/  STL [R1+0xa8], R151 ;  /* 0x0000a89701007387 */ /* 0x0005e20000100800 */
[----:B-1----:R-:W-:-:S03]  /*f9b0*/  IMAD R149, R172, c[0x0][0x190], RZ ;  /* 0x00006400ac957a24 */ /* 0x002fc600078e02ff */
[----:B------:R1:W-:Y:S01]  /*f9c0*/  STL [R1+0xac], R150 ;  /* 0x0000ac9601007387 */ /* 0x0003e20000100800 */
[----:B--2---:R-:W-:-:S03]  /*f9d0*/  IMAD R151, R173, c[0x0][0x190], RZ ;  /* 0x00006400ad977a24 */ /* 0x004fc600078e02ff */
        /* <DEDUP_REMOVED lines=8> */
[----:B------:R1:W-:Y:S01]  /*fa60*/  STL [R1+0xc0], R151 ;  /* 0x0000c09701007387 */ /* 0x0003e20000100800 */
[----:B---3--:R-:W-:-:S03]  /*fa70*/  IMAD R149, R178, c[0x0][0x190], RZ ;  /* 0x00006400b2957a24 */ /* 0x008fc600078e02ff */
        /* <DEDUP_REMOVED lines=26> */
[----:B------:R1:W-:Y:S04]  /*fc20*/  STL [R1+0x400], R150 ;  /* 0x0004009601007387 */ /* 0x0003e80000100800 */
[----:B------:R2:W-:Y:S01]  /*fc30*/  STL [R1+0x404], R149 ;  /* 0x0004049501007387 */ /* 0x0005e20000100800 */
[----:B------:R-:W-:Y:S02]  /*fc40*/  IMAD R151, R195, c[0x0][0x190], RZ ;  /* 0x00006400c3977a24 */ /* 0x000fe400078e02ff */
[----:B-1----:R-:W-:Y:S02]  /*fc50*/  IMAD R150, R193, c[0x0][0x190], RZ ;  /* 0x00006400c1967a24 */ /* 0x002fe400078e02ff */
[----:B--2---:R-:W-:-:S05]  /*fc60*/  IMAD R149, R192, c[0x0][0x190], RZ ;  /* 0x00006400c0957a24 */ /* 0x004fca00078e02ff */
[----:B------:R1:W-:Y:S04]  /*fc70*/  STL [R1+0x408], R149 ;  /* 0x0004089501007387 */ /* 0x0003e80000100800 */
[----:B------:R2:W-:Y:S01]  /*fc80*/  STL [R1+0x40c], R150 ;  /* 0x00040c9601007387 */ /* 0x0005e20000100800 */
[----:B-1----:R-:W-:Y:S02]  /*fc90*/  IMAD R149, R194, c[0x0][0x190], RZ ;  /* 0x00006400c2957a24 */ /* 0x002fe400078e02ff */
[----:B--2---:R-:W-:-:S03]  /*fca0*/  IMAD R150, R196, c[0x0][0x190], RZ ;  /* 0x00006400c4967a24 */ /* 0x004fc600078e02ff */
[----:B------:R1:W-:Y:S04]  /*fcb0*/  STL [R1+0x410], R149 ;  /* 0x0004109501007387 */ /* 0x0003e80000100800 */
        /* <DEDUP_REMOVED lines=30> */
[----:B------:R-:W-:Y:S04]  /*fea0*/  STL [R1+0x450], R151 ;  /* 0x0004509701007387 */ /* 0x000fe80000100800 */
[----:B------:R2:W-:Y:S01]  /*feb0*/  STL [R1+0x454], R150 ;  /* 0x0004549601007387 */ /* 0x0005e20000100800 */
[----:B-1----:R-:W-:-:S05]  /*fec0*/  IMAD R149, R212, c[0x0][0x190], RZ ;  /* 0x00006400d4957a24 */ /* 0x002fca00078e02ff */
[----:B------:R1:W-:Y:S01]  /*fed0*/  STL [R1+0x458], R149 ;  /* 0x0004589501007387 */ /* 0x0003e20000100800 */
[----:B--2---:R-:W-:-:S05]  /*fee0*/  IMAD R150, R213, c[0x0][0x190], RZ ;  /* 0x00006400d5967a24 */ /* 0x004fca00078e02ff */
[----:B------:R2:W-:Y:S01]  /*fef0*/  STL [R1+0x45c], R150 ;  /* 0x00045c9601007387 */ /* 0x0005e20000100800 */
[----:B-1----:R-:W-:-:S05]  /*ff00*/  IMAD R149, R214, c[0x0][0x190], RZ ;  /* 0x00006400d6957a24 */ /* 0x002fca00078e02ff */
[----:B------:R1:W-:Y:S01]  /*ff10*/  STL [R1+0x460], R149 ;  /* 0x0004609501007387 */ /* 0x0003e20000100800 */
[----:B--2---:R-:W-:-:S05]  /*ff20*/  IMAD R150, R215, c[0x0][0x190], RZ ;  /* 0x00006400d7967a24 */ /* 0x004fca00078e02ff */
[----:B------:R2:W-:Y:S01]  /*ff30*/  STL [R1+0x464], R150 ;  /* 0x0004649601007387 */ /* 0x0005e20000100800 */
[----:B-1----:R-:W-:Y:S02]  /*ff40*/  IMAD R149, R216, c[0x0][0x190], RZ ;  /* 0x00006400d8957a24 */ /* 0x002fe400078e02ff */
[----:B------:R-:W-:-:S03]  /*ff50*/  IMAD R151, R219, c[0x0][0x190], RZ ;  /* 0x00006400db977a24 */ /* 0x000fc600078e02ff */
[----:B------:R1:W-:Y:S01]  /*ff60*/  STL [R1+0x468], R149 ;  /* 0x0004689501007387 */ /* 0x0003e20000100800 */
[----:B--2---:R-:W-:-:S05]  /*ff70*/  IMAD R150, R217, c[0x0][0x190], RZ ;  /* 0x00006400d9967a24 */ /* 0x004fca00078e02ff */
[----:B------:R2:W-:Y:S01]  /*ff80*/  STL [R1+0x46c], R150 ;  /* 0x00046c9601007387 */ /* 0x0005e20000100800 */
[----:B-1----:R-:W-:-:S05]  /*ff90*/  IMAD R149, R218, c[0x0][0x190], RZ ;  /* 0x00006400da957a24 */ /* 0x002fca00078e02ff */
        /* <DEDUP_REMOVED lines=14> */
[----:B------:R-:W-:Y:S04]  /*10080*/  STL [R1+0x48c], R151 ;  /* 0x00048c9701007387 */ /* 0x000fe80000100800 */
[----:B------:R1:W-:Y:S04]  /*10090*/  STL [R1+0x494], R150 ;  /* 0x0004949601007387 */ /* 0x0003e80000100800 */
[----:B-1----:R-:W2:Y:S01]  /*100a0*/  LDL.LU R150, [R1+0x7c] ;  /* 0x00007c0001967983 */ /* 0x002ea20000300800 */
[----:B------:R-:W-:Y:S02]  /*100b0*/  IMAD R149, R227, c[0x0][0x190], RZ ;  /* 0x00006400e3957a24 */ /* 0x000fe400078e02ff */
[----:B------:R-:W-:-:S03]  /*100c0*/  IMAD R151, R228, c[0x0][0x190], RZ ;  /* 0x00006400e4977a24 */ /* 0x000fc600078e02ff */
[----:B------:R1:W-:Y:S04]  /*100d0*/  STL [R1+0x498], R149 ;  /* 0x0004989501007387 */ /* 0x0003e80000100800 */
[----:B------:R3:W-:Y:S01]  /*100e0*/  STL [R1+0x49c], R151 ;  /* 0x00049c9701007387 */ /* 0x0007e20000100800 */
[----:B------:R-:W-:Y:S02]  /*100f0*/  IMAD R152, R231, c[0x0][0x190], RZ ;  /* 0x00006400e7987a24 */ /* 0x000fe400078e02ff */
[----:B-1----:R-:W-:Y:S02]  /*10100*/  IMAD R149, R229, c[0x0][0x190], RZ ;  /* 0x00006400e5957a24 */ /* 0x002fe400078e02ff */
[----:B---3--:R-:W-:-:S03]  /*10110*/  IMAD R151, R230, c[0x0][0x190], RZ ;  /* 0x00006400e6977a24 */ /* 0x008fc600078e02ff */
[----:B------:R1:W-:Y:S04]  /*10120*/  STL [R1+0x4a4], R149 ;  /* 0x0004a49501007387 */ /* 0x0003e80000100800 */
[----:B------:R3:W-:Y:S01]  /*10130*/  STL [R1+0x4a8], R151 ;  /* 0x0004a89701007387 */ /* 0x0007e20000100800 */
[----:B-1----:R-:W-:-:S03]  /*10140*/  IMAD R149, R232, c[0x0][0x190], RZ ;  /* 0x00006400e8957a24 */ /* 0x002fc600078e02ff */
[----:B------:R1:W-:Y:S01]  /*10150*/  STL [R1+0x4ac], R152 ;  /* 0x0004ac9801007387 */ /* 0x0003e20000100800 */
[----:B---3--:R-:W-:-:S03]  /*10160*/  IMAD R151, R233, c[0x0][0x190], RZ ;  /* 0x00006400e9977a24 */ /* 0x008fc600078e02ff */
[----:B------:R3:W-:Y:S04]  /*10170*/  STL [R1+0x4b4], R149 ;  /* 0x0004b49501007387 */ /* 0x0007e80000100800 */
[----:B------:R4:W-:Y:S01]  /*10180*/  STL [R1+0x4bc], R151 ;  /* 0x0004bc9701007387 */ /* 0x0009e20000100800 */
[----:B-1----:R-:W-:Y:S02]  /*10190*/  IMAD R152, R234, c[0x0][0x190], RZ ;  /* 0x00006400ea987a24 */ /* 0x002fe400078e02ff */
[----:B---3--:R-:W-:-:S03]  /*101a0*/  IMAD R149, R235, c[0x0][0x190], RZ ;  /* 0x00006400eb957a24 */ /* 0x008fc600078e02ff */
[----:B------:R1:W-:Y:S01]  /*101b0*/  STL [R1+0x4c4], R152 ;  /* 0x0004c49801007387 */ /* 0x0003e20000100800 */
[----:B----4-:R-:W-:-:S03]  /*101c0*/  IMAD R151, R236, c[0x0][0x190], RZ ;  /* 0x00006400ec977a24 */ /* 0x010fc600078e02ff */
[----:B------:R-:W-:Y:S04]  /*101d0*/  STL [R1+0x4cc], R149 ;  /* 0x0004cc9501007387 */ /* 0x000fe80000100800 */
[----:B------:R3:W-:Y:S01]  /*101e0*/  STL [R1+0x4d4], R151 ;  /* 0x0004d49701007387 */ /* 0x0007e20000100800 */
[----:B-1----:R-:W-:-:S05]  /*101f0*/  IMAD R152, R237, c[0x0][0x190], RZ ;  /* 0x00006400ed987a24 */ /* 0x002fca00078e02ff */
[----:B------:R1:W-:Y:S01]  /*10200*/  STL [R1+0x4dc], R152 ;  /* 0x0004dc9801007387 */ /* 0x0003e20000100800 */
[----:B---3--:R-:W-:-:S05]  /*10210*/  IMAD R151, R238, c[0x0][0x190], RZ ;  /* 0x00006400ee977a24 */ /* 0x008fca00078e02ff */
[----:B------:R3:W-:Y:S01]  /*10220*/  STL [R1+0x4e4], R151 ;  /* 0x0004e49701007387 */ /* 0x0007e20000100800 */
[----:B-1----:R-:W-:-:S05]  /*10230*/  IMAD R152, R239, c[0x0][0x190], RZ ;  /* 0x00006400ef987a24 */ /* 0x002fca00078e02ff */
[----:B------:R1:W-:Y:S01]  /*10240*/  STL [R1+0x4ec], R152 ;  /* 0x0004ec9801007387 */ /* 0x0003e20000100800 */
[----:B---3--:R-:W-:-:S05]  /*10250*/  IMAD R151, R240, c[0x0][0x190], RZ ;  /* 0x00006400f0977a24 */ /* 0x008fca00078e02ff */
[----:B------:R3:W-:Y:S01]  /*10260*/  STL [R1+0x4f4], R151 ;  /* 0x0004f49701007387 */ /* 0x0007e20000100800 */
[----:B-1----:R-:W-:Y:S01]  /*10270*/  IMAD R152, R241, c[0x0][0x190], RZ ;  /* 0x00006400f1987a24 */ /* 0x002fe200078e02ff */
[----:B------:R-:W-:Y:S01]  /*10280*/  ISETP.NE.AND P0, PT, RZ, c[0x0][0x178], PT ;  /* 0x00005e00ff007a0c */ /* 0x000fe20003f05270 */
[----:B------:R-:W-:-:S03]  /*10290*/  IMAD R153, R244, c[0x0][0x190], RZ ;  /* 0x00006400f4997a24 */ /* 0x000fc600078e02ff */
[----:B------:R1:W-:Y:S01]  /*102a0*/  STL [R1+0x4fc], R152 ;  /* 0x0004fc9801007387 */ /* 0x0003e20000100800 */
[----:B---3--:R-:W-:-:S05]  /*102b0*/  IMAD R151, R242, c[0x0][0x190], RZ ;  /* 0x00006400f2977a24 */ /* 0x008fca00078e02ff */
[----:B------:R3:W-:Y:S01]  /*102c0*/  STL [R1+0x504], R151 ;  /* 0x0005049701007387 */ /* 0x0007e20000100800 */
[----:B-1----:R-:W-:Y:S02]  /*102d0*/  IMAD R152, R243, c[0x0][0x190], RZ ;  /* 0x00006400f3987a24 */ /* 0x002fe400078e02ff */
[----:B------:R-:W-:Y:S02]  /*102e0*/  IMAD R41, R41, c[0x0][0x190], RZ ;  /* 0x0000640029297a24 */ /* 0x000fe400078e02ff */
[----:B------:R-:W-:Y:S01]  /*102f0*/  IMAD R40, R40, c[0x0][0x190], RZ ;  /* 0x0000640028287a24 */ /* 0x000fe200078e02ff */
[----:B------:R1:W-:Y:S01]  /*10300*/  STL [R1+0x518], R152 ;  /* 0x0005189801007387 */ /* 0x0003e20000100800 */
[----:B---3--:R-:W-:-:S03]  /*10310*/  IMAD R151, R245, c[0x0][0x190], RZ ;  /* 0x00006400f5977a24 */ /* 0x008fc600078e02ff */
[----:B------:R-:W-:Y:S01]  /*10320*/  STL [R1+0x568], R153 ;  /* 0x0005689901007387 */ /* 0x000fe20000100800 */
[----:B------:R-:W-:Y:S02]  /*10330*/  IMAD R39, R39, c[0x0][0x190], RZ ;  /* 0x0000640027277a24 */ /* 0x000fe400078e02ff */
[----:B------:R-:W-:Y:S01]  /*10340*/  IMAD R38, R38, c[0x0][0x190], RZ ;  /* 0x0000640026267a24 */ /* 0x000fe200078e02ff */
[----:B------:R3:W-:Y:S01]  /*10350*/  STL [R1+0x56c], R151 ;  /* 0x00056c9701007387 */ /* 0x0007e20000100800 */
[----:B-1----:R-:W-:Y:S01]  /*10360*/  IMAD R152, R246, c[0x0][0x190], RZ ;  /* 0x00006400f6987a24 */ /* 0x002fe200078e02ff */
[-C--:B------:R-:W-:Y:S01]  /*10370*/  LEA R160, P4, R41, R0.reuse, 0x2 ;  /* 0x0000000029a07211 */ /* 0x080fe200078810ff */
[----:B------:R-:W-:Y:S02]  /*10380*/  IMAD R37, R37, c[0x0][0x190], RZ ;  /* 0x0000640025257a24 */ /* 0x000fe400078e02ff */
[----:B------:R-:W-:Y:S01]  /*10390*/  IMAD R42, R42, c[0x0][0x190], RZ ;  /* 0x000064002a2a7a24 */ /* 0x000fe200078e02ff */
[-C--:B------:R-:W-:Y:S01]  /*103a0*/  LEA R158, P3, R40, R0.reuse, 0x2 ;  /* 0x00000000289e7211 */ /* 0x080fe200078610ff */
[----:B---3--:R-:W-:Y:S01]  /*103b0*/  IMAD R151, R248, c[0x0][0x190], RZ ;  /* 0x00006400f8977a24 */ /* 0x008fe200078e02ff */
[----:B------:R1:W-:Y:S01]  /*103c0*/  STL [R1+0x564], R152 ;  /* 0x0005649801007387 */ /* 0x0003e20000100800 */
[----:B------:R-:W-:Y:S01]  /*103d0*/  IMAD R36, R36, c[0x0][0x190], RZ ;  /* 0x0000640024247a24 */ /* 0x000fe200078e02ff */
[-C--:B------:R-:W-:Y:S01]  /*103e0*/  LEA R156, P2, R39, R0.reuse, 0x2 ;  /* 0x00000000279c7211 */ /* 0x080fe200078410ff */
[----:B------:R-:W-:Y:S01]  /*103f0*/  @!P5 IMAD.MOV R251, RZ, RZ, -R251 ;  /* 0x000000fffffbd224 */ /* 0x000fe200078e0afb */
[----:B------:R-:W-:Y:S01]  /*10400*/  @!P0 LOP3.LUT R251, RZ, c[0x0][0x178], RZ, 0x33, !PT ;  /* 0x00005e00fffb8a12 */ /* 0x000fe200078e33ff */
[----:B------:R-:W-:Y:S01]  /*10410*/  IMAD R248, R43, c[0x0][0x190], RZ ;  /* 0x000064002bf87a24 */ /* 0x000fe200078e02ff */
[----:B------:R-:W-:Y:S01]  /*10420*/  STL [R1+0x514], R151 ;  /* 0x0005149701007387 */ /* 0x000fe20000100800 */
[----:B------:R-:W-:Y:S01]  /*10430*/  IMAD R43, R44, c[0x0][0x190], RZ ;  /* 0x000064002c2b7a24 */ /* 0x000fe200078e02ff */
[-C--:B------:R-:W-:Y:S01]  /*10440*/  LEA R154, P1, R38, R0.reuse, 0x2 ;  /* 0x00000000269a7211 */ /* 0x080fe200078210ff */
[----:B------:R-:W-:Y:S01]  /*10450*/  IMAD R35, R35, c[0x0][0x190], RZ ;  /* 0x0000640023237a24 */ /* 0x000fe200078e02ff */
[----:B------:R-:W-:Y:S01]  /*10460*/  STL [R1+0x50c], R42 ;  /* 0x00050c2a01007387 */ /* 0x000fe20000100800 */
[----:B-1----:R-:W-:-:S02]  /*10470*/  LEA R152, P0, R37, R0, 0x2 ;  /* 0x0000000025987211 */ /* 0x002fc400078010ff */
[-C--:B------:R-:W-:Y:S01]  /*10480*/  LEA.HI.X.SX32 R161, R41, R249.reuse, 0x2, P4 ;  /* 0x000000f929a17211 */ /* 0x080fe200020f16ff */
[----:B------:R-:W-:Y:S01]  /*10490*/  IMAD R34, R34, c[0x0][0x190], RZ ;  /* 0x0000640022227a24 */ /* 0x000fe200078e02ff */
[-C--:B------:R-:W-:Y:S01]  /*104a0*/  LEA.HI.X.SX32 R159, R40, R249.reuse, 0x2, P3 ;  /* 0x000000f9289f7211 */ /* 0x080fe200018f16ff */
[----:B------:R-:W-:Y:S01]  /*104b0*/  IMAD R33, R33, c[0x0][0x190], RZ ;  /* 0x0000640021217a24 */ /* 0x000fe200078e02ff */
[-C--:B------:R-:W-:Y:S01]  /*104c0*/  LEA.HI.X.SX32 R157, R39, R249.reuse, 0x2, P2 ;  /* 0x000000f9279d7211 */ /* 0x080fe200010f16ff */
[----:B------:R-:W-:Y:S01]  /*104d0*/  IMAD R32, R32, c[0x0][0x190], RZ ;  /* 0x0000640020207a24 */ /* 0x000fe200078e02ff */
[-C--:B------:R-:W-:Y:S01]  /*104e0*/  LEA.HI.X.SX32 R155, R38, R249.reuse, 0x2, P1 ;  /* 0x000000f9269b7211 */ /* 0x080fe200008f16ff */
[----:B------:R-:W-:Y:S01]  /*104f0*/  STL [R1+0x51c], R43 ;  /* 0x00051c2b01007387 */ /* 0x000fe20000100800 */
[----:B------:R-:W-:Y:S01]  /*10500*/  LEA.HI.X.SX32 R153, R37, R249, 0x2, P0 ;  /* 0x000000f925997211 */ /* 0x000fe200000f16ff */
[----:B------:R-:W-:Y:S01]  /*10510*/  IMAD R31, R31, c[0x0][0x190], RZ ;  /* 0x000064001f1f7a24 */ /* 0x000fe200078e02ff */
[----:B------:R-:W-:Y:S01]  /*10520*/  LEA R162, P5, R35, R0, 0x2 ;  /* 0x0000000023a27211 */ /* 0x000fe200078a10ff */
[----:B------:R1:W-:Y:S01]  /*10530*/  STL.64 [R1+0x3f0], R160 ;  /* 0x0003f0a001007387 */ /* 0x0003e20000100a00 */
[----:B------:R-:W-:-:S03]  /*10540*/  IMAD R27, R27, c[0x0][0x190], RZ ;  /* 0x000064001b1b7a24 */ /* 0x000fc600078e02ff */
[----:B------:R3:W-:Y:S01]  /*10550*/  STL.64 [R1+0x3e8], R158 ;  /* 0x0003e89e01007387 */ /* 0x0007e20000100a00 */
[----:B------:R-:W-:-:S03]  /*10560*/  IMAD R26, R26, c[0x0][0x190], RZ ;  /* 0x000064001a1a7a24 */ /* 0x000fc600078e02ff */
[----:B------:R4:W-:Y:S01]  /*10570*/  STL.64 [R1+0x3e0], R156 ;  /* 0x0003e09c01007387 */ /* 0x0009e20000100a00 */
[----:B------:R-:W-:Y:S02]  /*10580*/  LEA.HI.X.SX32 R163, R35, R249, 0x2, P5 ;  /* 0x000000f923a37211 */ /* 0x000fe400028f16ff */
[-C--:B-1----:R-:W-:Y:S01]  /*10590*/  LEA R160, P4, R34, R0.reuse, 0x2 ;  /* 0x0000000022a07211 */ /* 0x082fe200078810ff */
[----:B------:R1:W-:Y:S01]  /*105a0*/  STL.64 [R1+0x3d8], R154 ;  /* 0x0003d89a01007387 */ /* 0x0003e20000100a00 */
[----:B---3--:R-:W-:-:S03]  /*105b0*/  LEA R158, P3, R33, R0, 0x2 ;  /* 0x00000000219e7211 */ /* 0x008fc600078610ff */
[----:B------:R3:W-:Y:S01]  /*105c0*/  STL.64 [R1+0x3d0], R152 ;  /* 0x0003d09801007387 */ /* 0x0007e20000100a00 */
[----:B------:R-:W-:Y:S01]  /*105d0*/  IMAD R25, R25, c[0x0][0x190], RZ ;  /* 0x0000640019197a24 */ /* 0x000fe200078e02ff */
[-C--:B----4-:R-:W-:Y:S01]  /*105e0*/  LEA R156, P2, R32, R0.reuse, 0x2 ;  /* 0x00000000209c7211 */ /* 0x090fe200078410ff */
[----:B------:R-:W-:Y:S01]  /*105f0*/  IMAD R24, R24, c[0x0][0x190], RZ ;  /* 0x0000640018187a24 */ /* 0x000fe200078e02ff */
[-C--:B------:R-:W-:Y:S02]  /*10600*/  LEA.HI.X.SX32 R161, R34, R249.reuse, 0x2, P4 ;  /* 0x000000f922a17211 */ /* 0x080fe400020f16ff */
[----:B------:R-:W-:Y:S02]  /*10610*/  LEA.HI.X.SX32 R159, R33, R249, 0x2, P3 ;  /* 0x000000f9219f7211 */ /* 0x000fe400018f16ff */
[-C--:B-1----:R-:W-:Y:S02]  /*10620*/  LEA R154, P1, R31, R0.reuse, 0x2 ;  /* 0x000000001f9a7211 */ /* 0x082fe400078210ff */
[----:B---3--:R-:W-:-:S02]  /*10630*/  LEA R152, P0, R30, R0, 0x2 ;  /* 0x000000001e987211 */ /* 0x008fc400078010ff */
[-C--:B------:R-:W-:Y:S02]  /*10640*/  LEA R40, P5, R28, R0.reuse, 0x2 ;  /* 0x000000001c287211 */ /* 0x080fe400078a10ff */
[-C--:B------:R-:W-:Y:S02]  /*10650*/  LEA.HI.X.SX32 R157, R32, R249.reuse, 0x2, P2 ;  /* 0x000000f9209d7211 */ /* 0x080fe400010f16ff */
[-C--:B------:R-:W-:Y:S02]  /*10660*/  LEA R38, P4, R27, R0.reuse, 0x2 ;  /* 0x000000001b267211 */ /* 0x080fe400078810ff */
[-C--:B------:R-:W-:Y:S01]  /*10670*/  LEA.HI.X.SX32 R153, R30, R249.reuse, 0x2, P0 ;  /* 0x000000f91e997211 */ /* 0x080fe200000f16ff */
[----:B------:R-:W-:Y:S01]  /*10680*/  IMAD R23, R23, c[0x0][0x190], RZ ;  /* 0x0000640017177a24 */ /* 0x000fe200078e02ff */
[----:B------:R-:W-:Y:S01]  /*10690*/  LEA.HI.X.SX32 R155, R31, R249, 0x2, P1 ;  /* 0x000000f91f9b7211 */ /* 0x000fe200008f16ff */
[----:B------:R-:W-:Y:S01]  /*106a0*/  IMAD R22, R22, c[0x0][0x190], RZ ;  /* 0x0000640016167a24 */ /* 0x000fe200078e02ff */
[-C--:B------:R-:W-:Y:S01]  /*106b0*/  LEA R34, P2, R25, R0.reuse, 0x2 ;  /* 0x0000000019227211 */ /* 0x080fe200078410ff */
[----:B------:R-:W-:Y:S01]  /*106c0*/  IMAD R21, R21, c[0x0][0x190], RZ ;  /* 0x0000640015157a24 */ /* 0x000fe200078e02ff */
[----:B------:R-:W-:-:S02]  /*106d0*/  LEA R32, P1, R24, R0, 0x2 ;  /* 0x0000000018207211 */ /* 0x000fc400078210ff */
[-C--:B------:R-:W-:Y:S01]  /*106e0*/  LEA.HI.X.SX32 R41, R28, R249.reuse, 0x2, P5 ;  /* 0x000000f91c297211 */ /* 0x080fe200028f16ff */
[----:B------:R-:W-:Y:S01]  /*106f0*/  IMAD R20, R20, c[0x0][0x190], RZ ;  /* 0x0000640014147a24 */ /* 0x000fe200078e02ff */
[-C--:B------:R-:W-:Y:S01]  /*10700*/  LEA.HI.X.SX32 R39, R27, R249.reuse, 0x2, P4 ;  /* 0x000000f91b277211 */ /* 0x080fe200020f16ff */
[----:B------:R-:W-:Y:S01]  /*10710*/  IMAD R19, R19, c[0x0][0x190], RZ ;  /* 0x0000640013137a24 */ /* 0x000fe200078e02ff */
[-C--:B------:R-:W-:Y:S01]  /*10720*/  LEA.HI.X.SX32 R35, R25, R249.reuse, 0x2, P2 ;  /* 0x000000f919237211 */ /* 0x080fe200010f16ff */
[----:B------:R-:W-:Y:S01]  /*10730*/  IMAD R18, R18, c[0x0][0x190], RZ ;  /* 0x0000640012127a24 */ /* 0x000fe200078e02ff */
[----:B------:R-:W-:Y:S01]  /*10740*/  LEA.HI.X.SX32 R33, R24, R249, 0x2, P1 ;  /* 0x000000f918217211 */ /* 0x000fe200008f16ff */
[----:B------:R-:W-:Y:S02]  /*10750*/  IMAD R17, R17, c[0x0][0x190], RZ ;  /* 0x0000640011117a24 */ /* 0x000fe400078e02ff */
[----:B------:R-:W-:Y:S02]  /*10760*/  IMAD R10, R10, c[0x0][0x190], RZ ;  /* 0x000064000a0a7a24 */ /* 0x000fe400078e02ff */
[----:B------:R-:W-:-:S02]  /*10770*/  IMAD R11, R11, c[0x0][0x190], RZ ;  /* 0x000064000b0b7a24 */ /* 0x000fc400078e02ff */
[----:B------:R-:W-:Y:S02]  /*10780*/  IMAD R12, R12, c[0x0][0x190], RZ ;  /* 0x000064000c0c7a24 */ /* 0x000fe400078e02ff */
[----:B------:R-:W-:Y:S02]  /*10790*/  IMAD R13, R13, c[0x0][0x190], RZ ;  /* 0x000064000d0d7a24 */ /* 0x000fe400078e02ff */
[----:B------:R-:W-:Y:S02]  /*107a0*/  IMAD R14, R14, c[0x0][0x190], RZ ;  /* 0x000064000e0e7a24 */ /* 0x000fe400078e02ff */
        /* <DEDUP_REMOVED lines=12> */
[----:B------:R-:W-:Y:S02]  /*10870*/  IMAD.MOV.U32 R149, RZ, RZ, R147 ;  /* 0x000000ffff957224 */ /* 0x000fe400078e0093 */
[----:B------:R-:W-:Y:S02]  /*10880*/  IMAD.MOV.U32 R147, RZ, RZ, R146 ;  /* 0x000000ffff937224 */ /* 0x000fe400078e0092 */
[----:B------:R-:W-:-:S02]  /*10890*/  IMAD R250, R250, c[0x0][0x190], RZ ;  /* 0x00006400fafa7a24 */ /* 0x000fc400078e02ff */
[----:B------:R-:W-:Y:S02]  /*108a0*/  IMAD.MOV.U32 R146, RZ, RZ, R145 ;  /* 0x000000ffff927224 */ /* 0x000fe400078e0091 */
[----:B------:R-:W-:Y:S02]  /*108b0*/  IMAD.MOV.U32 R145, RZ, RZ, R144 ;  /* 0x000000ffff917224 */ /* 0x000fe400078e0090 */
[----:B--2---:R-:W-:Y:S01]  /*108c0*/  IMAD R42, R150, c[0x0][0x190], RZ ;  /* 0x00006400962a7a24 */ /* 0x004fe200078e02ff */
[----:B------:R-:W-:-:S04]  /*108d0*/  LEA R150, P6, R36, R0, 0x2 ;  /* 0x0000000024967211 */ /* 0x000fc800078c10ff */
[----:B------:R-:W-:-:S05]  /*108e0*/  LEA.HI.X.SX32 R151, R36, R249, 0x2, P6 ;  /* 0x000000f924977211 */ /* 0x000fca00030f16ff */
[----:B------:R1:W-:Y:S01]  /*108f0*/  STL.64 [R1+0x3c8], R150 ;  /* 0x0003c89601007387 */ /* 0x0003e20000100a00 */
[----:B------:R-:W-:-:S03]  /*10900*/  LEA R36, P3, R26, R0, 0x2 ;  /* 0x000000001a247211 */ /* 0x000fc600078610ff */
[----:B------:R-:W-:Y:S01]  /*10910*/  STL.64 [R1+0x3c0], R162 ;  /* 0x0003c0a201007387 */ /* 0x000fe20000100a00 */
[----:B------:R-:W-:-:S03]  /*10920*/  LEA.HI.X.SX32 R37, R26, R249, 0x2, P3 ;  /* 0x000000f91a257211 */ /* 0x000fc600018f16ff */
[----:B------:R-:W-:Y:S01]  /*10930*/  STL.64 [R1+0x3b8], R160 ;  /* 0x0003b8a001007387 */ /* 0x000fe20000100a00 */
[----:B-1----:R-:W-:-:S03]  /*10940*/  LEA R150, P6, R29, R0, 0x2 ;  /* 0x000000001d967211 */ /* 0x002fc600078c10ff */
[----:B------:R-:W-:Y:S01]  /*10950*/  STL.64 [R1+0x3b0], R158 ;  /* 0x0003b09e01007387 */ /* 0x000fe20000100a00 */
[----:B------:R-:W-:-:S03]  /*10960*/  LEA.HI.X.SX32 R151, R29, R249, 0x2, P6 ;  /* 0x000000f91d977211 */ /* 0x000fc600030f16ff */
[----:B------:R-:W-:Y:S04]  /*10970*/  STL.64 [R1+0x3a8], R156 ;  /* 0x0003a89c01007387 */ /* 0x000fe80000100a00 */
[----:B------:R1:W-:Y:S04]  /*10980*/  STL.64 [R1+0x398], R152 ;  /* 0x0003989801007387 */ /* 0x0003e80000100a00 */
[----:B------:R-:W-:Y:S04]  /*10990*/  STL.64 [R1+0x3a0], R154 ;  /* 0x0003a09a01007387 */ /* 0x000fe80000100a00 */
[----:B------:R2:W-:Y:S01]  /*109a0*/  STL.64 [R1+0x390], R150 ;  /* 0x0003909601007387 */ /* 0x0005e20000100a00 */
[----:B-1----:R-:W-:-:S03]  /*109b0*/  LEA R152, P0, R23, R0, 0x2 ;  /* 0x0000000017987211 */ /* 0x002fc600078010ff */
[----:B------:R1:W-:Y:S04]  /*109c0*/  STL.64 [R1+0x388], R40 ;  /* 0x0003882801007387 */ /* 0x0003e80000100a00 */
[----:B------:R3:W-:Y:S01]  /*109d0*/  STL.64 [R1+0x380], R38 ;  /* 0x0003802601007387 */ /* 0x0007e20000100a00 */
[----:B--2---:R-:W-:-:S03]  /*109e0*/  LEA R150, P6, R22, R0, 0x2 ;  /* 0x0000000016967211 */ /* 0x004fc600078c10ff */
[----:B------:R2:W-:Y:S01]  /*109f0*/  STL.64 [R1+0x378], R36 ;  /* 0x0003782401007387 */ /* 0x0005e20000100a00 */
[-C--:B------:R-:W-:Y:S02]  /*10a00*/  LEA.HI.X.SX32 R153, R23, R249.reuse, 0x2, P0 ;  /* 0x000000f917997211 */ /* 0x080fe400000f16ff */
[CC--:B-1----:R-:W-:Y:S01]  /*10a10*/  LEA R40, P5, R21.reuse, R0.reuse, 0x2 ;  /* 0x0000000015287211 */ /* 0x0c2fe200078a10ff */
[----:B------:R1:W-:Y:S01]  /*10a20*/  STL.64 [R1+0x370], R34 ;  /* 0x0003702201007387 */ /* 0x0003e20000100a00 */
[-C--:B------:R-:W-:Y:S02]  /*10a30*/  LEA.HI.X.SX32 R151, R22, R249.reuse, 0x2, P6 ;  /* 0x000000f916977211 */ /* 0x080fe400030f16ff */
[-C--:B---3--:R-:W-:Y:S01]  /*10a40*/  LEA R38, P4, R20, R0.reuse, 0x2 ;  /* 0x0000000014267211 */ /* 0x088fe200078810ff */
[----:B------:R3:W-:Y:S01]  /*10a50*/  STL.64 [R1+0x368], R32 ;  /* 0x0003682001007387 */ /* 0x0007e20000100a00 */
[----:B------:R-:W-:Y:S02]  /*10a60*/  LEA.HI.X.SX32 R41, R21, R249, 0x2, P5 ;  /* 0x000000f915297211 */ /* 0x000fe400028f16ff */
[----:B--2---:R-:W-:-:S02]  /*10a70*/  LEA R36, P3, R19, R0, 0x2 ;  /* 0x0000000013247211 */ /* 0x004fc400078610ff */
[-C--:B------:R-:W-:Y:S02]  /*10a80*/  LEA R30, P0, R10, R0.reuse, 0x2 ;  /* 0x000000000a1e7211 */ /* 0x080fe400078010ff */
[-C--:B-1----:R-:W-:Y:S02]  /*10a90*/  LEA R34, P2, R18, R0.reuse, 0x2 ;  /* 0x0000000012227211 */ /* 0x082fe400078410ff */
[-C--:B------:R-:W-:Y:S02]  /*10aa0*/  LEA.HI.X.SX32 R39, R20, R249.reuse, 0x2, P4 ;  /* 0x000000f914277211 */ /* 0x080fe400020f16ff */
[-C--:B---3--:R-:W-:Y:S01]  /*10ab0*/  LEA R32, P1, R17, R0.reuse, 0x2 ;  /* 0x0000000011207211 */ /* 0x088fe200078210ff */
[----:B------:R-:W-:Y:S01]  /*10ac0*/  STL.64 [R1+0x350], R152 ;  /* 0x0003509801007387 */ /* 0x000fe20000100a00 */
[-C--:B------:R-:W-:Y:S02]  /*10ad0*/  LEA R28, P6, R11, R0.reuse, 0x2 ;  /* 0x000000000b1c7211 */ /* 0x080fe400078c10ff */
[----:B------:R-:W-:Y:S01]  /*10ae0*/  LEA.HI.X.SX32 R37, R19, R249, 0x2, P3 ;  /* 0x000000f913257211 */ /* 0x000fe200018f16ff */
[----:B------:R-:W-:Y:S01]  /*10af0*/  STL.64 [R1+0x348], R150 ;  /* 0x0003489601007387 */ /* 0x000fe20000100a00 */
[----:B------:R-:W-:-:S02]  /*10b00*/  LEA R26, P5, R12, R0, 0x2 ;  /* 0x000000000c1a7211 */ /* 0x000fc400078a10ff */
[-C--:B------:R-:W-:Y:S01]  /*10b10*/  LEA.HI.X.SX32 R35, R18, R249.reuse, 0x2, P2 ;  /* 0x000000f912237211 */ /* 0x080fe200010f16ff */
[----:B------:R-:W-:Y:S01]  /*10b20*/  STL.64 [R1+0x338], R40 ;  /* 0x0003382801007387 */ /* 0x000fe20000100a00 */
[-C--:B------:R-:W-:Y:S02]  /*10b30*/  LEA R24, P4, R13, R0.reuse, 0x2 ;  /* 0x000000000d187211 */ /* 0x080fe400078810ff */
[-C--:B------:R-:W-:Y:S01]  /*10b40*/  LEA.HI.X.SX32 R33, R17, R249.reuse, 0x2, P1 ;  /* 0x000000f911217211 */ /* 0x080fe200008f16ff */
[----:B------:R-:W-:Y:S01]  /*10b50*/  STL.64 [R1+0x330], R38 ;  /* 0x0003302601007387 */ /* 0x000fe20000100a00 */
[-C--:B------:R-:W-:Y:S02]  /*10b60*/  LEA R22, P3, R14, R0.reuse, 0x2 ;  /* 0x000000000e167211 */ /* 0x080fe400078610ff */
[----:B------:R-:W-:Y:S01]  /*10b70*/  LEA.HI.X.SX32 R31, R10, R249, 0x2, P0 ;  /* 0x000000f90a1f7211 */ /* 0x000fe200000f16ff */
[----:B------:R-:W-:Y:S01]  /*10b80*/  STL.64 [R1+0x328], R36 ;  /* 0x0003282401007387 */ /* 0x000fe20000100a00 */
[----:B------:R-:W-:-:S02]  /*10b90*/  LEA R20, P2, R15, R0, 0x2 ;  /* 0x000000000f147211 */ /* 0x000fc400078410ff */
[-C--:B------:R-:W-:Y:S01]  /*10ba0*/  LEA.HI.X.SX32 R29, R11, R249.reuse, 0x2, P6 ;  /* 0x000000f90b1d7211 */ /* 0x080fe200030f16ff */
[----:B------:R-:W-:Y:S01]  /*10bb0*/  STL.64 [R1+0x320], R34 ;  /* 0x0003202201007387 */ /* 0x000fe20000100a00 */
[-C--:B------:R-:W-:Y:S02]  /*10bc0*/  LEA.HI.X.SX32 R27, R12, R249.reuse, 0x2, P5 ;  /* 0x000000f90c1b7211 */ /* 0x080fe400028f16ff */
[----:B------:R-:W-:Y:S01]  /*10bd0*/  LEA R18, P1, R16, R0, 0x2 ;  /* 0x0000000010127211 */ /* 0x000fe200078210ff */
[----:B------:R-:W-:Y:S01]  /*10be0*/  STL.64 [R1+0x318], R32 ;  /* 0x0003182001007387 */ /* 0x000fe20000100a00 */
[-C--:B------:R-:W-:Y:S02]  /*10bf0*/  LEA.HI.X.SX32 R25, R13, R249.reuse, 0x2, P4 ;  /* 0x000000f90d197211 */ /* 0x080fe400020f16ff */
[-C--:B------:R-:W-:Y:S01]  /*10c00*/  LEA.HI.X.SX32 R23, R14, R249.reuse, 0x2, P3 ;  /* 0x000000f90e177211 */ /* 0x080fe200018f16ff */
[----:B------:R-:W-:Y:S01]  /*10c10*/  STL.64 [R1+0x310], R30 ;  /* 0x0003101e01007387 */ /* 0x000fe20000100a00 */
[----:B------:R-:W-:-:S02]  /*10c20*/  LEA.HI.X.SX32 R21, R15, R249, 0x2, P2 ;  /* 0x000000f90f157211 */ /* 0x000fc400010f16ff */
[-C--:B------:R-:W-:Y:S01]  /*10c30*/  LEA R14, P3, R42, R0.reuse, 0x2 ;  /* 0x000000002a0e7211 */ /* 0x080fe200078610ff */
[----:B------:R-:W-:Y:S01]  /*10c40*/  STL.64 [R1+0x308], R28 ;  /* 0x0003081c01007387 */ /* 0x000fe20000100a00 */
[-C--:B------:R-:W-:Y:S02]  /*10c50*/  LEA.HI.X.SX32 R19, R16, R249.reuse, 0x2, P1 ;  /* 0x000000f910137211 */ /* 0x080fe400008f16ff */
[CC--:B------:R-:W-:Y:S01]  /*10c60*/  LEA R12, P2, R9.reuse, R0.reuse, 0x2 ;  /* 0x00000000090c7211 */ /* 0x0c0fe200078410ff */
[----:B------:R-:W-:Y:S01]  /*10c70*/  STL.64 [R1+0x300], R26 ;  /* 0x0003001a01007387 */ /* 0x000fe20000100a00 */
[----:B------:R-:W-:Y:S02]  /*10c80*/  LEA R10, P1, R8, R0, 0x2 ;  /* 0x00000000080a7211 */ /* 0x000fe400078210ff */
[-C--:B------:R-:W-:Y:S01]  /*10c90*/  LEA.HI.X.SX32 R15, R42, R249.reuse, 0x2, P3 ;  /* 0x000000f92a0f7211 */ /* 0x080fe200018f16ff */
[----:B------:R-:W-:Y:S01]  /*10ca0*/  STL.64 [R1+0x2f8], R24 ;  /* 0x0002f81801007387 */ /* 0x000fe20000100a00 */
[----:B------:R-:W-:-:S03]  /*10cb0*/  LEA.HI.X.SX32 R13, R9, R249, 0x2, P2 ;  /* 0x000000f9090d7211 */ /* 0x000fc600010f16ff */
[----:B------:R1:W-:Y:S01]  /*10cc0*/  STL.64 [R1+0x2f0], R22 ;  /* 0x0002f01601007387 */ /* 0x0003e20000100a00 */
[----:B------:R-:W-:-:S03]  /*10cd0*/  LEA.HI.X.SX32 R11, R8, R249, 0x2, P1 ;  /* 0x000000f9080b7211 */ /* 0x000fc600008f16ff */
[----:B------:R2:W-:Y:S01]  /*10ce0*/  STL.64 [R1+0x2e8], R20 ;  /* 0x0002e81401007387 */ /* 0x0005e20000100a00 */
[----:B------:R-:W-:-:S03]  /*10cf0*/  LEA R16, P4, R4, R0, 0x2 ;  /* 0x0000000004107211 */ /* 0x000fc600078810ff */
[----:B------:R3:W-:Y:S01]  /*10d00*/  STL.64 [R1+0x2e0], R18 ;  /* 0x0002e01201007387 */ /* 0x0007e20000100a00 */
[----:B-1----:R-:W-:-:S03]  /*10d10*/  LEA R22, P0, R7, R0, 0x2 ;  /* 0x0000000007167211 */ /* 0x002fc600078010ff */
[----:B------:R1:W-:Y:S01]  /*10d20*/  STL.64 [R1+0x528], R14 ;  /* 0x0005280e01007387 */ /* 0x0003e20000100a00 */
[----:B--2---:R-:W-:-:S03]  /*10d30*/  LEA R20, P6, R6, R0, 0x2 ;  /* 0x0000000006147211 */ /* 0x004fc600078c10ff */
[----:B------:R2:W-:Y:S01]  /*10d40*/  STL.64 [R1+0x2d8], R12 ;  /* 0x0002d80c01007387 */ /* 0x0005e20000100a00 */
[-C--:B---3--:R-:W-:Y:S02]  /*10d50*/  LEA R18, P5, R5, R0.reuse, 0x2 ;  /* 0x0000000005127211 */ /* 0x088fe400078a10ff */
[-C--:B------:R-:W-:Y:S01]  /*10d60*/  LEA.HI.X.SX32 R21, R6, R249.reuse, 0x2, P6 ;  /* 0x000000f906157211 */ /* 0x080fe200030f16ff */
[----:B------:R3:W-:Y:S01]  /*10d70*/  STL.64 [R1+0x2d0], R10 ;  /* 0x0002d00a01007387 */ /* 0x0007e20000100a00 */
[-C--:B------:R-:W-:Y:S02]  /*10d80*/  LEA.HI.X.SX32 R23, R7, R249.reuse, 0x2, P0 ;  /* 0x000000f907177211 */ /* 0x080fe400000f16ff */
[-C--:B-1----:R-:W-:Y:S02]  /*10d90*/  LEA R14, P3, R3, R0.reuse, 0x2 ;  /* 0x00000000030e7211 */ /* 0x082fe400078610ff */
[----:B------:R-:W-:Y:S02]  /*10da0*/  LEA.HI.X.SX32 R19, R5, R249, 0x2, P5 ;  /* 0x000000f905137211 */ /* 0x000fe400028f16ff */
[----:B--2---:R-:W-:-:S02]  /*10db0*/  LEA R12, P2, R2, R0, 0x2 ;  /* 0x00000000020c7211 */ /* 0x004fc400078410ff */
[-C--:B------:R-:W-:Y:S01]  /*10dc0*/  LEA.HI.X.SX32 R17, R4, R249.reuse, 0x2, P4 ;  /* 0x000000f904117211 */ /* 0x080fe200020f16ff */
[----:B------:R1:W-:Y:S01]  /*10dd0*/  STL.64 [R1+0x2c0], R20 ;  /* 0x0002c01401007387 */ /* 0x0003e20000100a00 */
[-C--:B------:R-:W-:Y:S02]  /*10de0*/  LEA R8, P0, R252, R0.reuse, 0x2 ;  /* 0x00000000fc087211 */ /* 0x080fe400078010ff */
[-C--:B---3--:R-:W-:Y:S02]  /*10df0*/  LEA R10, P1, R45, R0.reuse, 0x2 ;  /* 0x000000002d0a7211 */ /* 0x088fe400078210ff */
[-C--:B------:R-:W-:Y:S01]  /*10e00*/  LEA.HI.X.SX32 R15, R3, R249.reuse, 0x2, P3 ;  /* 0x000000f9030f7211 */ /* 0x080fe200018f16ff */
[----:B------:R-:W-:Y:S01]  /*10e10*/  STL.64 [R1+0x2c8], R22 ;  /* 0x0002c81601007387 */ /* 0x000fe20000100a00 */
[-C--:B------:R-:W-:Y:S01]  /*10e20*/  LEA.HI.X.SX32 R13, R2, R249.reuse, 0x2, P2 ;  /* 0x000000f9020d7211 */ /* 0x080fe200010f16ff */
[----:B------:R-:W-:Y:S01]  /*10e30*/  IMAD.MOV.U32 R144, RZ, RZ, R142 ;  /* 0x000000ffff907224 */ /* 0x000fe200078e008e */
[-C--:B------:R-:W-:Y:S01]  /*10e40*/  LEA.HI.X.SX32 R11, R45, R249.reuse, 0x2, P1 ;  /* 0x000000f92d0b7211 */ /* 0x080fe200008f16ff */
[----:B------:R2:W-:Y:S01]  /*10e50*/  STL.64 [R1+0x2b8], R18 ;  /* 0x0002b81201007387 */ /* 0x0005e20000100a00 */
[----:B------:R-:W-:Y:S01]  /*10e60*/  LEA.HI.X.SX32 R9, R252, R249, 0x2, P0 ;  /* 0x000000f9fc097211 */ /* 0x000fe200000f16ff */
[----:B------:R-:W-:Y:S01]  /*10e70*/  IMAD.MOV.U32 R142, RZ, RZ, R250 ;  /* 0x000000ffff8e7224 */ /* 0x000fe200078e00fa */
[----:B-1----:R-:W-:Y:S01]  /*10e80*/  LEA R20, P6, R149, R0, 0x2 ;  /* 0x0000000095147211 */ /* 0x002fe200078c10ff */
[----:B------:R1:W-:Y:S01]  /*10e90*/  STL.64 [R1+0x2b0], R16 ;  /* 0x0002b01001007387 */ /* 0x0003e20000100a00 */
[----:B------:R-:W-:-:S03]  /*10ea0*/  IMAD R46, R46, c[0x0][0x190], RZ ;  /* 0x000064002e2e7a24 */ /* 0x000fc600078e02ff */
[----:B------:R3:W-:Y:S01]  /*10eb0*/  STL.64 [R1+0x2a8], R14 ;  /* 0x0002a80e01007387 */ /* 0x0007e20000100a00 */
[----:B------:R-:W-:Y:S01]  /*10ec0*/  IMAD R47, R47, c[0x0][0x190], RZ ;  /* 0x000064002f2f7a24 */ /* 0x000fe200078e02ff */
[-C--:B--2---:R-:W-:Y:S02]  /*10ed0*/  LEA R18, P5, R148, R0.reuse, 0x2 ;  /* 0x0000000094127211 */ /* 0x084fe400078a10ff */
[----:B------:R2:W-:Y:S01]  /*10ee0*/  STL.64 [R1+0x2a0], R12 ;  /* 0x0002a00c01007387 */ /* 0x0005e20000100a00 */
[----:B------:R-:W-:Y:S02]  /*10ef0*/  LEA.HI.X.SX32 R21, R149, R249, 0x2, P6 ;  /* 0x000000f995157211 */ /* 0x000fe400030f16ff */
[-C--:B-1----:R-:W-:Y:S01]  /*10f00*/  LEA R16, P4, R147, R0.reuse, 0x2 ;  /* 0x0000000093107211 */ /* 0x082fe200078810ff */
[----:B------:R1:W-:Y:S01]  /*10f10*/  STL.64 [R1+0x298], R10 ;  /* 0x0002980a01007387 */ /* 0x0003e20000100a00 */
[----:B---3--:R-:W-:-:S03]  /*10f20*/  LEA R14, P3, R146, R0, 0x2 ;  /* 0x00000000920e7211 */ /* 0x008fc600078610ff */
[----:B------:R3:W-:Y:S01]  /*10f30*/  STL.64 [R1+0x290], R8 ;  /* 0x0002900801007387 */ /* 0x0007e20000100a00 */
[-C--:B------:R-:W-:Y:S02]  /*10f40*/  LEA.HI.X.SX32 R19, R148, R249.reuse, 0x2, P5 ;  /* 0x000000f994137211 */ /* 0x080fe400028f16ff */
[-C--:B--2---:R-:W-:Y:S01]  /*10f50*/  LEA R12, P2, R145, R0.reuse, 0x2 ;  /* 0x00000000910c7211 */ /* 0x084fe200078410ff */
[----:B------:R-:W-:Y:S01]  /*10f60*/  IMAD R48, R48, c[0x0][0x190], RZ ;  /* 0x0000640030307a24 */ /* 0x000fe200078e02ff */
[----:B------:R-:W-:Y:S02]  /*10f70*/  LEA.HI.X.SX32 R15, R146, R249, 0x2, P3 ;  /* 0x000000f9920f7211 */ /* 0x000fe400018f16ff */
[-C--:B-1----:R-:W-:Y:S01]  /*10f80*/  LEA R10, P1, R144, R0.reuse, 0x2 ;  /* 0x00000000900a7211 */ /* 0x082fe200078210ff */
[----:B------:R-:W-:Y:S01]  /*10f90*/  IMAD R49, R49, c[0x0][0x190], RZ ;  /* 0x0000640031317a24 */ /* 0x000fe200078e02ff */
[-C--:B------:R-:W-:Y:S02]  /*10fa0*/  LEA R6, P6, R46, R0.reuse, 0x2 ;  /* 0x000000002e067211 */ /* 0x080fe400078c10ff */
[----:B---3--:R-:W-:-:S02]  /*10fb0*/  LEA R8, P0, R142, R0, 0x2 ;  /* 0x000000008e087211 */ /* 0x008fc400078010ff */
[-C--:B------:R-:W-:Y:S01]  /*10fc0*/  LEA.HI.X.SX32 R17, R147, R249.reuse, 0x2, P4 ;  /* 0x000000f993117211 */ /* 0x080fe200020f16ff */
[----:B------:R-:W-:Y:S01]  /*10fd0*/  IMAD R50, R50, c[0x0][0x190], RZ ;  /* 0x0000640032327a24 */ /* 0x000fe200078e02ff */
[-C--:B------:R-:W-:Y:S01]  /*10fe0*/  LEA R4, P5, R47, R0.reuse, 0x2 ;  /* 0x000000002f047211 */ /* 0x080fe200078a10ff */
[----:B------:R-:W-:Y:S01]  /*10ff0*/  STL.64 [R1+0x288], R20 ;  /* 0x0002881401007387 */ /* 0x000fe20000100a00 */
[-C--:B------:R-:W-:Y:S01]  /*11000*/  LEA.HI.X.SX32 R13, R145, R249.reuse, 0x2, P2 ;  /* 0x000000f9910d7211 */ /* 0x080fe200010f16ff */
[----:B------:R-:W-:Y:S01]  /*11010*/  IMAD R51, R51, c[0x0][0x190], RZ ;  /* 0x0000640033337a24 */ /* 0x000fe200078e02ff */
[-C--:B------:R-:W-:Y:S01]  /*11020*/  LEA.HI.X.SX32 R11, R144, R249.reuse, 0x2, P1 ;  /* 0x000000f9900b7211 */ /* 0x080fe200008f16ff */
[----:B------:R-:W-:Y:S01]  /*11030*/  STL.64 [R1+0x280], R18 ;  /* 0x0002801201007387 */ /* 0x000fe20000100a00 */
[-C--:B------:R-:W-:Y:S01]  /*11040*/  LEA.HI.X.SX32 R9, R142, R249.reuse, 0x2, P0 ;  /* 0x000000f98e097211 */ /* 0x080fe200000f16ff */
[----:B------:R-:W-:Y:S01]  /*11050*/  IMAD R52, R52, c[0x0][0x190], RZ ;  /* 0x0000640034347a24 */ /* 0x000fe200078e02ff */
[-C--:B------:R-:W-:Y:S01]  /*11060*/  LEA.HI.X.SX32 R7, R46, R249.reuse, 0x2, P6 ;  /* 0x000000f92e077211 */ /* 0x080fe200030f16ff */
[----:B------:R1:W-:Y:S01]  /*11070*/  STL.64 [R1+0x270], R14 ;  /* 0x0002700e01007387 */ /* 0x0003e20000100a00 */
[----:B------:R-:W-:Y:S01]  /*11080*/  IMAD R53, R53, c[0x0][0x190], RZ ;  /* 0x0000640035357a24 */ /* 0x000fe200078e02ff */
[----:B------:R-:W-:Y:S01]  /*11090*/  LEA R2, P4, R48, R0, 0x2 ;  /* 0x0000000030027211 */ /* 0x000fe200078810ff */
[----:B------:R-:W-:Y:S01]  /*110a0*/  IMAD R54, R54, c[0x0][0x190], RZ ;  /* 0x0000640036367a24 */ /* 0x000fe200078e02ff */
[----:B------:R-:W-:Y:S01]  /*110b0*/  STL.64 [R1+0x278], R16 ;  /* 0x0002781001007387 */ /* 0x000fe20000100a00 */
[----:B------:R-:W-:-:S03]  /*110c0*/  LEA.HI.X.SX32 R5, R47, R249, 0x2, P5 ;  /* 0x000000f92f057211 */ /* 0x000fc600028f16ff */
[----:B------:R2:W-:Y:S01]  /*110d0*/  STL.64 [R1+0x268], R12 ;  /* 0x0002680c01007387 */ /* 0x0005e20000100a00 */
[----:B------:R-:W-:Y:S02]  /*110e0*/  LEA.HI.X.SX32 R3, R48, R249, 0x2, P4 ;  /* 0x000000f930037211 */ /* 0x000fe400020f16ff */
[----:B-1----:R-:W-:Y:S01]  /*110f0*/  LEA R14, P3, R49, R0, 0x2 ;  /* 0x00000000310e7211 */ /* 0x002fe200078610ff */
[----:B------:R1:W-:Y:S01]  /*11100*/  STL.64 [R1+0x260], R10 ;  /* 0x0002600a01007387 */ /* 0x0003e20000100a00 */
[----:B------:R-:W-:-:S03]  /*11110*/  IMAD R55, R55, c[0x0][0x190], RZ ;  /* 0x0000640037377a24 */ /* 0x000fc600078e02ff */
[----:B------:R3:W-:Y:S01]  /*11120*/  STL.64 [R1+0x258], R8 ;  /* 0x0002580801007387 */ /* 0x0007e20000100a00 */
[----:B--2---:R-:W-:-:S03]  /*11130*/  LEA R12, P2, R50, R0, 0x2 ;  /* 0x00000000320c7211 */ /* 0x004fc600078410ff */
[----:B------:R2:W-:Y:S01]  /*11140*/  STL.64 [R1+0x250], R6 ;  /* 0x0002500601007387 */ /* 0x0005e20000100a00 */
[-C--:B------:R-:W-:Y:S02]  /*11150*/  LEA.HI.X.SX32 R15, R49, R249.reuse, 0x2, P3 ;  /* 0x000000f9310f7211 */ /* 0x080fe400018f16ff */
[-C--:B-1----:R-:W-:Y:S01]  /*11160*/  LEA R10, P1, R51, R0.reuse, 0x2 ;  /* 0x00000000330a7211 */ /* 0x082fe200078210ff */
[----:B------:R1:W-:Y:S01]  /*11170*/  STL.64 [R1+0x248], R4 ;  /* 0x0002480401007387 */ /* 0x0003e20000100a00 */
[----:B------:R-:W-:Y:S01]  /*11180*/  IMAD R56, R56, c[0x0][0x190], RZ ;  /* 0x0000640038387a24 */ /* 0x000fe200078e02ff */
[-C--:B---3--:R-:W-:Y:S01]  /*11190*/  LEA R8, P0, R52, R0.reuse, 0x2 ;  /* 0x0000000034087211 */ /* 0x088fe200078010ff */
[----:B------:R-:W-:Y:S01]  /*111a0*/  IMAD R57, R57, c[0x0][0x190], RZ ;  /* 0x0000640039397a24 */ /* 0x000fe200078e02ff */
[-C--:B------:R-:W-:Y:S02]  /*111b0*/  LEA.HI.X.SX32 R13, R50, R249.reuse, 0x2, P2 ;  /* 0x000000f9320d7211 */ /* 0x080fe400010f16ff */
[----:B--2---:R-:W-:Y:S01]  /*111c0*/  LEA R6, P6, R53, R0, 0x2 ;  /* 0x0000000035067211 */ /* 0x004fe200078c10ff */
[----:B------:R-:W-:Y:S01]  /*111d0*/  IMAD R58, R58, c[0x0][0x190], RZ ;  /* 0x000064003a3a7a24 */ /* 0x000fe200078e02ff */
[----:B------:R-:W-:-:S02]  /*111e0*/  LEA.HI.X.SX32 R11, R51, R249, 0x2, P1 ;  /* 0x000000f9330b7211 */ /* 0x000fc400008f16ff */
[----:B-1----:R-:W-:Y:S01]  /*111f0*/  LEA R4, P5, R54, R0, 0x2 ;  /* 0x0000000036047211 */ /* 0x002fe200078a10ff */
[----:B------:R-:W-:Y:S01]  /*11200*/  IMAD R59, R59, c[0x0][0x190], RZ ;  /* 0x000064003b3b7a24 */ /* 0x000fe200078e02ff */
[-C--:B------:R-:W-:Y:S01]  /*11210*/  LEA.HI.X.SX32 R9, R52, R249.reuse, 0x2, P0 ;  /* 0x000000f934097211 */ /* 0x080fe200000f16ff */
[----:B------:R1:W-:Y:S01]  /*11220*/  STL.64 [R1+0x240], R2 ;  /* 0x0002400201007387 */ /* 0x0003e20000100a00 */
[-C--:B------:R-:W-:Y:S01]  /*11230*/  LEA.HI.X.SX32 R7, R53, R249.reuse, 0x2, P6 ;  /* 0x000000f935077211 */ /* 0x080fe200030f16ff */
[----:B------:R-:W-:Y:S01]  /*11240*/  IMAD R60, R60, c[0x0][0x190], RZ ;  /* 0x000064003c3c7a24 */ /* 0x000fe200078e02ff */
[----:B------:R-:W-:Y:S01]  /*11250*/  LEA.HI.X.SX32 R5, R54, R249, 0x2, P5 ;  /* 0x000000f936057211 */ /* 0x000fe200028f16ff */
[----:B------:R2:W-:Y:S01]  /*11260*/  STL.64 [R1+0x238], R14 ;  /* 0x0002380e01007387 */ /* 0x0005e20000100a00 */
[----:B------:R-:W-:-:S03]  /*11270*/  IMAD R61, R61, c[0x0][0x190], RZ ;  /* 0x000064003d3d7a24 */ /* 0x000fc600078e02ff */
[----:B------:R3:W-:Y:S01]  /*11280*/  STL.64 [R1+0x230], R12 ;  /* 0x0002300c01007387 */ /* 0x0007e20000100a00 */
[----:B-1----:R-:W-:-:S03]  /*11290*/  LEA R2, P4, R55, R0, 0x2 ;  /* 0x0000000037027211 */ /* 0x002fc600078810ff */
[----:B------:R1:W-:Y:S01]  /*112a0*/  STL.64 [R1+0x228], R10 ;  /* 0x0002280a01007387 */ /* 0x0003e20000100a00 */
[----:B--2---:R-:W-:-:S03]  /*112b0*/  LEA R14, P3, R56, R0, 0x2 ;  /* 0x00000000380e7211 */ /* 0x004fc600078610ff */
[----:B------:R2:W-:Y:S01]  /*112c0*/  STL.64 [R1+0x220], R8 ;  /* 0x0002200801007387 */ /* 0x0005e20000100a00 */
[-C--:B------:R-:W-:Y:S02]  /*112d0*/  LEA.HI.X.SX32 R3, R55, R249.reuse, 0x2, P4 ;  /* 0x000000f937037211 */ /* 0x080fe400020f16ff */
[-C--:B---3--:R-:W-:Y:S01]  /*112e0*/  LEA R12, P2, R57, R0.reuse, 0x2 ;  /* 0x00000000390c7211 */ /* 0x088fe200078410ff */
[----:B------:R3:W-:Y:S01]  /*112f0*/  STL.64 [R1+0x218], R6 ;  /* 0x0002180601007387 */ /* 0x0007e20000100a00 */
[----:B------:R-:W-:Y:S01]  /*11300*/  IMAD R62, R62, c[0x0][0x190], RZ ;  /* 0x000064003e3e7a24 */ /* 0x000fe200078e02ff */
[-C--:B------:R-:W-:Y:S02]  /*11310*/  LEA.HI.X.SX32 R15, R56, R249.reuse, 0x2, P3 ;  /* 0x000000f9380f7211 */ /* 0x080fe400018f16ff */
[-C--:B-1----:R-:W-:Y:S01]  /*11320*/  LEA R10, P1, R58, R0.reuse, 0x2 ;  /* 0x000000003a0a7211 */ /* 0x082fe200078210ff */
[----:B------:R1:W-:Y:S01]  /*11330*/  STL.64 [R1+0x210], R4 ;  /* 0x0002100401007387 */ /* 0x0003e20000100a00 */
[----:B------:R-:W-:Y:S01]  /*11340*/  IMAD R63, R63, c[0x0][0x190], RZ ;  /* 0x000064003f3f7a24 */ /* 0x000fe200078e02ff */
[----:B--2---:R-:W-:Y:S01]  /*11350*/  LEA R8, P0, R59, R0, 0x2 ;  /* 0x000000003b087211 */ /* 0x004fe200078010ff */
[----:B------:R-:W-:Y:S01]  /*11360*/  IMAD R64, R64, c[0x0][0x190], RZ ;  /* 0x0000640040407a24 */ /* 0x000fe200078e02ff */
[----:B------:R-:W-:-:S02]  /*11370*/  LEA.HI.X.SX32 R13, R57, R249, 0x2, P2 ;  /* 0x000000f9390d7211 */ /* 0x000fc400010f16ff */
[-C--:B---3--:R-:W-:Y:S01]  /*11380*/  LEA R6, P6, R60, R0.reuse, 0x2 ;  /* 0x000000003c067211 */ /* 0x088fe200078c10ff */
[----:B------:R-:W-:Y:S01]  /*11390*/  IMAD R65, R65, c[0x0][0x190], RZ ;  /* 0x0000640041417a24 */ /* 0x000fe200078e02ff */
[-C--:B------:R-:W-:Y:S02]  /*113a0*/  LEA.HI.X.SX32 R11, R58, R249.reuse, 0x2, P1 ;  /* 0x000000f93a0b7211 */ /* 0x080fe400008f16ff */
        /* <DEDUP_REMOVED lines=99> */
[CC--:B---3--:R-:W-:Y:S01]  /*119e0*/  LEA R12, P2, R85.reuse, R0.reuse, 0x2 ;  /* 0x00000000550c7211 */ /* 0x0c8fe200078410ff */
[----:B------:R3:W-:Y:S01]  /*119f0*/  STL.64 [R1+0x138], R6 ;  /* 0x0001380601007387 */ /* 0x0007e20000100a00 */
[-C--:B------:R-:W-:Y:S02]  /*11a00*/  LEA.HI.X.SX32 R15, R84, R249.reuse, 0x2, P3 ;  /* 0x000000f9540f7211 */ /* 0x080fe400018f16ff */
[-C--:B-1----:R-:W-:Y:S01]  /*11a10*/  LEA R10, P1, R86, R0.reuse, 0x2 ;  /* 0x00000000560a7211 */ /* 0x082fe200078210ff */
[----:B------:R1:W-:Y:S01]  /*11a20*/  STL.64 [R1+0x130], R4 ;  /* 0x0001300401007387 */ /* 0x0003e20000100a00 */
[----:B------:R-:W-:Y:S02]  /*11a30*/  LEA.HI.X.SX32 R13, R85, R249, 0x2, P2 ;  /* 0x000000f9550d7211 */ /* 0x000fe400010f16ff */
[----:B--2---:R-:W-:-:S02]  /*11a40*/  LEA R8, P0, R87, R0, 0x2 ;  /* 0x0000000057087211 */ /* 0x004fc400078010ff */
[-C--:B------:R-:W-:Y:S02]  /*11a50*/  LEA.HI.X.SX32 R11, R86, R249.reuse, 0x2, P1 ;  /* 0x000000f9560b7211 */ /* 0x080fe400008f16ff */
[CC--:B---3--:R-:W-:Y:S01]  /*11a60*/  LEA R6, P6, R88.reuse, R0.reuse, 0x2 ;  /* 0x0000000058067211 */ /* 0x0c8fe200078c10ff */
[----:B------:R2:W-:Y:S01]  /*11a70*/  STL.64 [R1+0x128], R2 ;  /* 0x0001280201007387 */ /* 0x0005e20000100a00 */
[-C--:B------:R-:W-:Y:S02]  /*11a80*/  LEA.HI.X.SX32 R9, R87, R249.reuse, 0x2, P0 ;  /* 0x000000f957097211 */ /* 0x080fe400000f16ff */
[C---:B-1----:R-:W-:Y:S01]  /*11a90*/  LEA R4, P5, R89.reuse, R0, 0x2 ;  /* 0x0000000059047211 */ /* 0x042fe200078a10ff */
[----:B------:R-:W-:Y:S01]  /*11aa0*/  STL.64 [R1+0x120], R14 ;  /* 0x0001200e01007387 */ /* 0x000fe20000100a00 */
[-C--:B------:R-:W-:Y:S02]  /*11ab0*/  LEA.HI.X.SX32 R7, R88, R249.reuse, 0x2, P6 ;  /* 0x000000f958077211 */ /* 0x080fe400030f16ff */
[----:B------:R-:W-:Y:S01]  /*11ac0*/  LEA.HI.X.SX32 R5, R89, R249, 0x2, P5 ;  /* 0x000000f959057211 */ /* 0x000fe200028f16ff */
[----:B------:R1:W-:Y:S04]  /*11ad0*/  STL.64 [R1+0x118], R12 ;  /* 0x0001180c01007387 */ /* 0x0003e80000100a00 */
[----:B------:R3:W-:Y:S04]  /*11ae0*/  STL.64 [R1+0x110], R10 ;  /* 0x0001100a01007387 */ /* 0x0007e80000100a00 */
[----:B------:R4:W-:Y:S04]  /*11af0*/  STL.64 [R1+0x108], R8 ;  /* 0x0001080801007387 */ /* 0x0009e80000100a00 */
[----:B------:R1:W-:Y:S04]  /*11b00*/  STL.64 [R1+0x100], R6 ;  /* 0x0001000601007387 */ /* 0x0003e80000100a00 */
[----:B------:R1:W-:Y:S04]  /*11b10*/  STL.64 [R1+0xf8], R4 ;  /* 0x0000f80401007387 */ /* 0x0003e80000100a00 */
[----:B------:R-:W3:Y:S01]  /*11b20*/  LDL.LU R29, [R1+0x24] ;  /* 0x00002400011d7983 */ /* 0x000ee20000300800 */
[----:B------:R-:W-:-:S02]  /*11b30*/  IMAD R90, R90, c[0x0][0x190], RZ ;  /* 0x000064005a5a7a24 */ /* 0x000fc400078e02ff */
[----:B------:R-:W-:Y:S01]  /*11b40*/  IMAD R91, R91, c[0x0][0x190], RZ ;  /* 0x000064005b5b7a24 */ /* 0x000fe200078e02ff */
[----:B------:R-:W4:Y:S02]  /*11b50*/  LDL.LU R28, [R1+0x28] ;  /* 0x00002800011c7983 */ /* 0x000f240000300800 */
[----:B--2---:R-:W-:-:S04]  /*11b60*/  LEA R2, P4, R90, R0, 0x2 ;  /* 0x000000005a027211 */ /* 0x004fc800078810ff */
[----:B------:R-:W-:Y:S01]  /*11b70*/  LEA.HI.X.SX32 R3, R90, R249, 0x2, P4 ;  /* 0x000000f95a037211 */ /* 0x000fe200020f16ff */
[----:B------:R-:W-:Y:S02]  /*11b80*/  IMAD R92, R92, c[0x0][0x190], RZ ;  /* 0x000064005c5c7a24 */ /* 0x000fe400078e02ff */
[----:B------:R-:W-:Y:S02]  /*11b90*/  IMAD R93, R93, c[0x0][0x190], RZ ;  /* 0x000064005d5d7a24 */ /* 0x000fe400078e02ff */
[----:B------:R4:W-:Y:S01]  /*11ba0*/  STL.64 [R1+0xf0], R2 ;  /* 0x0000f00201007387 */ /* 0x0009e20000100a00 */
[----:B------:R-:W-:-:S03]  /*11bb0*/  IMAD R94, R94, c[0x0][0x190], RZ ;  /* 0x000064005e5e7a24 */ /* 0x000fc600078e02ff */
[----:B------:R-:W4:Y:S01]  /*11bc0*/  LDL.LU R30, [R1+0x2c] ;  /* 0x00002c00011e7983 */ /* 0x000f220000300800 */
[----:B------:R-:W-:-:S03]  /*11bd0*/  IMAD R95, R95, c[0x0][0x190], RZ ;  /* 0x000064005f5f7a24 */ /* 0x000fc600078e02ff */
[----:B------:R-:W4:Y:S01]  /*11be0*/  LDL.LU R32, [R1+0x30] ;  /* 0x0000300001207983 */ /* 0x000f220000300800 */
[----:B------:R-:W-:-:S03]  /*11bf0*/  LEA R246, P3, R91, R0, 0x2 ;  /* 0x000000005bf67211 */ /* 0x000fc600078610ff */
[----:B------:R-:W4:Y:S01]  /*11c00*/  LDL.LU R34, [R1+0x34] ;  /* 0x0000340001227983 */ /* 0x000f220000300800 */
[----:B------:R-:W-:Y:S01]  /*11c10*/  IMAD R96, R96, c[0x0][0x190], RZ ;  /* 0x0000640060607a24 */ /* 0x000fe200078e02ff */
[-C--:B------:R-:W-:Y:S02]  /*11c20*/  LEA R244, P2, R92, R0.reuse, 0x2 ;  /* 0x000000005cf47211 */ /* 0x080fe400078410ff */
[----:B------:R-:W4:Y:S01]  /*11c30*/  LDL.LU R36, [R1+0x38] ;  /* 0x0000380001247983 */ /* 0x000f220000300800 */
[----:B------:R-:W-:Y:S01]  /*11c40*/  IMAD R97, R97, c[0x0][0x190], RZ ;  /* 0x0000640061617a24 */ /* 0x000fe200078e02ff */
[----:B------:R-:W-:Y:S02]  /*11c50*/  LEA R242, P1, R93, R0, 0x2 ;  /* 0x000000005df27211 */ /* 0x000fe400078210ff */
[----:B------:R-:W4:Y:S01]  /*11c60*/  LDL.LU R38, [R1+0x3c] ;  /* 0x00003c0001267983 */ /* 0x000f220000300800 */
[----:B------:R-:W-:-:S03]  /*11c70*/  IMAD R98, R98, c[0x0][0x190], RZ ;  /* 0x0000640062627a24 */ /* 0x000fc600078e02ff */
[----:B------:R-:W4:Y:S01]  /*11c80*/  LDL.LU R40, [R1+0x40] ;  /* 0x0000400001287983 */ /* 0x000f220000300800 */
[----:B------:R-:W-:Y:S01]  /*11c90*/  IMAD R250, R247, c[0x0][0x190], RZ ;  /* 0x00006400f7fa7a24 */ /* 0x000fe200078e02ff */
[-C--:B------:R-:W-:Y:S02]  /*11ca0*/  LEA R240, P0, R94, R0.reuse, 0x2 ;  /* 0x000000005ef07211 */ /* 0x080fe400078010ff */
[----:B------:R-:W4:Y:S01]  /*11cb0*/  LDL.LU R44, [R1+0x44] ;  /* 0x00004400012c7983 */ /* 0x000f220000300800 */
[----:B------:R-:W-:Y:S01]  /*11cc0*/  IMAD R99, R99, c[0x0][0x190], RZ ;  /* 0x0000640063637a24 */ /* 0x000fe200078e02ff */
[----:B------:R-:W-:Y:S02]  /*11cd0*/  LEA.HI.X.SX32 R247, R91, R249, 0x2, P3 ;  /* 0x000000f95bf77211 */ /* 0x000fe400018f16ff */
[----:B------:R-:W4:Y:S01]  /*11ce0*/  LDL.LU R43, [R1+0x48] ;  /* 0x00004800012b7983 */ /* 0x000f220000300800 */
[----:B------:R-:W-:Y:S01]  /*11cf0*/  IMAD R100, R100, c[0x0][0x190], RZ ;  /* 0x0000640064647a24 */ /* 0x000fe200078e02ff */
[----:B------:R-:W-:-:S02]  /*11d00*/  LEA R238, P6, R95, R0, 0x2 ;  /* 0x000000005fee7211 */ /* 0x000fc400078c10ff */
[----:B------:R-:W4:Y:S01]  /*11d10*/  LDL.LU R41, [R1+0x4c] ;  /* 0x00004c0001297983 */ /* 0x000f220000300800 */
[-C--:B------:R-:W-:Y:S01]  /*11d20*/  LEA.HI.X.SX32 R245, R92, R249.reuse, 0x2, P2 ;  /* 0x000000f95cf57211 */ /* 0x080fe200010f16ff */
[----:B------:R-:W-:Y:S01]  /*11d30*/  IMAD R101, R101, c[0x0][0x190], RZ ;  /* 0x0000640065657a24 */ /* 0x000fe200078e02ff */
[-C--:B------:R-:W-:Y:S01]  /*11d40*/  LEA R236, P5, R96, R0.reuse, 0x2 ;  /* 0x0000000060ec7211 */ /* 0x080fe200078a10ff */
[----:B------:R-:W4:Y:S01]  /*11d50*/  LDL.LU R39, [R1+0x50] ;  /* 0x0000500001277983 */ /* 0x000f220000300800 */
[-C--:B------:R-:W-:Y:S01]  /*11d60*/  LEA.HI.X.SX32 R243, R93, R249.reuse, 0x2, P1 ;  /* 0x000000f95df37211 */ /* 0x080fe200008f16ff */
[----:B------:R-:W-:Y:S01]  /*11d70*/  IMAD R102, R102, c[0x0][0x190], RZ ;  /* 0x0000640066667a24 */ /* 0x000fe200078e02ff */
[-C--:B------:R-:W-:Y:S01]  /*11d80*/  LEA R234, P4, R97, R0.reuse, 0x2 ;  /* 0x0000000061ea7211 */ /* 0x080fe200078810ff */
[----:B------:R-:W4:Y:S01]  /*11d90*/  LDL.LU R37, [R1+0x54] ;  /* 0x0000540001257983 */ /* 0x000f220000300800 */
[----:B------:R-:W-:Y:S01]  /*11da0*/  IMAD R103, R103, c[0x0][0x190], RZ ;  /* 0x0000640067677a24 */ /* 0x000fe200078e02ff */
[-C--:B------:R-:W-:Y:S01]  /*11db0*/  LEA R232, P3, R98, R0.reuse, 0x2 ;  /* 0x0000000062e87211 */ /* 0x080fe200078610ff */
[----:B------:R-:W-:Y:S01]  /*11dc0*/  IMAD R105, R105, c[0x0][0x190], RZ ;  /* 0x0000640069697a24 */ /* 0x000fe200078e02ff */
[----:B------:R-:W4:Y:S01]  /*11dd0*/  LDL.LU R35, [R1+0x58] ;  /* 0x0000580001237983 */ /* 0x000f220000300800 */
[-C--:B------:R-:W-:Y:S01]  /*11de0*/  LEA.HI.X.SX32 R241, R94, R249.reuse, 0x2, P0 ;  /* 0x000000f95ef17211 */ /* 0x080fe200000f16ff */
[----:B------:R-:W-:Y:S01]  /*11df0*/  IMAD R104, R104, c[0x0][0x190], RZ ;  /* 0x0000640068687a24 */ /* 0x000fe200078e02ff */
[-C--:B------:R-:W-:Y:S01]  /*11e00*/  LEA R230, P2, R99, R0.reuse, 0x2 ;  /* 0x0000000063e67211 */ /* 0x080fe200078410ff */
[----:B------:R-:W-:Y:S01]  /*11e10*/  STL [R1+0x1200], R246 ;  /* 0x001200f601007387 */ /* 0x000fe20000100800 */
[-C--:B------:R-:W-:Y:S01]  /*11e20*/  LEA.HI.X.SX32 R239, R95, R249.reuse, 0x2, P6 ;  /* 0x000000f95fef7211 */ /* 0x080fe200030f16ff */
[----:B------:R-:W-:Y:S01]  /*11e30*/  IMAD R107, R107, c[0x0][0x190], RZ ;  /* 0x000064006b6b7a24 */ /* 0x000fe200078e02ff */
[-C--:B------:R-:W-:Y:S01]  /*11e40*/  LEA R228, P1, R100, R0.reuse, 0x2 ;  /* 0x0000000064e47211 */ /* 0x080fe200078210ff */
[----:B------:R-:W-:Y:S01]  /*11e50*/  STL [R1+0x11f4], R247 ;  /* 0x0011f4f701007387 */ /* 0x000fe20000100800 */
[-C--:B------:R-:W-:Y:S01]  /*11e60*/  LEA.HI.X.SX32 R237, R96, R249.reuse, 0x2, P5 ;  /* 0x000000f960ed7211 */ /* 0x080fe200028f16ff */
[----:B------:R-:W-:Y:S01]  /*11e70*/  IMAD R106, R106, c[0x0][0x190], RZ ;  /* 0x000064006a6a7a24 */ /* 0x000fe200078e02ff */
[-C--:B------:R-:W-:Y:S01]  /*11e80*/  LEA R226, P0, R101, R0.reuse, 0x2 ;  /* 0x0000000065e27211 */ /* 0x080fe200078010ff */
[----:B------:R-:W-:Y:S01]  /*11e90*/  STL.64 [R1+0x11f8], R244 ;  /* 0x0011f8f401007387 */ /* 0x000fe20000100a00 */
[-C--:B------:R-:W-:Y:S01]  /*11ea0*/  LEA.HI.X.SX32 R235, R97, R249.reuse, 0x2, P4 ;  /* 0x000000f961eb7211 */ /* 0x080fe200020f16ff */
[----:B------:R-:W-:Y:S01]  /*11eb0*/  IMAD R108, R108, c[0x0][0x190], RZ ;  /* 0x000064006c6c7a24 */ /* 0x000fe200078e02ff */
[-C--:B------:R-:W-:Y:S01]  /*11ec0*/  LEA R224, P6, R102, R0.reuse, 0x2 ;  /* 0x0000000066e07211 */ /* 0x080fe200078c10ff */
[----:B------:R-:W-:Y:S01]  /*11ed0*/  STL.64 [R1+0x1208], R242 ;  /* 0x001208f201007387 */ /* 0x000fe20000100a00 */
[-C--:B------:R-:W-:Y:S01]  /*11ee0*/  LEA.HI.X.SX32 R233, R98, R249.reuse, 0x2, P3 ;  /* 0x000000f962e97211 */ /* 0x080fe200018f16ff */
[----:B------:R-:W-:Y:S01]  /*11ef0*/  IMAD R112, R112, c[0x0][0x190], RZ ;  /* 0x0000640070707a24 */ /* 0x000fe200078e02ff */
[-C--:B------:R-:W-:Y:S01]  /*11f00*/  LEA R222, P5, R103, R0.reuse, 0x2 ;  /* 0x0000000067de7211 */ /* 0x080fe200078a10ff */
[----:B------:R-:W-:Y:S01]  /*11f10*/  STL [R1+0x1220], R240 ;  /* 0x001220f001007387 */ /* 0x000fe20000100800 */
[-C--:B------:R-:W-:Y:S01]  /*11f20*/  LEA R218, P3, R105, R0.reuse, 0x2 ;  /* 0x0000000069da7211 */ /* 0x080fe200078610ff */
[----:B------:R-:W-:Y:S01]  /*11f30*/  IMAD R109, R109, c[0x0][0x190], RZ ;  /* 0x000064006d6d7a24 */ /* 0x000fe200078e02ff */
[-C--:B------:R-:W-:Y:S01]  /*11f40*/  LEA.HI.X.SX32 R231, R99, R249.reuse, 0x2, P2 ;  /* 0x000000f963e77211 */ /* 0x080fe200010f16ff */
[----:B------:R-:W-:Y:S01]  /*11f50*/  STL [R1+0x1210], R241 ;  /* 0x001210f101007387 */ /* 0x000fe20000100800 */
[-C--:B------:R-:W-:Y:S01]  /*11f60*/  LEA R220, P4, R104, R0.reuse, 0x2 ;  /* 0x0000000068dc7211 */ /* 0x080fe200078810ff */
[----:B------:R-:W-:Y:S01]  /*11f70*/  IMAD R110, R110, c[0x0][0x190], RZ ;  /* 0x000064006e6e7a24 */ /* 0x000fe200078e02ff */
[-C--:B------:R-:W-:Y:S01]  /*11f80*/  LEA.HI.X.SX32 R229, R100, R249.reuse, 0x2, P1 ;  /* 0x000000f964e57211 */ /* 0x080fe200008f16ff */
[----:B------:R-:W-:Y:S01]  /*11f90*/  STL.64 [R1+0x1218], R238 ;  /* 0x001218ee01007387 */ /* 0x000fe20000100a00 */
[----:B------:R-:W-:Y:S01]  /*11fa0*/  IMAD R114, R114, c[0x0][0x190], RZ ;  /* 0x0000640072727a24 */ /* 0x000fe200078e02ff */
[----:B------:R-:W-:Y:S01]  /*11fb0*/  LEA R214, P1, R107, R0, 0x2 ;  /* 0x000000006bd67211 */ /* 0x000fe200078210ff */
[----:B------:R-:W-:Y:S01]  /*11fc0*/  IMAD R111, R111, c[0x0][0x190], RZ ;  /* 0x000064006f6f7a24 */ /* 0x000fe200078e02ff */
[----:B------:R-:W-:Y:S01]  /*11fd0*/  STL.64 [R1+0x1228], R236 ;  /* 0x001228ec01007387 */ /* 0x000fe20000100a00 */
[----:B------:R-:W-:-:S02]  /*11fe0*/  LEA.HI.X.SX32 R227, R101, R249, 0x2, P0 ;  /* 0x000000f965e37211 */ /* 0x000fc400000f16ff */
        /* <DEDUP_REMOVED lines=8> */
[----:B------:R-:W-:Y:S01]  /*12070*/  LEA R212, P0, R108, R0, 0x2 ;  /* 0x000000006cd47211 */ /* 0x000fe200078010ff */
[----:B------:R1:W-:Y:S01]  /*12080*/  STL.64 [R1+0x1240], R230 ;  /* 0x001240e601007387 */ /* 0x0003e20000100a00 */
[----:B------:R-:W-:-:S02]  /*12090*/  LEA.HI.X.SX32 R221, R104, R249, 0x2, P4 ;  /* 0x000000f968dd7211 */ /* 0x000fc400020f16ff */
[-C--:B------:R-:W-:Y:S01]  /*120a0*/  LEA R204, P3, R112, R0.reuse, 0x2 ;  /* 0x0000000070cc7211 */ /* 0x080fe200078610ff */
[----:B------:R1:W-:Y:S01]  /*120b0*/  STL.64 [R1+0x1248], R228 ;  /* 0x001248e401007387 */ /* 0x0003e20000100a00 */
[-C--:B------:R-:W-:Y:S01]  /*120c0*/  LEA R210, P6, R109, R0.reuse, 0x2 ;  /* 0x000000006dd27211 */ /* 0x080fe200078c10ff */
[----:B------:R-:W-:Y:S01]  /*120d0*/  IMAD R115, R115, c[0x0][0x190], RZ ;  /* 0x0000640073737a24 */ /* 0x000fe200078e02ff */
[-C--:B------:R-:W-:Y:S01]  /*120e0*/  LEA.HI.X.SX32 R215, R107, R249.reuse, 0x2, P1 ;  /* 0x000000f96bd77211 */ /* 0x080fe200008f16ff */
[----:B------:R-:W-:Y:S01]  /*120f0*/  IMAD R121, R121, c[0x0][0x190], RZ ;  /* 0x0000640079797a24 */ /* 0x000fe200078e02ff */
[----:B------:R-:W-:Y:S01]  /*12100*/  STL.64 [R1+0x1250], R226 ;  /* 0x001250e201007387 */ /* 0x000fe20000100a00 */
[-C--:B------:R-:W-:Y:S01]  /*12110*/  LEA R208, P5, R110, R0.reuse, 0x2 ;  /* 0x000000006ed07211 */ /* 0x080fe200078a10ff */
[----:B------:R-:W-:Y:S01]  /*12120*/  IMAD R116, R116, c[0x0][0x190], RZ ;  /* 0x0000640074747a24 */ /* 0x000fe200078e02ff */
[-C--:B------:R-:W-:Y:S01]  /*12130*/  LEA.HI.X.SX32 R217, R106, R249.reuse, 0x2, P2 ;  /* 0x000000f96ad97211 */ /* 0x080fe200010f16ff */
[----:B------:R-:W-:Y:S01]  /*12140*/  STL.64 [R1+0x1258], R224 ;  /* 0x001258e001007387 */ /* 0x000fe20000100a00 */
[-C--:B------:R-:W-:Y:S01]  /*12150*/  LEA R200, P1, R114, R0.reuse, 0x2 ;  /* 0x0000000072c87211 */ /* 0x080fe200078210ff */
[----:B------:R-:W-:Y:S01]  /*12160*/  IMAD R117, R117, c[0x0][0x190], RZ ;  /* 0x0000640075757a24 */ /* 0x000fe200078e02ff */
[-C--:B------:R-:W-:Y:S01]  /*12170*/  LEA R206, P4, R111, R0.reuse, 0x2 ;  /* 0x000000006fce7211 */ /* 0x080fe200078810ff */
[----:B------:R-:W-:Y:S01]  /*12180*/  STL.64 [R1+0x1260], R222 ;  /* 0x001260de01007387 */ /* 0x000fe20000100a00 */
[-C--:B------:R-:W-:Y:S01]  /*12190*/  LEA.HI.X.SX32 R213, R108, R249.reuse, 0x2, P0 ;  /* 0x000000f96cd57211 */ /* 0x080fe200000f16ff */
[----:B------:R-:W-:Y:S01]  /*121a0*/  IMAD R118, R118, c[0x0][0x190], RZ ;  /* 0x0000640076767a24 */ /* 0x000fe200078e02ff */
[----:B------:R-:W-:Y:S01]  /*121b0*/  LEA.HI.X.SX32 R205, R112, R249, 0x2, P3 ;  /* 0x000000f970cd7211 */ /* 0x000fe200018f16ff */
[----:B------:R-:W-:Y:S01]  /*121c0*/  IMAD R126, R126, c[0x0][0x190], RZ ;  /* 0x000064007e7e7a24 */ /* 0x000fe200078e02ff */
[----:B------:R-:W-:Y:S01]  /*121d0*/  STL.64 [R1+0x1268], R220 ;  /* 0x001268dc01007387 */ /* 0x000fe20000100a00 */
[----:B------:R-:W-:-:S02]  /*121e0*/  LEA R202, P2, R113, R0, 0x2 ;  /* 0x0000000071ca7211 */ /* 0x000fc400078410ff */
[-C--:B------:R-:W-:Y:S01]  /*121f0*/  LEA.HI.X.SX32 R211, R109, R249.reuse, 0x2, P6 ;  /* 0x000000f96dd37211 */ /* 0x080fe200030f16ff */
[----:B------:R-:W-:Y:S01]  /*12200*/  STL.64 [R1+0x1270], R218 ;  /* 0x001270da01007387 */ /* 0x000fe20000100a00 */
[-C--:B------:R-:W-:Y:S01]  /*12210*/  LEA R190, P3, R119, R0.reuse, 0x2 ;  /* 0x0000000077be7211 */ /* 0x080fe200078610ff */
[----:B------:R-:W-:Y:S01]  /*12220*/  IMAD R120, R120, c[0x0][0x190], RZ ;  /* 0x0000640078787a24 */ /* 0x000fe200078e02ff */
[-C--:B------:R-:W-:Y:S01]  /*12230*/  LEA.HI.X.SX32 R209, R110, R249.reuse, 0x2, P5 ;  /* 0x000000f96ed17211 */ /* 0x080fe200028f16ff */
[----:B------:R-:W-:Y:S01]  /*12240*/  IMAD R128, R128, c[0x0][0x190], RZ ;  /* 0x0000640080807a24 */ /* 0x000fe200078e02ff */
[-C--:B------:R-:W-:Y:S01]  /*12250*/  LEA.HI.X.SX32 R201, R114, R249.reuse, 0x2, P1 ;  /* 0x000000f972c97211 */ /* 0x080fe200008f16ff */
[----:B------:R-:W-:Y:S01]  /*12260*/  STL.64 [R1+0x1278], R216 ;  /* 0x001278d801007387 */ /* 0x000fe20000100a00 */
[-C--:B------:R-:W-:Y:S02]  /*12270*/  LEA R198, P0, R115, R0.reuse, 0x2 ;  /* 0x0000000073c67211 */ /* 0x080fe400078010ff */
[-C--:B------:R-:W-:Y:S01]  /*12280*/  LEA.HI.X.SX32 R207, R111, R249.reuse, 0x2, P4 ;  /* 0x000000f96fcf7211 */ /* 0x080fe200020f16ff */
[----:B------:R-:W-:Y:S01]  /*12290*/  STL.64 [R1+0x1280], R214 ;  /* 0x001280d601007387 */ /* 0x000fe20000100a00 */
[-C--:B------:R-:W-:Y:S01]  /*122a0*/  LEA R186, P1, R121, R0.reuse, 0x2 ;  /* 0x0000000079ba7211 */ /* 0x080fe200078210ff */
[----:B------:R-:W-:Y:S01]  /*122b0*/  IMAD R122, R122, c[0x0][0x190], RZ ;  /* 0x000064007a7a7a24 */ /* 0x000fe200078e02ff */
[-C--:B------:R-:W-:Y:S01]  /*122c0*/  LEA R196, P6, R116, R0.reuse, 0x2 ;  /* 0x0000000074c47211 */ /* 0x080fe200078c10ff */
[----:B------:R-:W-:Y:S01]  /*122d0*/  STL.64 [R1+0x1288], R212 ;  /* 0x001288d401007387 */ /* 0x000fe20000100a00 */
[-C--:B------:R-:W-:Y:S01]  /*122e0*/  LEA R194, P5, R117, R0.reuse, 0x2 ;  /* 0x0000000075c27211 */ /* 0x080fe200078a10ff */
[----:B------:R-:W-:Y:S01]  /*122f0*/  IMAD R123, R123, c[0x0][0x190], RZ ;  /* 0x000064007b7b7a24 */ /* 0x000fe200078e02ff */
[-C--:B------:R-:W-:Y:S01]  /*12300*/  LEA.HI.X.SX32 R203, R113, R249.reuse, 0x2, P2 ;  /* 0x000000f971cb7211 */ /* 0x080fe200010f16ff */
        /* <DEDUP_REMOVED lines=17> */
[----:B------:R-:W-:Y:S01]  /*12420*/  LEA R184, P0, R122, R0, 0x2 ;  /* 0x000000007ab87211 */ /* 0x000fe200078010ff */
[----:B------:R-:W-:Y:S01]  /*12430*/  IMAD.MOV.U32 R33, RZ, RZ, R140 ;  /* 0x000000ffff217224 */ /* 0x000fe200078e008c */
[-C--:B------:R-:W-:Y:S01]  /*12440*/  LEA.HI.X.SX32 R193, R118, R249.reuse, 0x2, P4 ;  /* 0x000000f976c17211 */ /* 0x080fe200020f16ff */
[----:B------:R-:W-:Y:S01]  /*12450*/  STL.64 [R1+0x12b8], R200 ;  /* 0x0012b8c801007387 */ /* 0x000fe20000100a00 */
[----:B------:R-:W-:-:S02]  /*12460*/  LEA.HI.X.SX32 R177, R126, R249, 0x2, P3 ;  /* 0x000000f97eb17211 */ /* 0x000fc400018f16ff */
[-C--:B------:R-:W-:Y:S01]  /*12470*/  LEA R182, P6, R123, R0.reuse, 0x2 ;  /* 0x000000007bb67211 */ /* 0x080fe200078c10ff */
[----:B------:R-:W-:Y:S01]  /*12480*/  STL.64 [R1+0x12c0], R198 ;  /* 0x0012c0c601007387 */ /* 0x000fe20000100a00 */
[-C--:B------:R-:W-:Y:S02]  /*12490*/  LEA R162, P3, R133, R0.reuse, 0x2 ;  /* 0x0000000085a27211 */ /* 0x080fe400078610ff */
[-C--:B------:R-:W-:Y:S01]  /*124a0*/  LEA.HI.X.SX32 R189, R120, R249.reuse, 0x2, P2 ;  /* 0x000000f978bd7211 */ /* 0x080fe200010f16ff */
[----:B------:R-:W-:Y:S01]  /*124b0*/  STL.64 [R1+0x12c8], R196 ;  /* 0x0012c8c401007387 */ /* 0x000fe20000100a00 */
[-C--:B------:R-:W-:Y:S02]  /*124c0*/  LEA.HI.X.SX32 R173, R128, R249.reuse, 0x2, P1 ;  /* 0x000000f980ad7211 */ /* 0x080fe400008f16ff */
[----:B------:R-:W-:Y:S01]  /*124d0*/  LEA R158, P1, R135, R0, 0x2 ;  /* 0x00000000879e7211 */ /* 0x000fe200078210ff */
[----:B------:R-:W-:Y:S01]  /*124e0*/  STL.64 [R1+0x12d0], R194 ;  /* 0x0012d0c201007387 */ /* 0x000fe20000100a00 */
[----:B------:R-:W-:-:S02]  /*124f0*/  LEA.HI.X.SX32 R185, R122, R249, 0x2, P0 ;  /* 0x000000f97ab97211 */ /* 0x000fc400000f16ff */
[-C--:B------:R-:W-:Y:S01]  /*12500*/  LEA.HI.X.SX32 R183, R123, R249.reuse, 0x2, P6 ;  /* 0x000000f97bb77211 */ /* 0x080fe200030f16ff */
[----:B------:R-:W-:Y:S01]  /*12510*/  STL.64 [R1+0x12d8], R192 ;  /* 0x0012d8c001007387 */ /* 0x000fe20000100a00 */
[-C--:B------:R-:W-:Y:S02]  /*12520*/  LEA.HI.X.SX32 R163, R133, R249.reuse, 0x2, P3 ;  /* 0x000000f985a37211 */ /* 0x080fe400018f16ff */
[----:B------:R-:W-:Y:S01]  /*12530*/  LEA R148, P3, R33, R0, 0x2 ;  /* 0x0000000021947211 */ /* 0x000fe200078610ff */
[----:B------:R-:W-:Y:S01]  /*12540*/  STL.64 [R1+0x12e0], R190 ;  /* 0x0012e0be01007387 */ /* 0x000fe20000100a00 */
[----:B------:R-:W-:-:S03]  /*12550*/  LEA.HI.X.SX32 R159, R135, R249, 0x2, P1 ;  /* 0x000000f9879f7211 */ /* 0x000fc600008f16ff */
[----:B------:R1:W-:Y:S01]  /*12560*/  STL.64 [R1+0x12e8], R188 ;  /* 0x0012e8bc01007387 */ /* 0x0003e20000100a00 */
[----:B------:R-:W-:-:S03]  /*12570*/  LEA.HI.X.SX32 R149, R33, R249, 0x2, P3 ;  /* 0x000000f921957211 */ /* 0x000fc600018f16ff */
[----:B------:R1:W-:Y:S04]  /*12580*/  STL.64 [R1+0x12f0], R186 ;  /* 0x0012f0ba01007387 */ /* 0x0003e80000100a00 */
[----:B------:R1:W-:Y:S04]  /*12590*/  STL.64 [R1+0x12f8], R184 ;  /* 0x0012f8b801007387 */ /* 0x0003e80000100a00 */
[----:B------:R-:W-:Y:S04]  /*125a0*/  STL [R1+0x1300], R183 ;  /* 0x001300b701007387 */ /* 0x000fe80000100800 */
[----:B------:R-:W2:Y:S04]  /*125b0*/  LDL.LU R33, [R1+0x5c] ;  /* 0x00005c0001217983 */ /* 0x000ea80000300800 */
[----:B------:R-:W2:Y:S01]  /*125c0*/  LDL.LU R31, [R1+0x60] ;  /* 0x00006000011f7983 */ /* 0x000ea20000300800 */
[----:B---3--:R-:W-:-:S04]  /*125d0*/  LEA R144, P1, R29, R0, 0x2 ;  /* 0x000000001d907211 */ /* 0x008fc800078210ff */
[----:B------:R-:W-:Y:S02]  /*125e0*/  LEA.HI.X.SX32 R145, R29, R249, 0x2, P1 ;  /* 0x000000f91d917211 */ /* 0x000fe400008f16ff */
[----:B------:R-:W3:Y:S04]  /*125f0*/  LDL.LU R29, [R1+0x64] ;  /* 0x00006400011d7983 */ /* 0x000ee80000300800 */
[----:B------:R-:W3:Y:S01]  /*12600*/  LDL.LU R27, [R1+0x68] ;  /* 0x00006800011b7983 */ /* 0x000ee20000300800 */
[----:B------:R-:W-:Y:S02]  /*12610*/  IMAD R124, R124, c[0x0][0x190], RZ ;  /* 0x000064007c7c7a24 */ /* 0x000fe400078e02ff */
[----:B------:R-:W-:Y:S02]  /*12620*/  IMAD R125, R125, c[0x0][0x190], RZ ;  /* 0x000064007d7d7a24 */ /* 0x000fe400078e02ff */
[----:B------:R-:W-:Y:S01]  /*12630*/  IMAD R127, R127, c[0x0][0x190], RZ ;  /* 0x000064007f7f7a24 */ /* 0x000fe200078e02ff */
[-C--:B------:R-:W-:Y:S01]  /*12640*/  LEA R180, P5, R124, R0.reuse, 0x2 ;  /* 0x000000007cb47211 */ /* 0x080fe200078a10ff */
[----:B------:R-:W-:Y:S01]  /*12650*/  IMAD R130, R130, c[0x0][0x190], RZ ;  /* 0x0000640082827a24 */ /* 0x000fe200078e02ff */
[----:B------:R-:W-:Y:S01]  /*12660*/  LEA R178, P4, R125, R0, 0x2 ;  /* 0x000000007db27211 */ /* 0x000fe200078810ff */
[----:B------:R-:W-:-:S02]  /*12670*/  IMAD R129, R129, c[0x0][0x190], RZ ;  /* 0x0000640081817a24 */ /* 0x000fc400078e02ff */
[----:B------:R-:W-:Y:S02]  /*12680*/  IMAD R131, R131, c[0x0][0x190], RZ ;  /* 0x0000640083837a24 */ /* 0x000fe400078e02ff */
[----:B------:R-:W-:Y:S01]  /*12690*/  IMAD R132, R132, c[0x0][0x190], RZ ;  /* 0x0000640084847a24 */ /* 0x000fe200078e02ff */
[-C--:B------:R-:W-:Y:S01]  /*126a0*/  LEA R174, P2, R127, R0.reuse, 0x2 ;  /* 0x000000007fae7211 */ /* 0x080fe200078410ff */
[----:B------:R-:W-:Y:S01]  /*126b0*/  IMAD R134, R134, c[0x0][0x190], RZ ;  /* 0x0000640086867a24 */ /* 0x000fe200078e02ff */
[-C--:B------:R-:W-:Y:S01]  /*126c0*/  LEA R168, P6, R130, R0.reuse, 0x2 ;  /* 0x0000000082a87211 */ /* 0x080fe200078c10ff */
[----:B------:R-:W-:Y:S01]  /*126d0*/  IMAD R137, R137, c[0x0][0x190], RZ ;  /* 0x0000640089897a24 */ /* 0x000fe200078e02ff */
[-C--:B------:R-:W-:Y:S01]  /*126e0*/  LEA.HI.X.SX32 R181, R124, R249.reuse, 0x2, P5 ;  /* 0x000000f97cb57211 */ /* 0x080fe200028f16ff */
[----:B------:R-:W-:Y:S01]  /*126f0*/  IMAD R136, R136, c[0x0][0x190], RZ ;  /* 0x0000640088887a24 */ /* 0x000fe200078e02ff */
[-C--:B------:R-:W-:Y:S01]  /*12700*/  LEA R170, P0, R129, R0.reuse, 0x2 ;  /* 0x0000000081aa7211 */ /* 0x080fe200078010ff */
[----:B------:R-:W-:Y:S01]  /*12710*/  IMAD R138, R138, c[0x0][0x190], RZ ;  /* 0x000064008a8a7a24 */ /* 0x000fe200078e02ff */
[----:B------:R-:W-:Y:S01]  /*12720*/  LEA R166, P5, R131, R0, 0x2 ;  /* 0x0000000083a67211 */ /* 0x000fe200078a10ff */
[----:B------:R-:W-:Y:S01]  /*12730*/  IMAD R139, R139, c[0x0][0x190], RZ ;  /* 0x000064008b8b7a24 */ /* 0x000fe200078e02ff */
[----:B------:R-:W-:-:S02]  /*12740*/  LEA.HI.X.SX32 R179, R125, R249, 0x2, P4 ;  /* 0x000000f97db37211 */ /* 0x000fc400020f16ff */
[-C--:B------:R-:W-:Y:S01]  /*12750*/  LEA R164, P4, R132, R0.reuse, 0x2 ;  /* 0x0000000084a47211 */ /* 0x080fe200078810ff */
[----:B------:R-:W-:Y:S01]  /*12760*/  IMAD R141, R141, c[0x0][0x190], RZ ;  /* 0x000064008d8d7a24 */ /* 0x000fe200078e02ff */
[-C--:B------:R-:W-:Y:S02]  /*12770*/  LEA.HI.X.SX32 R175, R127, R249.reuse, 0x2, P2 ;  /* 0x000000f97faf7211 */ /* 0x080fe400010f16ff */
[-C--:B------:R-:W-:Y:S02]  /*12780*/  LEA R160, P2, R134, R0.reuse, 0x2 ;  /* 0x0000000086a07211 */ /* 0x080fe400078410ff */
[-C--:B------:R-:W-:Y:S01]  /*12790*/  LEA.HI.X.SX32 R169, R130, R249.reuse, 0x2, P6 ;  /* 0x000000f982a97211 */ /* 0x080fe200030f16ff */
[----:B------:R-:W-:Y:S01]  /*127a0*/  IMAD R143, R143, c[0x0][0x190], RZ ;  /* 0x000064008f8f7a24 */ /* 0x000fe200078e02ff */
[----:B------:R-:W-:Y:S02]  /*127b0*/  LEA.HI.X.SX32 R171, R129, R249, 0x2, P0 ;  /* 0x000000f981ab7211 */ /* 0x000fe400000f16ff */
[----:B------:R-:W-:-:S02]  /*127c0*/  LEA R154, P6, R137, R0, 0x2 ;  /* 0x00000000899a7211 */ /* 0x000fc400078c10ff */
[-C--:B------:R-:W-:Y:S02]  /*127d0*/  LEA.HI.X.SX32 R167, R131, R249.reuse, 0x2, P5 ;  /* 0x000000f983a77211 */ /* 0x080fe400028f16ff */
[-C--:B------:R-:W-:Y:S02]  /*127e0*/  LEA R156, P0, R136, R0.reuse, 0x2 ;  /* 0x00000000889c7211 */ /* 0x080fe400078010ff */
[-C--:B------:R-:W-:Y:S02]  /*127f0*/  LEA R152, P5, R138, R0.reuse, 0x2 ;  /* 0x000000008a987211 */ /* 0x080fe400078a10ff */
[-C--:B------:R-:W-:Y:S02]  /*12800*/  LEA.HI.X.SX32 R165, R132, R249.reuse, 0x2, P4 ;  /* 0x000000f984a57211 */ /* 0x080fe400020f16ff */
[----:B------:R-:W-:Y:S02]  /*12810*/  LEA R150, P4, R139, R0, 0x2 ;  /* 0x000000008b967211 */ /* 0x000fe400078810ff */
[----:B------:R-:W-:-:S02]  /*12820*/  LEA.HI.X.SX32 R161, R134, R249, 0x2, P2 ;  /* 0x000000f986a17211 */ /* 0x000fc400010f16ff */
[-C--:B------:R-:W-:Y:S02]  /*12830*/  LEA R146, P2, R141, R0.reuse, 0x2 ;  /* 0x000000008d927211 */ /* 0x080fe400078410ff */
[-C--:B------:R-:W-:Y:S02]  /*12840*/  LEA.HI.X.SX32 R155, R137, R249.reuse, 0x2, P6 ;  /* 0x000000f9899b7211 */ /* 0x080fe400030f16ff */
[-C--:B------:R-:W-:Y:S02]  /*12850*/  LEA.HI.X.SX32 R157, R136, R249.reuse, 0x2, P0 ;  /* 0x000000f9889d7211 */ /* 0x080fe400000f16ff */
[-C--:B----4-:R-:W-:Y:S02]  /*12860*/  LEA R140, P6, R28, R0.reuse, 0x2 ;  /* 0x000000001c8c7211 */ /* 0x090fe400078c10ff */
[----:B------:R-:W-:Y:S02]  /*12870*/  LEA.HI.X.SX32 R153, R138, R249, 0x2, P5 ;  /* 0x000000f98a997211 */ /* 0x000fe400028f16ff */
[----:B------:R-:W-:-:S02]  /*12880*/  LEA R142, P0, R143, R0, 0x2 ;  /* 0x000000008f8e7211 */ /* 0x000fc400078010ff */
[-C--:B------:R-:W-:Y:S02]  /*12890*/  LEA R138, P5, R30, R0.reuse, 0x2 ;  /* 0x000000001e8a7211 */ /* 0x080fe400078a10ff */
[-C--:B------:R-:W-:Y:S02]  /*128a0*/  LEA.HI.X.SX32 R151, R139, R249.reuse, 0x2, P4 ;  /* 0x000000f98b977211 */ /* 0x080fe400020f16ff */
[-C--:B------:R-:W-:Y:S02]  /*128b0*/  LEA R136, P4, R32, R0.reuse, 0x2 ;  /* 0x0000000020887211 */ /* 0x080fe400078810ff */
[-C--:B------:R-:W-:Y:S02]  /*128c0*/  LEA R134, P3, R34, R0.reuse, 0x2 ;  /* 0x0000000022867211 */ /* 0x080fe400078610ff */
[----:B------:R-:W-:Y:S02]  /*128d0*/  LEA.HI.X.SX32 R147, R141, R249, 0x2, P2 ;  /* 0x000000f98d937211 */ /* 0x000fe400010f16ff */
[----:B------:R-:W-:-:S02]  /*128e0*/  LEA R132, P2, R36, R0, 0x2 ;  /* 0x0000000024847211 */ /* 0x000fc400078410ff */
[-C--:B------:R-:W-:Y:S02]  /*128f0*/  LEA.HI.X.SX32 R141, R28, R249.reuse, 0x2, P6 ;  /* 0x000000f91c8d7211 */ /* 0x080fe400030f16ff */
[-C--:B------:R-:W-:Y:S01]  /*12900*/  LEA R130, P1, R38, R0.reuse, 0x2 ;  /* 0x0000000026827211 */ /* 0x080fe200078210ff */
[----:B------:R-:W4:Y:S01]  /*12910*/  LDL.LU R28, [R1+0x6c] ;  /* 0x00006c00011c7983 */ /* 0x000f220000300800 */
[-C--:B------:R-:W-:Y:S02]  /*12920*/  LEA.HI.X.SX32 R143, R143, R249.reuse, 0x2, P0 ;  /* 0x000000f98f8f7211 */ /* 0x080fe400000f16ff */
[-C--:B------:R-:W-:Y:S02]  /*12930*/  LEA.HI.X.SX32 R139, R30, R249.reuse, 0x2, P5 ;  /* 0x000000f91e8b7211 */ /* 0x080fe400028f16ff */
[----:B------:R-:W-:Y:S01]  /*12940*/  LEA R128, P0, R40, R0, 0x2 ;  /* 0x0000000028807211 */ /* 0x000fe200078010ff */
[----:B------:R-:W4:Y:S01]  /*12950*/  LDL.LU R30, [R1+0x70] ;  /* 0x00007000011e7983 */ /* 0x000f220000300800 */
[----:B------:R-:W-:-:S02]  /*12960*/  LEA.HI.X.SX32 R137, R32, R249, 0x2, P4 ;  /* 0x000000f920897211 */ /* 0x000fc400020f16ff */
[-C--:B------:R-:W-:Y:S01]  /*12970*/  LEA R126, P6, R44, R0.reuse, 0x2 ;  /* 0x000000002c7e7211 */ /* 0x080fe200078c10ff */
[----:B------:R-:W4:Y:S01]  /*12980*/  LDL.LU R32, [R1+0x74] ;  /* 0x0000740001207983 */ /* 0x000f220000300800 */
[-C--:B------:R-:W-:Y:S02]  /*12990*/  LEA.HI.X.SX32 R135, R34, R249.reuse, 0x2, P3 ;  /* 0x000000f922877211 */ /* 0x080fe400018f16ff */
[-C--:B------:R-:W-:Y:S01]  /*129a0*/  LEA R124, P5, R43, R0.reuse, 0x2 ;  /* 0x000000002b7c7211 */ /* 0x080fe200078a10ff */
[----:B------:R-:W4:Y:S01]  /*129b0*/  LDL.LU R34, [R1+0x78] ;  /* 0x0000780001227983 */ /* 0x000f220000300800 */
        /* <DEDUP_REMOVED lines=13> */
[-C--:B------:R-:W-:Y:S01]  /*12a90*/  LEA.HI.X.SX32 R123, R41, R249.reuse, 0x2, P4 ;  /* 0x000000f9297b7211 */ /* 0x080fe200020f16ff */
[----:B------:R-:W4:Y:S01]  /*12aa0*/  LDL.LU R43, [R1+0xa4] ;  /* 0x0000a400012b7983 */ /* 0x000f220000300800 */
[-C--:B------:R-:W-:Y:S02]  /*12ab0*/  LEA.HI.X.SX32 R121, R39, R249.reuse, 0x2, P3 ;  /* 0x000000f927797211 */ /* 0x080fe400018f16ff */
[-C--:B------:R-:W-:Y:S01]  /*12ac0*/  LEA.HI.X.SX32 R119, R37, R249.reuse, 0x2, P2 ;  /* 0x000000f925777211 */ /* 0x080fe200010f16ff */
[----:B------:R-:W4:Y:S01]  /*12ad0*/  LDL.LU R41, [R1+0xa8] ;  /* 0x0000a80001297983 */ /* 0x000f220000300800 */
[----:B------:R-:W-:-:S03]  /*12ae0*/  LEA.HI.X.SX32 R117, R35, R249, 0x2, P1 ;  /* 0x000000f923757211 */ /* 0x000fc600008f16ff */
[----:B------:R-:W4:Y:S04]  /*12af0*/  LDL.LU R39, [R1+0xac] ;  /* 0x0000ac0001277983 */ /* 0x000f280000300800 */
[----:B------:R-:W4:Y:S04]  /*12b00*/  LDL.LU R37, [R1+0xb0] ;  /* 0x0000b00001257983 */ /* 0x000f280000300800 */
[----:B------:R-:W4:Y:S01]  /*12b10*/  LDL.LU R35, [R1+0xb4] ;  /* 0x0000b40001237983 */ /* 0x000f220000300800 */
[-C--:B--2---:R-:W-:Y:S02]  /*12b20*/  LEA R114, P0, R33, R0.reuse, 0x2 ;  /* 0x0000000021727211 */ /* 0x084fe400078010ff */
[----:B------:R-:W-:-:S02]  /*12b30*/  LEA R112, P6, R31, R0, 0x2 ;  /* 0x000000001f707211 */ /* 0x000fc400078c10ff */
[-C--:B------:R-:W-:Y:S02]  /*12b40*/  LEA.HI.X.SX32 R115, R33, R249.reuse, 0x2, P0 ;  /* 0x000000f921737211 */ /* 0x080fe400000f16ff */
[----:B------:R-:W2:Y:S01]  /*12b50*/  LDL.LU R33, [R1+0xb8] ;  /* 0x0000b80001217983 */ /* 0x000ea20000300800 */
[----:B------:R-:W-:-:S03]  /*12b60*/  LEA.HI.X.SX32 R113, R31, R249, 0x2, P6 ;  /* 0x000000f91f717211 */ /* 0x000fc600030f16ff */
[----:B------:R-:W2:Y:S01]  /*12b70*/  LDL.LU R31, [R1+0xbc] ;  /* 0x0000bc00011f7983 */ /* 0x000ea20000300800 */
[-C--:B---3--:R-:W-:Y:S02]  /*12b80*/  LEA R110, P5, R29, R0.reuse, 0x2 ;  /* 0x000000001d6e7211 */ /* 0x088fe400078a10ff */
[----:B------:R-:W-:Y:S02]  /*12b90*/  LEA R108, P4, R27, R0, 0x2 ;  /* 0x000000001b6c7211 */ /* 0x000fe400078810ff */
[-C--:B------:R-:W-:Y:S02]  /*12ba0*/  LEA.HI.X.SX32 R111, R29, R249.reuse, 0x2, P5 ;  /* 0x000000f91d6f7211 */ /* 0x080fe400028f16ff */
[----:B------:R-:W3:Y:S01]  /*12bb0*/  LDL.LU R29, [R1+0xc0] ;  /* 0x0000c000011d7983 */ /* 0x000ee20000300800 */
[----:B------:R-:W-:-:S03]  /*12bc0*/  LEA.HI.X.SX32 R109, R27, R249, 0x2, P4 ;  /* 0x000000f91b6d7211 */ /* 0x000fc600020f16ff */
[----:B------:R-:W3:Y:S01]  /*12bd0*/  LDL.LU R27, [R1+0xc4] ;  /* 0x0000c400011b7983 */ /* 0x000ee20000300800 */
[-C--:B----4-:R-:W-:Y:S02]  /*12be0*/  LEA R106, P3, R28, R0.reuse, 0x2 ;  /* 0x000000001c6a7211 */ /* 0x090fe400078610ff */
[-C--:B------:R-:W-:Y:S02]  /*12bf0*/  LEA R104, P2, R30, R0.reuse, 0x2 ;  /* 0x000000001e687211 */ /* 0x080fe400078410ff */
        /* <DEDUP_REMOVED lines=35> */
[----:B------:R-:W4:Y:S04]  /*12e30*/  LDL.LU R37, [R1+0x3fc] ;  /* 0x0003fc0001257983 */ /* 0x000f280000300800 */
[----:B------:R-:W4:Y:S01]  /*12e40*/  LDL.LU R35, [R1+0x400] ;  /* 0x0004000001237983 */ /* 0x000f220000300800 */
[-C--:B--2---:R-:W-:Y:S02]  /*12e50*/  LEA R80, P4, R33, R0.reuse, 0x2 ;  /* 0x0000000021507211 */ /* 0x084fe400078810ff */
[----:B------:R-:W-:Y:S02]  /*12e60*/  LEA R78, P3, R31, R0, 0x2 ;  /* 0x000000001f4e7211 */ /* 0x000fe400078610ff */
[----:B------:R-:W-:-:S02]  /*12e70*/  LEA.HI.X.SX32 R81, R33, R249, 0x2, P4 ;  /* 0x000000f921517211 */ /* 0x000fc400020f16ff */
        /* <DEDUP_REMOVED lines=8> */
[----:B------:R-:W3:Y:S04]  /*12f00*/  LDL.LU R27, [R1+0x410] ;  /* 0x00041000011b7983 */ /* 0x000ee80000300800 */
[----:B------:R-:W3:Y:S04]  /*12f10*/  LDL.LU R25, [R1+0x414] ;  /* 0x0004140001197983 */ /* 0x000ee80000300800 */
[----:B------:R-:W3:Y:S04]  /*12f20*/  LDL.LU R23, [R1+0x418] ;  /* 0x0004180001177983 */ /* 0x000ee80000300800 */
[----:B------:R-:W3:Y:S04]  /*12f30*/  LDL.LU R21, [R1+0x41c] ;  /* 0x00041c0001157983 */ /* 0x000ee80000300800 */
[----:B------:R-:W3:Y:S04]  /*12f40*/  LDL.LU R19, [R1+0x420] ;  /* 0x0004200001137983 */ /* 0x000ee80000300800 */
[----:B------:R-:W3:Y:S04]  /*12f50*/  LDL.LU R17, [R1+0x424] ;  /* 0x0004240001117983 */ /* 0x000ee80000300800 */
[----:B-1----:R-:W3:Y:S04]  /*12f60*/  LDL.LU R12, [R1+0x428] ;  /* 0x00042800010c7983 */ /* 0x002ee80000300800 */
[----:B------:R-:W3:Y:S04]  /*12f70*/  LDL.LU R11, [R1+0x42c] ;  /* 0x00042c00010b7983 */ /* 0x000ee80000300800 */
        /* <DEDUP_REMOVED lines=16> */
[----:B------:R-:W3:Y:S01]  /*13080*/  LDL.LU R238, [R1+0x470] ;  /* 0x0004700001ee7983 */ /* 0x000ee20000300800 */
[----:B----4-:R-:W-:-:S03]  /*13090*/  LEA R64, P3, R36, R0, 0x2 ;  /* 0x0000000024407211 */ /* 0x010fc600078610ff */
[----:B------:R-:W4:Y:S01]  /*130a0*/  LDL.LU R239, [R1+0x474] ;  /* 0x0004740001ef7983 */ /* 0x000f220000300800 */
[----:B------:R-:W-:-:S03]  /*130b0*/  LEA.HI.X.SX32 R65, R36, R249, 0x2, P3 ;  /* 0x000000f924417211 */ /* 0x000fc600018f16ff */
[----:B------:R-:W4:Y:S04]  /*130c0*/  LDL.LU R241, [R1+0x478] ;  /* 0x0004780001f17983 */ /* 0x000f280000300800 */
[----:B------:R-:W4:Y:S04]  /*130d0*/  LDL.LU R242, [R1+0x47c] ;  /* 0x00047c0001f27983 */ /* 0x000f280000300800 */
[----:B------:R-:W4:Y:S01]  /*130e0*/  LDL.LU R243, [R1+0x480] ;  /* 0x0004800001f37983 */ /* 0x000f220000300800 */
[----:B------:R-:W-:-:S03]  /*130f0*/  LEA R50, P3, R37, R0, 0x2 ;  /* 0x0000000025327211 */ /* 0x000fc600078610ff */
[----:B------:R-:W4:Y:S01]  /*13100*/  LDL.LU R244, [R1+0x484] ;  /* 0x0004840001f47983 */ /* 0x000f220000300800 */
[----:B------:R-:W-:-:S03]  /*13110*/  LEA.HI.X.SX32 R51, R37, R249, 0x2, P3 ;  /* 0x000000f925337211 */ /* 0x000fc600018f16ff */
[----:B------:R-:W4:Y:S04]  /*13120*/  LDL.LU R252, [R1+0x488] ;  /* 0x0004880001fc7983 */ /* 0x000f280000300800 */
[----:B------:R-:W4:Y:S01]  /*13130*/  LDL.LU R247, [R1+0x48c] ;  /* 0x00048c0001f77983 */ /* 0x000f220000300800 */
[----:B------:R-:W-:-:S03]  /*13140*/  LEA R60, P1, R40, R0, 0x2 ;  /* 0x00000000283c7211 */ /* 0x000fc600078210ff */
[----:B------:R-:W4:Y:S01]  /*13150*/  LDL.LU R228, [R1+0x494] ;  /* 0x0004940001e47983 */ /* 0x000f220000300800 */
[-C--:B------:R-:W-:Y:S02]  /*13160*/  LEA R62, P2, R38, R0.reuse, 0x2 ;  /* 0x00000000263e7211 */ /* 0x080fe400078410ff */
[-C--:B------:R-:W-:Y:S02]  /*13170*/  LEA.HI.X.SX32 R61, R40, R249.reuse, 0x2, P1 ;  /* 0x000000f9283d7211 */ /* 0x080fe400008f16ff */
[-C--:B------:R-:W-:Y:S02]  /*13180*/  LEA R70, P6, R30, R0.reuse, 0x2 ;  /* 0x000000001e467211 */ /* 0x080fe400078c10ff */
[-C--:B------:R-:W-:Y:S02]  /*13190*/  LEA R68, P5, R32, R0.reuse, 0x2 ;  /* 0x0000000020447211 */ /* 0x080fe400078a10ff */
[----:B------:R-:W-:Y:S02]  /*131a0*/  LEA.HI.X.SX32 R63, R38, R249, 0x2, P2 ;  /* 0x000000f9263f7211 */ /* 0x000fe400010f16ff */
[----:B------:R-:W-:-:S02]  /*131b0*/  LEA R66, P4, R34, R0, 0x2 ;  /* 0x0000000022427211 */ /* 0x000fc400078810ff */
[-C--:B------:R-:W-:Y:S02]  /*131c0*/  LEA R48, P2, R35, R0.reuse, 0x2 ;  /* 0x0000000023307211 */ /* 0x080fe400078410ff */
[-C--:B------:R-:W-:Y:S02]  /*131d0*/  LEA.HI.X.SX32 R71, R30, R249.reuse, 0x2, P6 ;  /* 0x000000f91e477211 */ /* 0x080fe400030f16ff */
[-C--:B------:R-:W-:Y:S02]  /*131e0*/  LEA.HI.X.SX32 R69, R32, R249.reuse, 0x2, P5 ;  /* 0x000000f920457211 */ /* 0x080fe400028f16ff */
[-C--:B------:R-:W-:Y:S02]  /*131f0*/  LEA R56, P6, R43, R0.reuse, 0x2 ;  /* 0x000000002b387211 */ /* 0x080fe400078c10ff */
[----:B------:R-:W-:Y:S02]  /*13200*/  LEA R54, P5, R41, R0, 0x2 ;  /* 0x0000000029367211 */ /* 0x000fe400078a10ff */
[----:B------:R-:W-:-:S02]  /*13210*/  LEA.HI.X.SX32 R67, R34, R249, 0x2, P4 ;  /* 0x000000f922437211 */ /* 0x000fc400020f16ff */
[-C--:B------:R-:W-:Y:S02]  /*13220*/  LEA.HI.X.SX32 R49, R35, R249.reuse, 0x2, P2 ;  /* 0x000000f923317211 */ /* 0x080fe400010f16ff */
[-C--:B------:R-:W-:Y:S02]  /*13230*/  LEA.HI.X.SX32 R57, R43, R249.reuse, 0x2, P6 ;  /* 0x000000f92b397211 */ /* 0x080fe400030f16ff */
[----:B------:R-:W-:Y:S02]  /*13240*/  LEA.HI.X.SX32 R55, R41, R249, 0x2, P5 ;  /* 0x000000f929377211 */ /* 0x000fe400028f16ff */
[----:B------:R-:W-:-:S04]  /*13250*/  LEA R72, P0, R28, R0, 0x2 ;  /* 0x000000001c487211 */ /* 0x000fc800078010ff */
[----:B------:R-:W-:Y:S02]  /*13260*/  LEA.HI.X.SX32 R73, R28, R249, 0x2, P0 ;  /* 0x000000f91c497211 */ /* 0x000fe400000f16ff */
[----:B--2---:R-:W-:-:S04]  /*13270*/  LEA R46, P1, R33, R0, 0x2 ;  /* 0x00000000212e7211 */ /* 0x004fc800078210ff */
[----:B------:R-:W-:Y:S02]  /*13280*/  LEA.HI.X.SX32 R47, R33, R249, 0x2, P1 ;  /* 0x000000f9212f7211 */ /* 0x000fe400008f16ff */
[----:B---3--:R-:W-:-:S04]  /*13290*/  LEA R36, P3, R23, R0, 0x2 ;  /* 0x0000000017247211 */ /* 0x008fc800078610ff */
[----:B------:R-:W-:Y:S02]  /*132a0*/  LEA.HI.X.SX32 R37, R23, R249, 0x2, P3 ;  /* 0x000000f917257211 */ /* 0x000fe400018f16ff */
[-C--:B------:R-:W-:Y:S02]  /*132b0*/  LEA R34, P2, R21, R0.reuse, 0x2 ;  /* 0x0000000015227211 */ /* 0x080fe400078410ff */
[-C--:B------:R-:W-:Y:S02]  /*132c0*/  LEA R32, P1, R19, R0.reuse, 0x2 ;  /* 0x0000000013207211 */ /* 0x080fe400078210ff */
[----:B------:R-:W-:-:S04]  /*132d0*/  LEA R22, P3, R9, R0, 0x2 ;  /* 0x0000000009167211 */ /* 0x000fc800078610ff */
[-C--:B------:R-:W-:Y:S02]  /*132e0*/  LEA.HI.X.SX32 R23, R9, R249.reuse, 0x2, P3 ;  /* 0x000000f909177211 */ /* 0x080fe400018f16ff */
[----:B------:R-:W-:Y:S02]  /*132f0*/  LEA.HI.X.SX32 R33, R19, R249, 0x2, P1 ;  /* 0x000000f913217211 */ /* 0x000fe400008f16ff */
[-C--:B------:R-:W-:Y:S02]  /*13300*/  LEA R42, P6, R29, R0.reuse, 0x2 ;  /* 0x000000001d2a7211 */ /* 0x080fe400078c10ff */
[-C--:B------:R-:W-:Y:S02]  /*13310*/  LEA R40, P5, R27, R0.reuse, 0x2 ;  /* 0x000000001b287211 */ /* 0x080fe400078a10ff */
[----:B------:R-:W-:-:S04]  /*13320*/  LEA R8, P3, R245, R0, 0x2 ;  /* 0x00000000f5087211 */ /* 0x000fc800078610ff */
[-C--:B------:R-:W-:Y:S02]  /*13330*/  LEA.HI.X.SX32 R9, R245, R249.reuse, 0x2, P3 ;  /* 0x000000f9f5097211 */ /* 0x080fe400018f16ff */
[----:B------:R-:W2:Y:S01]  /*13340*/  LDL.LU R245, [R1+0x498] ;  /* 0x0004980001f57983 */ /* 0x000ea20000300800 */
[-C--:B------:R-:W-:Y:S02]  /*13350*/  LEA R18, P1, R4, R0.reuse, 0x2 ;  /* 0x0000000004127211 */ /* 0x080fe400078210ff */
[-C--:B------:R-:W-:Y:S02]  /*13360*/  LEA.HI.X.SX32 R35, R21, R249.reuse, 0x2, P2 ;  /* 0x000000f915237211 */ /* 0x080fe400010f16ff */
[----:B------:R-:W-:Y:S02]  /*13370*/  LEA R20, P2, R7, R0, 0x2 ;  /* 0x0000000007147211 */ /* 0x000fe400078410ff */
[-C--:B------:R-:W-:Y:S02]  /*13380*/  LEA.HI.X.SX32 R43, R29, R249.reuse, 0x2, P6 ;  /* 0x000000f91d2b7211 */ /* 0x080fe400030f16ff */
[----:B------:R-:W-:-:S02]  /*13390*/  LEA.HI.X.SX32 R41, R27, R249, 0x2, P5 ;  /* 0x000000f91b297211 */ /* 0x000fc400028f16ff */
[-C--:B------:R-:W-:Y:S02]  /*133a0*/  LEA.HI.X.SX32 R19, R4, R249.reuse, 0x2, P1 ;  /* 0x000000f904137211 */ /* 0x080fe400008f16ff */
[-C--:B------:R-:W-:Y:S02]  /*133b0*/  LEA R28, P6, R12, R0.reuse, 0x2 ;  /* 0x000000000c1c7211 */ /* 0x080fe400078c10ff */
[-C--:B------:R-:W-:Y:S02]  /*133c0*/  LEA R26, P5, R11, R0.reuse, 0x2 ;  /* 0x000000000b1a7211 */ /* 0x080fe400078a10ff */
[-C--:B------:R-:W-:Y:S02]  /*133d0*/  LEA R188, P1, R233, R0.reuse, 0x2 ;  /* 0x00000000e9bc7211 */ /* 0x080fe400078210ff */
[----:B------:R-:W-:Y:S02]  /*133e0*/  LEA.HI.X.SX32 R21, R7, R249, 0x2, P2 ;  /* 0x000000f907157211 */ /* 0x000fe400010f16ff */
[----:B------:R-:W-:-:S02]  /*133f0*/  LEA R6, P2, R246, R0, 0x2 ;  /* 0x00000000f6067211 */ /* 0x000fc400078410ff */
[-C--:B------:R-:W-:Y:S02]  /*13400*/  LEA.HI.X.SX32 R29, R12, R249.reuse, 0x2, P6 ;  /* 0x000000f90c1d7211 */ /* 0x080fe400030f16ff */
[-C--:B------:R-:W-:Y:S02]  /*13410*/  LEA.HI.X.SX32 R27, R11, R249.reuse, 0x2, P5 ;  /* 0x000000f90b1b7211 */ /* 0x080fe400028f16ff */
[-C--:B------:R-:W-:Y:S02]  /*13420*/  LEA.HI.X.SX32 R189, R233, R249.reuse, 0x2, P1 ;  /* 0x000000f9e9bd7211 */ /* 0x080fe400008f16ff */
[C---:B------:R-:W-:Y:S02]  /*13430*/  LEA R12, P5, R231.reuse, R0, 0x2 ;  /* 0x00000000e70c7211 */ /* 0x040fe400078a10ff */
[-C--:B------:R-:W-:Y:S02]  /*13440*/  LEA.HI.X.SX32 R7, R246, R249.reuse, 0x2, P2 ;  /* 0x000000f9f6077211 */ /* 0x080fe400010f16ff */
[----:B------:R-:W3:Y:S01]  /*13450*/  LDL.LU R246, [R1+0x49c] ;  /* 0x00049c0001f67983 */ /* 0x000ee20000300800 */
[----:B------:R-:W-:-:S03]  /*13460*/  LEA.HI.X.SX32 R13, R231, R249, 0x2, P5 ;  /* 0x000000f9e70d7211 */ /* 0x000fc600028f16ff */
[----:B------:R-:W3:Y:S01]  /*13470*/  LDL.LU R229, [R1+0x4a4] ;  /* 0x0004a40001e57983 */ /* 0x000ee20000300800 */
[----:B------:R-:W-:-:S03]  /*13480*/  LEA R186, P5, R240, R0, 0x2 ;  /* 0x00000000f0ba7211 */ /* 0x000fc600078a10ff */
[----:B------:R1:W-:Y:S04]  /*13490*/  STL.64 [R1+0x3f8], R188 ;  /* 0x0003f8bc01007387 */ /* 0x0003e80000100a00 */
[----:B------:R-:W3:Y:S01]  /*134a0*/  LDL.LU R230, [R1+0x4a8] ;  /* 0x0004a80001e67983 */ /* 0x000ee20000300800 */
[----:B------:R-:W-:-:S03]  /*134b0*/  LEA.HI.X.SX32 R187, R240, R249, 0x2, P5 ;  /* 0x000000f9f0bb7211 */ /* 0x000fc600028f16ff */
[----:B------:R-:W3:Y:S01]  /*134c0*/  LDL.LU R240, [R1+0x4ac] ;  /* 0x0004ac0001f07983 */ /* 0x000ee20000300800 */
[CC--:B------:R-:W-:Y:S02]  /*134d0*/  LEA R52, P4, R39.reuse, R0.reuse, 0x2 ;  /* 0x0000000027347211 */ /* 0x0c0fe400078810ff */
[CC--:B------:R-:W-:Y:S02]  /*134e0*/  LEA R58, P0, R44.reuse, R0.reuse, 0x2 ;  /* 0x000000002c3a7211 */ /* 0x0c0fe400078010ff */
[-C--:B------:R-:W-:Y:S02]  /*134f0*/  LEA.HI.X.SX32 R53, R39, R249.reuse, 0x2, P4 ;  /* 0x000000f927357211 */ /* 0x080fe400020f16ff */
[C---:B------:R-:W-:Y:S02]  /*13500*/  LEA R38, P4, R25.reuse, R0, 0x2 ;  /* 0x0000000019267211 */ /* 0x040fe400078810ff */
[-C--:B------:R-:W-:Y:S02]  /*13510*/  LEA.HI.X.SX32 R59, R44, R249.reuse, 0x2, P0 ;  /* 0x000000f92c3b7211 */ /* 0x080fe400000f16ff */
[----:B------:R-:W-:-:S02]  /*13520*/  LEA.HI.X.SX32 R39, R25, R249, 0x2, P4 ;  /* 0x000000f919277211 */ /* 0x000fc400020f16ff */
[CC--:B------:R-:W-:Y:S02]  /*13530*/  LEA R44, P0, R31.reuse, R0.reuse, 0x2 ;  /* 0x000000001f2c7211 */ /* 0x0c0fe400078010ff */
[CC--:B------:R-:W-:Y:S02]  /*13540*/  LEA R24, P4, R10.reuse, R0.reuse, 0x2 ;  /* 0x000000000a187211 */ /* 0x0c0fe400078810ff */
[-C--:B------:R-:W-:Y:S02]  /*13550*/  LEA.HI.X.SX32 R45, R31, R249.reuse, 0x2, P0 ;  /* 0x000000f91f2d7211 */ /* 0x080fe400000f16ff */
[----:B------:R-:W-:Y:S02]  /*13560*/  LEA.HI.X.SX32 R25, R10, R249, 0x2, P4 ;  /* 0x000000f90a197211 */ /* 0x000fe400020f16ff */
[-C--:B------:R-:W-:Y:S02]  /*13570*/  LEA R30, P0, R17, R0.reuse, 0x2 ;  /* 0x00000000111e7211 */ /* 0x080fe400078010ff */
[----:B------:R-:W-:-:S02]  /*13580*/  LEA R10, P4, R232, R0, 0x2 ;  /* 0x00000000e80a7211 */ /* 0x000fc400078810ff */
[-C--:B------:R-:W-:Y:S02]  /*13590*/  LEA.HI.X.SX32 R31, R17, R249.reuse, 0x2, P0 ;  /* 0x000000f9111f7211 */ /* 0x080fe400000f16ff */
[----:B------:R-:W-:Y:S02]  /*135a0*/  LEA.HI.X.SX32 R11, R232, R249, 0x2, P4 ;  /* 0x000000f9e80b7211 */ /* 0x000fe400020f16ff */
[-C--:B------:R-:W-:Y:S02]  /*135b0*/  LEA R16, P0, R5, R0.reuse, 0x2 ;  /* 0x0000000005107211 */ /* 0x080fe400078010ff */
[-C--:B------:R-:W-:Y:S02]  /*135c0*/  LEA R184, P4, R236, R0.reuse, 0x2 ;  /* 0x00000000ecb87211 */ /* 0x080fe400078810ff */
[-C--:B------:R-:W-:Y:S02]  /*135d0*/  LEA R14, P6, R3, R0.reuse, 0x2 ;  /* 0x00000000030e7211 */ /* 0x080fe400078c10ff */
[----:B------:R-:W-:-:S02]  /*135e0*/  LEA R196, P3, R237, R0, 0x2 ;  /* 0x00000000edc47211 */ /* 0x000fc400078610ff */
[-C--:B------:R-:W-:Y:S02]  /*135f0*/  LEA.HI.X.SX32 R17, R5, R249.reuse, 0x2, P0 ;  /* 0x000000f905117211 */ /* 0x080fe400000f16ff */
[-C--:B------:R-:W-:Y:S02]  /*13600*/  LEA.HI.X.SX32 R185, R236, R249.reuse, 0x2, P4 ;  /* 0x000000f9ecb97211 */ /* 0x080fe400020f16ff */
[-C--:B------:R-:W-:Y:S02]  /*13610*/  LEA R4, P0, R234, R0.reuse, 0x2 ;  /* 0x00000000ea047211 */ /* 0x080fe400078010ff */
[-C--:B------:R-:W-:Y:S02]  /*13620*/  LEA R194, P2, R238, R0.reuse, 0x2 ;  /* 0x00000000eec27211 */ /* 0x080fe400078410ff */
[----:B------:R-:W-:Y:S01]  /*13630*/  LEA.HI.X.SX32 R15, R3, R249, 0x2, P6 ;  /* 0x000000f9030f7211 */ /* 0x000fe200030f16ff */
[----:B------:R1:W-:Y:S01]  /*13640*/  STL.64 [R1+0x400], R186 ;  /* 0x000400ba01007387 */ /* 0x0003e20000100a00 */
[----:B------:R-:W-:-:S02]  /*13650*/  LEA R2, P6, R235, R0, 0x2 ;  /* 0x00000000eb027211 */ /* 0x000fc400078c10ff */
[-C--:B----4-:R-:W-:Y:S02]  /*13660*/  LEA R192, P1, R239, R0.reuse, 0x2 ;  /* 0x00000000efc07211 */ /* 0x090fe400078210ff */
[-C--:B------:R-:W-:Y:S01]  /*13670*/  LEA.HI.X.SX32 R197, R237, R249.reuse, 0x2, P3 ;  /* 0x000000f9edc57211 */ /* 0x080fe200018f16ff */
[----:B------:R4:W-:Y:S01]  /*13680*/  STL.64 [R1+0x418], R184 ;  /* 0x000418b801007387 */ /* 0x0009e20000100a00 */
[-C--:B------:R-:W-:Y:S02]  /*13690*/  LEA.HI.X.SX32 R5, R234, R249.reuse, 0x2, P0 ;  /* 0x000000f9ea057211 */ /* 0x080fe400000f16ff */
[-C--:B------:R-:W-:Y:S01]  /*136a0*/  LEA.HI.X.SX32 R195, R238, R249.reuse, 0x2, P2 ;  /* 0x000000f9eec37211 */ /* 0x080fe200010f16ff */
[----:B------:R-:W3:Y:S01]  /*136b0*/  LDL.LU R231, [R1+0x4b4] ;  /* 0x0004b40001e77983 */ /* 0x000ee20000300800 */
[----:B------:R-:W-:Y:S02]  /*136c0*/  LEA R190, P0, R241, R0, 0x2 ;  /* 0x00000000f1be7211 */ /* 0x000fe400078010ff */
[-C--:B------:R-:W-:Y:S01]  /*136d0*/  LEA.HI.X.SX32 R3, R235, R249.reuse, 0x2, P6 ;  /* 0x000000f9eb037211 */ /* 0x080fe200030f16ff */
[----:B------:R-:W3:Y:S01]  /*136e0*/  LDL.LU R232, [R1+0x4bc] ;  /* 0x0004bc0001e87983 */ /* 0x000ee20000300800 */
[----:B------:R-:W-:-:S02]  /*136f0*/  LEA.HI.X.SX32 R193, R239, R249, 0x2, P1 ;  /* 0x000000f9efc17211 */ /* 0x000fc400008f16ff */
[----:B-1----:R-:W-:Y:S01]  /*13700*/  LEA R188, P6, R242, R0, 0x2 ;  /* 0x00000000f2bc7211 */ /* 0x002fe200078c10ff */
[----:B------:R1:W-:Y:S01]  /*13710*/  STL.64 [R1+0x410], R196 ;  /* 0x000410c401007387 */ /* 0x0003e20000100a00 */
[----:B------:R-:W-:-:S03]  /*13720*/  LEA.HI.X.SX32 R191, R241, R249, 0x2, P0 ;  /* 0x000000f9f1bf7211 */ /* 0x000fc600000f16ff */
[----:B------:R-:W3:Y:S01]  /*13730*/  LDL.LU R233, [R1+0x4c4] ;  /* 0x0004c40001e97983 */ /* 0x000ee20000300800 */
[----:B------:R-:W-:-:S03]  /*13740*/  LEA R186, P5, R243, R0, 0x2 ;  /* 0x00000000f3ba7211 */ /* 0x000fc600078a10ff */
[----:B------:R1:W-:Y:S01]  /*13750*/  STL.64 [R1+0x408], R194 ;  /* 0x000408c201007387 */ /* 0x0003e20000100a00 */
[----:B------:R-:W-:-:S03]  /*13760*/  LEA.HI.X.SX32 R189, R242, R249, 0x2, P6 ;  /* 0x000000f9f2bd7211 */ /* 0x000fc600030f16ff */
[----:B------:R-:W3:Y:S01]  /*13770*/  LDL.LU R234, [R1+0x4cc] ;  /* 0x0004cc0001ea7983 */ /* 0x000ee20000300800 */
[----:B------:R-:W-:-:S03]  /*13780*/  LEA.HI.X.SX32 R187, R243, R249, 0x2, P5 ;  /* 0x000000f9f3bb7211 */ /* 0x000fc600028f16ff */
[----:B------:R1:W-:Y:S01]  /*13790*/  STL.64 [R1+0x420], R192 ;  /* 0x000420c001007387 */ /* 0x0003e20000100a00 */
[----:B----4-:R-:W-:-:S03]  /*137a0*/  LEA R184, P4, R244, R0, 0x2 ;  /* 0x00000000f4b87211 */ /* 0x010fc600078810ff */
[----:B------:R-:W4:Y:S04]  /*137b0*/  LDL.LU R235, [R1+0x4d4] ;  /* 0x0004d40001eb7983 */ /* 0x000f280000300800 */
[----:B------:R-:W4:Y:S04]  /*137c0*/  LDL.LU R236, [R1+0x4dc] ;  /* 0x0004dc0001ec7983 */ /* 0x000f280000300800 */
[----:B------:R2:W-:Y:S04]  /*137d0*/  STL.64 [R1+0x430], R190 ;  /* 0x000430be01007387 */ /* 0x0005e80000100a00 */
[----:B------:R-:W4:Y:S01]  /*137e0*/  LDL.LU R237, [R1+0x4e4] ;  /* 0x0004e40001ed7983 */ /* 0x000f220000300800 */
[----:B-1----:R-:W-:-:S03]  /*137f0*/  LEA R196, P3, R252, R0, 0x2 ;  /* 0x00000000fcc47211 */ /* 0x002fc600078610ff */
[----:B------:R3:W-:Y:S01]  /*13800*/  STL.64 [R1+0x428], R188 ;  /* 0x000428bc01007387 */ /* 0x0007e20000100a00 */
[----:B------:R-:W-:-:S03]  /*13810*/  LEA.HI.X.SX32 R185, R244, R249, 0x2, P4 ;  /* 0x000000f9f4b97211 */ /* 0x000fc600020f16ff */
[----:B------:R-:W4:Y:S04]  /*13820*/  LDL.LU R238, [R1+0x4ec] ;  /* 0x0004ec0001ee7983 */ /* 0x000f280000300800 */
[----:B------:R-:W4:Y:S04]  /*13830*/  LDL.LU R239, [R1+0x4f4] ;  /* 0x0004f40001ef7983 */ /* 0x000f280000300800 */
[----:B------:R1:W-:Y:S01]  /*13840*/  STL.64 [R1+0x438], R186 ;  /* 0x000438ba01007387 */ /* 0x0003e20000100a00 */
[----:B------:R-:W-:-:S03]  /*13850*/  LEA R194, P2, R247, R0, 0x2 ;  /* 0x00000000f7c27211 */ /* 0x000fc600078410ff */
[----:B------:R-:W4:Y:S01]  /*13860*/  LDL.LU R241, [R1+0x4fc] ;  /* 0x0004fc0001f17983 */ /* 0x000f220000300800 */
[-C--:B------:R-:W-:Y:S02]  /*13870*/  LEA.HI.X.SX32 R197, R252, R249.reuse, 0x2, P3 ;  /* 0x000000f9fcc57211 */ /* 0x080fe400018f16ff */
[----:B------:R-:W-:Y:S01]  /*13880*/  LEA R192, P1, R228, R0, 0x2 ;  /* 0x00000000e4c07211 */ /* 0x000fe200078210ff */
[----:B------:R-:W4:Y:S01]  /*13890*/  LDL.LU R242, [R1+0x504] ;  /* 0x0005040001f27983 */ /* 0x000f220000300800 */
[----:B------:R-:W-:-:S03]  /*138a0*/  LEA.HI.X.SX32 R195, R247, R249, 0x2, P2 ;  /* 0x000000f9f7c37211 */ /* 0x000fc600010f16ff */
[----:B------:R1:W-:Y:S01]  /*138b0*/  STL.64 [R1+0x440], R184 ;  /* 0x000440b801007387 */ /* 0x0003e20000100a00 */
[----:B------:R-:W-:-:S03]  /*138c0*/  LEA.HI.X.SX32 R193, R228, R249, 0x2, P1 ;  /* 0x000000f9e4c17211 */ /* 0x000fc600008f16ff */
[----:B------:R-:W4:Y:S04]  /*138d0*/  LDL.LU R252, [R1+0x518] ;  /* 0x0005180001fc7983 */ /* 0x000f280000300800 */
[----:B------:R-:W4:Y:S04]  /*138e0*/  LDL.LU R243, [R1+0x568] ;  /* 0x0005680001f37983 */ /* 0x000f280000300800 */
[----:B------:R1:W-:Y:S04]  /*138f0*/  STL.64 [R1+0x450], R196 ;  /* 0x000450c401007387 */ /* 0x0003e80000100a00 */
[----:B------:R-:W4:Y:S04]  /*13900*/  LDL.LU R244, [R1+0x56c] ;  /* 0x00056c0001f47983 */ /* 0x000f280000300800 */
[----:B------:R-:W4:Y:S04]  /*13910*/  LDL.LU R247, [R1+0x564] ;  /* 0x0005640001f77983 */ /* 0x000f280000300800 */
[----:B------:R1:W-:Y:S04]  /*13920*/  STL.64 [R1+0x448], R194 ;  /* 0x000448c201007387 */ /* 0x0003e80000100a00 */
[----:B------:R1:W-:Y:S01]  /*13930*/  STL.64 [R1+0x458], R192 ;  /* 0x000458c001007387 */ /* 0x0003e20000100a00 */
[----:B--2---:R-:W-:-:S04]  /*13940*/  LEA R190, P0, R245, R0, 0x2 ;  /* 0x00000000f5be7211 */ /* 0x004fc800078010ff */
[-C--:B------:R-:W-:Y:S02]  /*13950*/  LEA.HI.X.SX32 R191, R245, R249.reuse, 0x2, P0 ;  /* 0x000000f9f5bf7211 */ /* 0x080fe400000f16ff */
[----:B------:R-:W2:Y:S04]  /*13960*/  LDL.LU R245, [R1+0x514] ;  /* 0x0005140001f57983 */ /* 0x000ea80000300800 */
[----:B------:R1:W-:Y:S01]  /*13970*/  STL.64 [R1+0x460], R190 ;  /* 0x000460be01007387 */ /* 0x0003e20000100a00 */
[CC--:B---3--:R-:W-:Y:S02]  /*13980*/  LEA R188, P6, R246.reuse, R0.reuse, 0x2 ;  /* 0x00000000f6bc7211 */ /* 0x0c8fe400078c10ff */
[----:B-1----:R-:W-:Y:S02]  /*13990*/  LEA R186, P5, R229, R0, 0x2 ;  /* 0x00000000e5ba7211 */ /* 0x002fe400078a10ff */
[----:B------:R-:W-:-:S02]  /*139a0*/  LEA.HI.X.SX32 R189, R246, R249, 0x2, P6 ;  /* 0x000000f9f6bd7211 */ /* 0x000fc400030f16ff */
[----:B------:R-:W-:Y:S01]  /*139b0*/  LEA.HI.X.SX32 R187, R229, R249, 0x2, P5 ;  /* 0x000000f9e5bb7211 */ /* 0x000fe200028f16ff */
[----:B------:R-:W2:Y:S01]  /*139c0*/  LDL.LU R246, [R1+0x50c] ;  /* 0x00050c0001f67983 */ /* 0x000ea20000300800 */
[----:B------:R-:W-:-:S03]  /*139d0*/  LEA R184, P4, R230, R0, 0x2 ;  /* 0x00000000e6b87211 */ /* 0x000fc600078810ff */
[----:B------:R1:W-:Y:S01]  /*139e0*/  STL.64 [R1+0x470], R188 ;  /* 0x000470bc01007387 */ /* 0x0003e20000100a00 */
[-C--:B------:R-:W-:Y:S02]  /*139f0*/  LEA.HI.X.SX32 R185, R230, R249.reuse, 0x2, P4 ;  /* 0x000000f9e6b97211 */ /* 0x080fe400020f16ff */
[CC--:B------:R-:W-:Y:S01]  /*13a00*/  LEA R196, P3, R240.reuse, R0.reuse, 0x2 ;  /* 0x00000000f0c47211 */ /* 0x0c0fe200078610ff */
[----:B------:R4:W-:Y:S03]  /*13a10*/  STL.64 [R1+0x468], R186 ;  /* 0x000468ba01007387 */ /* 0x0009e60000100a00 */
[----:B------:R-:W-:Y:S01]  /*13a20*/  LEA.HI.X.SX32 R197, R240, R249, 0x2, P3 ;  /* 0x000000f9f0c57211 */ /* 0x000fe200018f16ff */
[----:B------:R1:W-:Y:S04]  /*13a30*/  STL.64 [R1+0x478], R184 ;  /* 0x000478b801007387 */ /* 0x0003e80000100a00 */
[----:B------:R-:W2:Y:S04]  /*13a40*/  LDL.LU R240, [R1+0x51c] ;  /* 0x00051c0001f07983 */ /* 0x000ea80000300800 */
[----:B------:R1:W-:Y:S01]  /*13a50*/  STL.64 [R1+0x480], R196 ;  /* 0x000480c401007387 */ /* 0x0003e20000100a00 */
[----:B------:R-:W-:-:S02]  /*13a60*/  LEA R194, P2, R231, R0, 0x2 ;  /* 0x00000000e7c27211 */ /* 0x000fc400078410ff */
[CC--:B------:R-:W-:Y:S02]  /*13a70*/  LEA R192, P1, R232.reuse, R0.reuse, 0x2 ;  /* 0x00000000e8c07211 */ /* 0x0c0fe400078210ff */
[-C--:B------:R-:W-:Y:S02]  /*13a80*/  LEA.HI.X.SX32 R195, R231, R249.reuse, 0x2, P2 ;  /* 0x000000f9e7c37211 */ /* 0x080fe400010f16ff */
[-C--:B------:R-:W-:Y:S02]  /*13a90*/  LEA.HI.X.SX32 R193, R232, R249.reuse, 0x2, P1 ;  /* 0x000000f9e8c17211 */ /* 0x080fe400008f16ff */
[C---:B------:R-:W-:Y:S01]  /*13aa0*/  LEA R190, P0, R233.reuse, R0, 0x2 ;  /* 0x00000000e9be7211 */ /* 0x040fe200078010ff */
[----:B------:R4:W-:Y:S03]  /*13ab0*/  STL.64 [R1+0x490], R194 ;  /* 0x000490c201007387 */ /* 0x0009e60000100a00 */
[----:B------:R-:W-:-:S02]  /*13ac0*/  LEA.HI.X.SX32 R191, R233, R249, 0x2, P0 ;  /* 0x000000f9e9bf7211 */ /* 0x000fc400000f16ff */
[CC--:B-1----:R-:W-:Y:S01]  /*13ad0*/  LEA R188, P6, R234.reuse, R0.reuse, 0x2 ;  /* 0x00000000eabc7211 */ /* 0x0c2fe200078c10ff */
[----:B------:R1:W-:Y:S03]  /*13ae0*/  STL.64 [R1+0x488], R192 ;  /* 0x000488c001007387 */ /* 0x0003e60000100a00 */
[-C--:B------:R-:W-:Y:S02]  /*13af0*/  LEA.HI.X.SX32 R189, R234, R249.reuse, 0x2, P6 ;  /* 0x000000f9eabd7211 */ /* 0x080fe400030f16ff */
[CC--:B----4-:R-:W-:Y:S01]  /*13b00*/  LEA R186, P5, R235.reuse, R0.reuse, 0x2 ;  /* 0x00000000ebba7211 */ /* 0x0d0fe200078a10ff */
[----:B------:R4:W-:Y:S01]  /*13b10*/  STL.64 [R1+0x498], R190 ;  /* 0x000498be01007387 */ /* 0x0009e20000100a00 */
[----:B------:R-:W-:Y:S02]  /*13b20*/  LEA R184, P4, R236, R0, 0x2 ;  /* 0x00000000ecb87211 */ /* 0x000fe400078810ff */
[----:B------:R-:W-:-:S02]  /*13b30*/  LEA.HI.X.SX32 R187, R235, R249, 0x2, P5 ;  /* 0x000000f9ebbb7211 */ /* 0x000fc400028f16ff */
[-C--:B------:R-:W-:Y:S02]  /*13b40*/  LEA.HI.X.SX32 R185, R236, R249.reuse, 0x2, P4 ;  /* 0x000000f9ecb97211 */ /* 0x080fe400020f16ff */
[CC--:B------:R-:W-:Y:S01]  /*13b50*/  LEA R196, P3, R237.reuse, R0.reuse, 0x2 ;  /* 0x00000000edc47211 */ /* 0x0c0fe200078610ff */
[----:B------:R4:W-:Y:S03]  /*13b60*/  STL.64 [R1+0x4a0], R188 ;  /* 0x0004a0bc01007387 */ /* 0x0009e60000100a00 */
[----:B------:R-:W-:Y:S02]  /*13b70*/  LEA.HI.X.SX32 R197, R237, R249, 0x2, P3 ;  /* 0x000000f9edc57211 */ /* 0x000fe400018f16ff */
[-C--:B------:R-:W-:Y:S02]  /*13b80*/  LEA R194, P2, R238, R0.reuse, 0x2 ;  /* 0x00000000eec27211 */ /* 0x080fe400078410ff */
[----:B-1----:R-:W-:-:S02]  /*13b90*/  LEA R192, P1, R239, R0, 0x2 ;  /* 0x00000000efc07211 */ /* 0x002fc400078210ff */
[-C--:B------:R-:W-:Y:S01]  /*13ba0*/  LEA.HI.X.SX32 R195, R238, R249.reuse, 0x2, P2 ;  /* 0x000000f9eec37211 */ /* 0x080fe200010f16ff */
[----:B------:R1:W-:Y:S01]  /*13bb0*/  STL.64 [R1+0x4b0], R186 ;  /* 0x0004b0ba01007387 */ /* 0x0003e20000100a00 */
[-C--:B------:R-:W-:Y:S02]  /*13bc0*/  LEA.HI.X.SX32 R193, R239, R249.reuse, 0x2, P1 ;  /* 0x000000f9efc17211 */ /* 0x080fe400008f16ff */
[CC--:B----4-:R-:W-:Y:S01]  /*13bd0*/  LEA R190, P0, R241.reuse, R0.reuse, 0x2 ;  /* 0x00000000f1be7211 */ /* 0x0d0fe200078010ff */
[----:B------:R4:W-:Y:S01]  /*13be0*/  STL.64 [R1+0x4a8], R184 ;  /* 0x0004a8b801007387 */ /* 0x0009e20000100a00 */
[C---:B------:R-:W-:Y:S02]  /*13bf0*/  LEA R188, P6, R242.reuse, R0, 0x2 ;  /* 0x00000000f2bc7211 */ /* 0x040fe400078c10ff */
[-C--:B------:R-:W-:Y:S01]  /*13c00*/  LEA.HI.X.SX32 R191, R241, R249.reuse, 0x2, P0 ;  /* 0x000000f9f1bf7211 */ /* 0x080fe200000f16ff */
[----:B------:R4:W-:Y:S01]  /*13c10*/  STL.64 [R1+0x4b8], R196 ;  /* 0x0004b8c401007387 */ /* 0x0009e20000100a00 */
[----:B------:R-:W-:-:S02]  /*13c20*/  LEA.HI.X.SX32 R189, R242, R249, 0x2, P6 ;  /* 0x000000f9f2bd7211 */ /* 0x000fc400030f16ff */
[-C--:B-1----:R-:W-:Y:S01]  /*13c30*/  LEA R186, P5, R252, R0.reuse, 0x2 ;  /* 0x00000000fcba7211 */ /* 0x082fe200078a10ff */
[----:B------:R1:W-:Y:S01]  /*13c40*/  STL.64 [R1+0x4c0], R194 ;  /* 0x0004c0c201007387 */ /* 0x0003e20000100a00 */
[----:B----4-:R-:W-:-:S03]  /*13c50*/  LEA R184, P4, R243, R0, 0x2 ;  /* 0x00000000f3b87211 */ /* 0x010fc600078810ff */
[----:B------:R4:W-:Y:S01]  /*13c60*/  STL.64 [R1+0x4d0], R192 ;  /* 0x0004d0c001007387 */ /* 0x0009e20000100a00 */
[----:B------:R-:W-:-:S03]  /*13c70*/  LEA.HI.X.SX32 R187, R252, R249, 0x2, P5 ;  /* 0x000000f9fcbb7211 */ /* 0x000fc600028f16ff */
[----:B------:R-:W-:Y:S01]  /*13c80*/  STL.64 [R1+0x4c8], R190 ;  /* 0x0004c8be01007387 */ /* 0x000fe20000100a00 */
[----:B------:R-:W-:Y:S02]  /*13c90*/  LEA.HI.X.SX32 R185, R243, R249, 0x2, P4 ;  /* 0x000000f9f3b97211 */ /* 0x000fe400020f16ff */
[-C--:B------:R-:W-:Y:S01]  /*13ca0*/  LEA R196, P3, R244, R0.reuse, 0x2 ;  /* 0x00000000f4c47211 */ /* 0x080fe200078610ff */
[----:B------:R-:W3:Y:S01]  /*13cb0*/  LDL.LU R241, [R1+0x570] ;  /* 0x0005700001f17983 */ /* 0x000ee20000300800 */
[----:B-1----:R-:W-:-:S03]  /*13cc0*/  LEA R194, P2, R247, R0, 0x2 ;  /* 0x00000000f7c27211 */ /* 0x002fc600078410ff */
[----:B------:R-:W3:Y:S01]  /*13cd0*/  LDL.LU R242, [R1+0x580] ;  /* 0x0005800001f27983 */ /* 0x000ee20000300800 */
[----:B----4-:R-:W-:Y:S02]  /*13ce0*/  LEA R192, P1, R250, R0, 0x2 ;  /* 0x00000000fac07211 */ /* 0x010fe400078210ff */
[-C--:B------:R-:W-:Y:S01]  /*13cf0*/  LEA.HI.X.SX32 R197, R244, R249.reuse, 0x2, P3 ;  /* 0x000000f9f4c57211 */ /* 0x080fe200018f16ff */
[----:B------:R-:W-:Y:S01]  /*13d00*/  STL.64 [R1+0x4d8], R188 ;  /* 0x0004d8bc01007387 */ /* 0x000fe20000100a00 */
[----:B------:R-:W-:-:S03]  /*13d10*/  LEA.HI.X.SX32 R195, R247, R249, 0x2, P2 ;  /* 0x000000f9f7c37211 */ /* 0x000fc600010f16ff */
[----:B------:R-:W4:Y:S01]  /*13d20*/  LDL.LU R252, [R1+0x80] ;  /* 0x0000800001fc7983 */ /* 0x000f220000300800 */
[----:B------:R-:W-:-:S03]  /*13d30*/  LEA.HI.X.SX32 R193, R250, R249, 0x2, P1 ;  /* 0x000000f9fac17211 */ /* 0x000fc600008f16ff */
[----:B------:R1:W-:Y:S04]  /*13d40*/  STL.64 [R1+0x4e0], R186 ;  /* 0x0004e0ba01007387 */ /* 0x0003e80000100a00 */
[----:B------:R-:W4:Y:S04]  /*13d50*/  LDL.LU R231, [R1+0x84] ;  /* 0x0000840001e77983 */ /* 0x000f280000300800 */
[----:B------:R1:W-:Y:S04]  /*13d60*/  STL.64 [R1+0x4f0], R184 ;  /* 0x0004f0b801007387 */ /* 0x0003e80000100a00 */
[----:B------:R-:W4:Y:S04]  /*13d70*/  LDL.LU R250, [R1+0x1304] ;  /* 0x0013040001fa7983 */ /* 0x000f280000300800 */
[----:B------:R-:W-:Y:S04]  /*13d80*/  STL.64 [R1+0x4e8], R196 ;  /* 0x0004e8c401007387 */ /* 0x000fe80000100a00 */
[----:B------:R-:W4:Y:S04]  /*13d90*/  LDL.LU R232, [R1+0x8c] ;  /* 0x00008c0001e87983 */ /* 0x000f280000300800 */
[----:B------:R-:W-:Y:S04]  /*13da0*/  STL.64 [R1+0x4f8], R194 ;  /* 0x0004f8c201007387 */ /* 0x000fe80000100a00 */
[----:B------:R-:W-:Y:S04]  /*13db0*/  STL.64 [R1+0x500], R192 ;  /* 0x000500c001007387 */ /* 0x000fe80000100a00 */
[----:B------:R-:W4:Y:S01]  /*13dc0*/  LDL.LU R243, [R1+0x94] ;  /* 0x0000940001f37983 */ /* 0x000f220000300800 */
[----:B-1----:R-:W-:-:S04]  /*13dd0*/  LEA R186, P5, R248, R0, 0x2 ;  /* 0x00000000f8ba7211 */ /* 0x002fc800078a10ff */
[----:B------:R-:W-:Y:S02]  /*13de0*/  LEA.HI.X.SX32 R187, R248, R249, 0x2, P5 ;  /* 0x000000f9f8bb7211 */ /* 0x000fe400028f16ff */
[----:B--2---:R-:W-:-:S04]  /*13df0*/  LEA R190, P0, R245, R0, 0x2 ;  /* 0x00000000f5be7211 */ /* 0x004fc800078010ff */
[----:B------:R-:W-:-:S05]  /*13e00*/  LEA.HI.X.SX32 R191, R245, R249, 0x2, P0 ;  /* 0x000000f9f5bf7211 */ /* 0x000fca00000f16ff */
[----:B------:R-:W-:Y:S04]  /*13e10*/  STL.64 [R1+0x510], R190 ;  /* 0x000510be01007387 */ /* 0x000fe80000100a00 */
[----:B------:R-:W2:Y:S01]  /*13e20*/  LDL.LU R244, [R1+0x9c] ;  /* 0x00009c0001f47983 */ /* 0x000ea20000300800 */
[----:B------:R-:W-:Y:S01]  /*13e30*/  IMAD.MOV.U32 R245, RZ, RZ, 0x3f ;  /* 0x0000003ffff57424 */ /* 0x000fe200078e00ff */
[----:B------:R-:W-:-:S04]  /*13e40*/  LEA R188, P6, R246, R0, 0x2 ;  /* 0x00000000f6bc7211 */ /* 0x000fc800078c10ff */
[----:B------:R-:W-:-:S05]  /*13e50*/  LEA.HI.X.SX32 R189, R246, R249, 0x2, P6 ;  /* 0x000000f9f6bd7211 */ /* 0x000fca00030f16ff */
[----:B------:R-:W-:Y:S01]  /*13e60*/  STL.64 [R1+0x508], R188 ;  /* 0x000508bc01007387 */ /* 0x000fe20000100a00 */
[----:B------:R-:W-:-:S03]  /*13e70*/  LEA R184, P4, R240, R0, 0x2 ;  /* 0x00000000f0b87211 */ /* 0x000fc600078810ff */
[----:B------:R-:W-:Y:S01]  /*13e80*/  STL.64 [R1+0x520], R186 ;  /* 0x000520ba01007387 */ /* 0x000fe20000100a00 */
[----:B------:R-:W-:-:S03]  /*13e90*/  LEA.HI.X.SX32 R185, R240, R249, 0x2, P4 ;  /* 0x000000f9f0b97211 */ /* 0x000fc600020f16ff */
[----:B------:R-:W2:Y:S01]  /*13ea0*/  LDL.LU R233, [R1+0x344] ;  /* 0x0003440001e97983 */ /* 0x000ea20000300800 */
[----:B------:R-:W-:-:S03]  /*13eb0*/  IADD3 R240, R245, c[0x0][0x180], RZ ;  /* 0x00006000f5f07a10 */ /* 0x000fc60007ffe0ff */
[----:B------:R1:W-:Y:S04]  /*13ec0*/  STL.64 [R1+0x518], R184 ;  /* 0x000518b801007387 */ /* 0x0003e80000100a00 */
[----:B------:R-:W2:Y:S04]  /*13ed0*/  LDL.LU R245, [R1+0x530] ;  /* 0x0005300001f57983 */ /* 0x000ea80000300800 */
[----:B------:R-:W1:Y:S01]  /*13ee0*/  S2R R239, SR_TID.X ;  /* 0x0000000000ef7919 */ /* 0x000e620000002100 */
[----:B------:R-:W-:Y:S02]  /*13ef0*/  IMAD.MOV.U32 R235, RZ, RZ, c[0x0][0x188] ;  /* 0x00006200ffeb7624 */ /* 0x000fe400078e00ff */
[----:B------:R-:W-:Y:S01]  /*13f00*/  IMAD R251, R251, c[0x0][0x184], RZ ;  /* 0x00006100fbfb7a24 */ /* 0x000fe200078e02ff */
[----:B------:R-:W2:Y:S04]  /*13f10*/  LDL.LU R234, [R1+0x534] ;  /* 0x0005340001ea7983 */ /* 0x000ea80000300800 */
[----:B------:R-:W-:-:S02]  /*13f20*/  LEA R248, P0, R251, c[0x0][0x160], 0x2 ;  /* 0x00005800fbf87a11 */ /* 0x000fc400078010ff */
[----:B-1----:R-:W-:-:S04]  /*13f30*/  SHF.R.U32.HI R236, RZ, 0x6, R239 ;  /* 0x00000006ffec7819 */ /* 0x002fc800000116ef */
[----:B------:R-:W-:-:S05]  /*13f40*/  SGXT.U32 R236, R236, 0x1 ;  /* 0x00000001ecec781a */ /* 0x000fca0000000000 */
[C---:B------:R-:W-:Y:S02]  /*13f50*/  IMAD R239, R236.reuse, c[0x0][0x188], RZ ;  /* 0x00006200ecef7a24 */ /* 0x040fe400078e02ff */
[C---:B------:R-:W-:Y:S02]  /*13f60*/  IMAD R238, R236.reuse, c[0x0][0x188], RZ ;  /* 0x00006200ecee7a24 */ /* 0x040fe400078e02ff */
[C---:B------:R-:W-:Y:S02]  /*13f70*/  IMAD R239, R235.reuse, 0x2, R239 ;  /* 0x00000002ebef7824 */ /* 0x040fe400078e02ef */
[C---:B------:R-:W-:Y:S02]  /*13f80*/  IMAD R237, R236.reuse, c[0x0][0x188], RZ ;  /* 0x00006200eced7a24 */ /* 0x040fe400078e02ff */
[----:B------:R-:W-:Y:S02]  /*13f90*/  IMAD R238, R235, 0x2, R238 ;  /* 0x00000002ebee7824 */ /* 0x000fe400078e02ee */
[----:B------:R-:W-:-:S02]  /*13fa0*/  IMAD R236, R236, c[0x0][0x188], RZ ;  /* 0x00006200ecec7a24 */ /* 0x000fc400078e02ff */
[C---:B------:R-:W-:Y:S02]  /*13fb0*/  IMAD R239, R235.reuse, 0x2, R239 ;  /* 0x00000002ebef7824 */ /* 0x040fe400078e02ef */
[----:B------:R-:W-:Y:S01]  /*13fc0*/  IMAD R237, R235, 0x2, R237 ;  /* 0x00000002ebed7824 */ /* 0x000fe200078e02ed */
[----:B------:R-:W-:Y:S01]  /*13fd0*/  LEA.HI.X.SX32 R0, R251, c[0x0][0x164], 0x2, P0 ;  /* 0x00005900fb007a11 */ /* 0x000fe200000f16ff */
[C---:B------:R-:W-:Y:S01]  /*13fe0*/  IMAD R238, R235.reuse, 0x2, R238 ;  /* 0x00000002ebee7824 */ /* 0x040fe200078e02ee */
[-C--:B------:R-:W-:Y:S02]  /*13ff0*/  LEA R184, P4, R236, R248.reuse, 0x2 ;  /* 0x000000f8ecb87211 */ /* 0x080fe400078810ff */
[----:B------:R-:W-:Y:S02]  /*14000*/  LEA R239, R235, R239, 0x1 ;  /* 0x000000efebef7211 */ /* 0x000fe400078e08ff */
[-C--:B------:R-:W-:Y:S01]  /*14010*/  LEA R214, P5, R237, R248.reuse, 0x2 ;  /* 0x000000f8edd67211 */ /* 0x080fe200078a10ff */
[----:B------:R-:W2:Y:S01]  /*14020*/  LDL.LU R235, [R1+0x538] ;  /* 0x0005380001eb7983 */ /* 0x000ea20000300800 */
[----:B------:R-:W-:-:S02]  /*14030*/  LEA R186, P0, R238, R248, 0x2 ;  /* 0x000000f8eeba7211 */ /* 0x000fc400078010ff */
[----:B------:R-:W-:Y:S02]  /*14040*/  LEA.HI.X.SX32 R185, R236, R0, 0x2, P4 ;  /* 0x00000000ecb97211 */ /* 0x000fe400020f16ff */
[----:B------:R-:W-:Y:S01]  /*14050*/  LEA R216, P1, R239, R248, 0x2 ;  /* 0x000000f8efd87211 */ /* 0x000fe200078210ff */
[----:B------:R-:W2:Y:S01]  /*14060*/  LDL.LU R236, [R1+0x53c] ;  /* 0x00053c0001ec7983 */ /* 0x000ea20000300800 */
[-C--:B------:R-:W-:Y:S02]  /*14070*/  LEA.HI.X.SX32 R215, R237, R0.reuse, 0x2, P5 ;  /* 0x00000000edd77211 */ /* 0x080fe400028f16ff */
[-C--:B------:R-:W-:Y:S01]  /*14080*/  LEA.HI.X.SX32 R187, R238, R0.reuse, 0x2, P0 ;  /* 0x00000000eebb7211 */ /* 0x080fe200000f16ff */
[----:B------:R1:W-:Y:S01]  /*14090*/  STL.64 [R1+0xe8], R184 ;  /* 0x0000e8b801007387 */ /* 0x0003e20000100a00 */
[----:B------:R-:W-:-:S03]  /*140a0*/  LEA.HI.X.SX32 R217, R239, R0, 0x2, P1 ;  /* 0x00000000efd97211 */ /* 0x000fc600008f16ff */
[----:B------:R-:W2:Y:S04]  /*140b0*/  LDL.LU R237, [R1+0x554] ;  /* 0x0005540001ed7983 */ /* 0x000ea80000300800 */
[----:B------:R-:W-:Y:S04]  /*140c0*/  STL.64 [R1+0xe0], R214 ;  /* 0x0000e0d601007387 */ /* 0x000fe80000100a00 */
[----:B------:R-:W2:Y:S04]  /*140d0*/  LDL.LU R238, [R1+0x550] ;  /* 0x0005500001ee7983 */ /* 0x000ea80000300800 */
[----:B------:R1:W-:Y:S04]  /*140e0*/  STL.64 [R1+0xd8], R186 ;  /* 0x0000d8ba01007387 */ /* 0x0003e80000100a00 */
[----:B------:R-:W2:Y:S04]  /*140f0*/  LDL.LU R239, [R1+0x54c] ;  /* 0x00054c0001ef7983 */ /* 0x000ea80000300800 */
[----:B------:R-:W-:Y:S01]  /*14100*/  STL.64 [R1+0xd0], R216 ;  /* 0x0000d0d801007387 */ /* 0x000fe20000100a00 */
[----:B---3--:R-:W-:-:S02]  /*14110*/  LEA R188, P2, R241, R248, 0x2 ;  /* 0x000000f8f1bc7211 */ /* 0x008fc400078410ff */
[C---:B------:R-:W-:Y:S02]  /*14120*/  LEA R218, P3, R242.reuse, R248, 0x2 ;  /* 0x000000f8f2da7211 */ /* 0x040fe400078610ff */
[-C--:B------:R-:W-:Y:S02]  /*14130*/  LEA.HI.X.SX32 R189, R241, R0.reuse, 0x2, P2 ;  /* 0x00000000f1bd7211 */ /* 0x080fe400010f16ff */
[----:B------:R-:W-:Y:S01]  /*14140*/  LEA.HI.X.SX32 R219, R242, R0, 0x2, P3 ;  /* 0x00000000f2db7211 */ /* 0x000fe200018f16ff */
[----:B------:R-:W3:Y:S01]  /*14150*/  LDL.LU R241, [R1+0x548] ;  /* 0x0005480001f17983 */ /* 0x000ee20000300800 */
[----:B----4-:R-:W-:-:S03]  /*14160*/  LEA R190, P4, R252, R248, 0x2 ;  /* 0x000000f8fcbe7211 */ /* 0x010fc600078810ff */
[----:B------:R-:W4:Y:S01]  /*14170*/  LDL.LU R242, [R1+0x544] ;  /* 0x0005440001f27983 */ /* 0x000f220000300800 */
[----:B------:R-:W-:Y:S02]  /*14180*/  LEA.HI.X.SX32 R191, R252, R0, 0x2, P4 ;  /* 0x00000000fcbf7211 */ /* 0x000fe400020f16ff */
[C---:B------:R-:W-:Y:S01]  /*14190*/  LEA R220, P5, R231.reuse, R248, 0x2 ;  /* 0x000000f8e7dc7211 */ /* 0x040fe200078a10ff */
[----:B------:R1:W-:Y:S03]  /*141a0*/  STL.64 [R1+0xc8], R188 ;  /* 0x0000c8bc01007387 */ /* 0x0003e60000100a00 */
[----:B------:R-:W-:Y:S01]  /*141b0*/  LEA.HI.X.SX32 R221, R231, R0, 0x2, P5 ;  /* 0x00000000e7dd7211 */ /* 0x000fe200028f16ff */
[----:B------:R-:W3:Y:S04]  /*141c0*/  LDL.LU R252, [R1+0x540] ;  /* 0x0005400001fc7983 */ /* 0x000ee80000300800 */
[----:B------:R-:W-:Y:S01]  /*141d0*/  STL.64 [R1+0xc0], R218 ;  /* 0x0000c0da01007387 */ /* 0x000fe20000100a00 */
[----:B------:R-:W-:-:S03]  /*141e0*/  LEA R192, P0, R232, R248, 0x2 ;  /* 0x000000f8e8c07211 */ /* 0x000fc600078010ff */
[----:B------:R1:W-:Y:S01]  /*141f0*/  STL.64 [R1+0xb8], R190 ;  /* 0x0000b8be01007387 */ /* 0x0003e20000100a00 */
[----:B------:R-:W-:-:S03]  /*14200*/  LEA.HI.X.SX32 R193, R232, R0, 0x2, P0 ;  /* 0x00000000e8c17211 */ /* 0x000fc600000f16ff */
[----:B------:R-:W-:Y:S01]  /*14210*/  STL.64 [R1+0xb0], R220 ;  /* 0x0000b0dc01007387 */ /* 0x000fe20000100a00 */
[----:B------:R-:W-:-:S04]  /*14220*/  LEA R222, P1, R243, R248, 0x2 ;  /* 0x000000f8f3de7211 */ /* 0x000fc800078210ff */
[----:B------:R-:W-:Y:S02]  /*14230*/  LEA.HI.X.SX32 R223, R243, R0, 0x2, P1 ;  /* 0x00000000f3df7211 */ /* 0x000fe400008f16ff */
[----:B------:R-:W3:Y:S04]  /*14240*/  LDL.LU R243, [R1+0x55c] ;  /* 0x00055c0001f37983 */ /* 0x000ee80000300800 */
[----:B------:R1:W-:Y:S01]  /*14250*/  STL.64 [R1+0xa8], R192 ;  /* 0x0000a8c001007387 */ /* 0x0003e20000100a00 */
[----:B--2---:R-:W-:-:S04]  /*14260*/  LEA R194, P2, R244, R248, 0x2 ;  /* 0x000000f8f4c27211 */ /* 0x004fc800078410ff */
[----:B------:R-:W-:Y:S02]  /*14270*/  LEA.HI.X.SX32 R195, R244, R0, 0x2, P2 ;  /* 0x00000000f4c37211 */ /* 0x000fe400010f16ff */
[----:B------:R-:W2:Y:S04]  /*14280*/  LDL.LU R244, [R1+0x558] ;  /* 0x0005580001f47983 */ /* 0x000ea80000300800 */
[----:B------:R-:W-:Y:S04]  /*14290*/  STL.64 [R1+0xa0], R222 ;  /* 0x0000a0de01007387 */ /* 0x000fe80000100a00 */
[----:B------:R1:W-:Y:S01]  /*142a0*/  STL.64 [R1+0x98], R194 ;  /* 0x000098c201007387 */ /* 0x0003e20000100a00 */
[----:B------:R-:W-:-:S04]  /*142b0*/  LEA R196, P4, R245, R248, 0x2 ;  /* 0x000000f8f5c47211 */ /* 0x000fc800078810ff */
[----:B------:R-:W-:Y:S02]  /*142c0*/  LEA.HI.X.SX32 R197, R245, R0, 0x2, P4 ;  /* 0x00000000f5c57211 */ /* 0x000fe400020f16ff */
[----:B------:R-:W2:Y:S01]  /*142d0*/  LDL.LU R245, [R1+0x560] ;  /* 0x0005600001f57983 */ /* 0x000ea20000300800 */
[CC--:B------:R-:W-:Y:S02]  /*142e0*/  LEA R226, P5, R234.reuse, R248.reuse, 0x2 ;  /* 0x000000f8eae27211 */ /* 0x0c0fe400078a10ff */
[C---:B------:R-:W-:Y:S02]  /*142f0*/  LEA R224, P3, R233.reuse, R248, 0x2 ;  /* 0x000000f8e9e07211 */ /* 0x040fe400078610ff */
[-C--:B------:R-:W-:Y:S02]  /*14300*/  LEA.HI.X.SX32 R227, R234, R0.reuse, 0x2, P5 ;  /* 0x00000000eae37211 */ /* 0x080fe400028f16ff */
[----:B------:R-:W-:Y:S02]  /*14310*/  MOV R247, c[0x0][0x188] ;  /* 0x0000620000f77a02 */ /* 0x000fe40000000f00 */
[----:B------:R-:W-:-:S03]  /*14320*/  LEA.HI.X.SX32 R225, R233, R0, 0x2, P3 ;  /* 0x00000000e9e17211 */ /* 0x000fc600018f16ff */
[----:B------:R-:W-:-:S04]  /*14330*/  IMAD R246, R247, 0x2, R250 ;  /* 0x00000002f7f67824 */ /* 0x000fc800078e02fa */
[----:B------:R-:W-:Y:S01]  /*14340*/  IMAD R183, R247, 0x2, R246 ;  /* 0x00000002f7b77824 */ /* 0x000fe200078e02f6 */
[-C--:B------:R-:W-:Y:S02]  /*14350*/  LEA R198, P0, R235, R248.reuse, 0x2 ;  /* 0x000000f8ebc67211 */ /* 0x080fe400078010ff */
[----:B------:R-:W-:-:S04]  /*14360*/  LEA R228, P1, R236, R248, 0x2 ;  /* 0x000000f8ece47211 */ /* 0x000fc800078210ff */
[-C--:B------:R-:W-:Y:S02]  /*14370*/  LEA.HI.X.SX32 R229, R236, R0.reuse, 0x2, P1 ;  /* 0x00000000ece57211 */ /* 0x080fe400008f16ff */
[----:B------:R-:W-:Y:S02]  /*14380*/  LEA.HI.X.SX32 R199, R235, R0, 0x2, P0 ;  /* 0x00000000ebc77211 */ /* 0x000fe400000f16ff */
[----:B------:R-:W-:-:S04]  /*14390*/  LEA R200, P2, R237, R248, 0x2 ;  /* 0x000000f8edc87211 */ /* 0x000fc800078410ff */
[----:B------:R-:W-:Y:S02]  /*143a0*/  LEA.HI.X.SX32 R201, R237, R0, 0x2, P2 ;  /* 0x00000000edc97211 */ /* 0x000fe400010f16ff */
[----:B------:R-:W-:-:S04]  /*143b0*/  LEA R230, P3, R238, R248, 0x2 ;  /* 0x000000f8eee67211 */ /* 0x000fc800078610ff */
[----:B------:R-:W-:Y:S02]  /*143c0*/  LEA.HI.X.SX32 R231, R238, R0, 0x2, P3 ;  /* 0x00000000eee77211 */ /* 0x000fe400018f16ff */
[----:B------:R-:W-:-:S04]  /*143d0*/  LEA R202, P4, R239, R248, 0x2 ;  /* 0x000000f8efca7211 */ /* 0x000fc800078810ff */
[----:B------:R-:W-:Y:S02]  /*143e0*/  LEA.HI.X.SX32 R203, R239, R0, 0x2, P4 ;  /* 0x00000000efcb7211 */ /* 0x000fe400020f16ff */
[-C--:B----4-:R-:W-:Y:S02]  /*143f0*/  LEA R204, P0, R242, R248.reuse, 0x2 ;  /* 0x000000f8f2cc7211 */ /* 0x090fe400078010ff */
[----:B---3--:R-:W-:-:S04]  /*14400*/  LEA R234, P1, R252, R248, 0x2 ;  /* 0x000000f8fcea7211 */ /* 0x008fc800078210ff */
[-C--:B------:R-:W-:Y:S02]  /*14410*/  LEA.HI.X.SX32 R235, R252, R0.reuse, 0x2, P1 ;  /* 0x00000000fceb7211 */ /* 0x080fe400008f16ff */
[----:B------:R-:W-:Y:S01]  /*14420*/  LEA.HI.X.SX32 R205, R242, R0, 0x2, P0 ;  /* 0x00000000f2cd7211 */ /* 0x000fe200000f16ff */
[----:B------:R-:W-:Y:S01]  /*14430*/  IMAD R252, R247, 0x2, R183 ;  /* 0x00000002f7fc7824 */ /* 0x000fe200078e02b7 */
[----:B------:R-:W-:-:S04]  /*14440*/  LEA R206, P0, R243, R248, 0x2 ;  /* 0x000000f8f3ce7211 */ /* 0x000fc800078010ff */
[----:B------:R-:W-:Y:S01]  /*14450*/  LEA.HI.X.SX32 R207, R243, R0, 0x2, P0 ;  /* 0x00000000f3cf7211 */ /* 0x000fe200000f16ff */
[----:B------:R-:W-:Y:S01]  /*14460*/  IMAD R251, R247, 0x2, R252 ;  /* 0x00000002f7fb7824 */ /* 0x000fe200078e02fc */
[----:B------:R-:W-:-:S03]  /*14470*/  LEA R232, P5, R241, R248, 0x2 ;  /* 0x000000f8f1e87211 */ /* 0x000fc600078a10ff */
[----:B------:R-:W-:Y:S01]  /*14480*/  IMAD R249, R247, 0x2, R251 ;  /* 0x00000002f7f97824 */ /* 0x000fe200078e02fb */
[----:B------:R-:W-:-:S03]  /*14490*/  LEA.HI.X.SX32 R233, R241, R0, 0x2, P5 ;  /* 0x00000000f1e97211 */ /* 0x000fc600028f16ff */
[----:B------:R-:W-:Y:S01]  /*144a0*/  IMAD R241, R247, 0x2, R249 ;  /* 0x00000002f7f17824 */ /* 0x000fe200078e02f9 */
[----:B------:R-:W-:-:S04]  /*144b0*/  LEA R212, P2, R252, R248, 0x2 ;  /* 0x000000f8fcd47211 */ /* 0x000fc800078410ff */
[----:B------:R-:W-:Y:S02]  /*144c0*/  LEA.HI.X.SX32 R213, R252, R0, 0x2, P2 ;  /* 0x00000000fcd57211 */ /* 0x000fe400010f16ff */
[----:B--2---:R-:W-:-:S04]  /*144d0*/  LEA R236, P1, R244, R248, 0x2 ;  /* 0x000000f8f4ec7211 */ /* 0x004fc800078210ff */
[----:B------:R-:W-:Y:S02]  /*144e0*/  LEA.HI.X.SX32 R237, R244, R0, 0x2, P1 ;  /* 0x00000000f4ed7211 */ /* 0x000fe400008f16ff */
[----:B------:R-:W-:-:S04]  /*144f0*/  LEA R238, P1, R250, R248, 0x2 ;  /* 0x000000f8faee7211 */ /* 0x000fc800078210ff */
[----:B------:R-:W-:Y:S02]  /*14500*/  LEA.HI.X.SX32 R239, R250, R0, 0x2, P1 ;  /* 0x00000000faef7211 */ /* 0x000fe400008f16ff */
[----:B------:R-:W-:-:S04]  /*14510*/  LEA R242, P1, R183, R248, 0x2 ;  /* 0x000000f8b7f27211 */ /* 0x000fc800078210ff */
[----:B------:R-:W-:Y:S02]  /*14520*/  LEA.HI.X.SX32 R243, R183, R0, 0x2, P1 ;  /* 0x00000000b7f37211 */ /* 0x000fe400008f16ff */
[----:B------:R-:W2:Y:S01]  /*14530*/  S2R R183, SR_TID.X ;  /* 0x0000000000b77919 */ /* 0x000ea20000002100 */
[-C--:B------:R-:W-:Y:S02]  /*14540*/  LEA R244, P3, R251, R248.reuse, 0x2 ;  /* 0x000000f8fbf47211 */ /* 0x080fe400078610ff */
[-C--:B------:R-:W-:Y:S02]  /*14550*/  LEA R250, P4, R249, R248.reuse, 0x2 ;  /* 0x000000f8f9fa7211 */ /* 0x080fe400078810ff */
[----:B--2---:R-:W-:Y:S02]  /*14560*/  SHF.R.U32.HI R247, RZ, 0x6, R183 ;  /* 0x00000006fff77819 */ /* 0x004fe400000116b7 */
[----:B------:R-:W-:-:S04]  /*14570*/  LEA R208, P0, R245, R248, 0x2 ;  /* 0x000000f8f5d07211 */ /* 0x000fc800078010ff */
[----:B------:R-:W-:Y:S02]  /*14580*/  LEA.HI.X.SX32 R209, R245, R0, 0x2, P0 ;  /* 0x00000000f5d17211 */ /* 0x000fe400000f16ff */
[CC--:B------:R-:W-:Y:S02]  /*14590*/  LEA R210, P0, R246.reuse, R248.reuse, 0x2 ;  /* 0x000000f8f6d27211 */ /* 0x0c0fe400078010ff */
[----:B------:R-:W-:Y:S02]  /*145a0*/  LEA R248, P5, R241, R248, 0x2 ;  /* 0x000000f8f1f87211 */ /* 0x000fe400078a10ff */
[----:B------:R-:W-:Y:S02]  /*145b0*/  LEA.HI.X.SX32 R211, R246, R0, 0x2, P0 ;  /* 0x00000000f6d37211 */ /* 0x000fe400000f16ff */
[----:B------:R-:W-:Y:S02]  /*145c0*/  SGXT.U32 R247, R247, 0x1 ;  /* 0x00000001f7f7781a */ /* 0x000fe40000000000 */
[----:B------:R-:W-:-:S02]  /*145d0*/  ISETP.GT.AND P0, PT, R240, 0x3f, PT ;  /* 0x0000003ff000780c */ /* 0x000fc40003f04270 */
[-C--:B------:R-:W-:Y:S02]  /*145e0*/  LEA.HI.X.SX32 R245, R251, R0.reuse, 0x2, P3 ;  /* 0x00000000fbf57211 */ /* 0x080fe400018f16ff */
[-C--:B------:R-:W-:Y:S02]  /*145f0*/  LEA.HI.X.SX32 R251, R249, R0.reuse, 0x2, P4 ;  /* 0x00000000f9fb7211 */ /* 0x080fe400020f16ff */
[----:B------:R-:W-:Y:S02]  /*14600*/  LEA.HI.X.SX32 R249, R241, R0, 0x2, P5 ;  /* 0x00000000f1f97211 */ /* 0x000fe400028f16ff */
[----:B------:R-:W-:Y:S02]  /*14610*/  ISETP.GE.AND P1, PT, R247, c[0x0][0x180], PT ;  /* 0x00006000f7007a0c */ /* 0x000fe40003f26270 */
[----:B------:R-:W-:Y:S02]  /*14620*/  SEL R0, RZ, 0x4, !P0 ;  /* 0x00000004ff007807 */ /* 0x000fe40004000000 */
[----:B------:R-:W-:-:S02]  /*14630*/  LOP3.LUT R241, R183, 0x3f, RZ, 0xc0, !PT ;  /* 0x0000003fb7f17812 */ /* 0x000fc400078ec0ff */
[----:B------:R-:W-:Y:S02]  /*14640*/  SEL R252, R0, RZ, !P1 ;  /* 0x000000ff00fc7207 */ /* 0x000fe40004800000 */
[----:B------:R-:W-:Y:S02]  /*14650*/  ISETP.GE.AND P2, PT, R241, c[0x0][0x180], PT ;  /* 0x00006000f1007a0c */ /* 0x000fe40003f46270 */
[----:B------:R-:W-:Y:S02]  /*14660*/  LOP3.LUT R246, R247, 0x4, RZ, 0xfc, !PT ;  /* 0x00000004f7f67812 */ /* 0x000fe400078efcff */
[----:B------:R-:W-:Y:S02]  /*14670*/  ISETP.NE.U32.AND P6, PT, R252, RZ, PT ;  /* 0x000000fffc00720c */ /* 0x000fe40003fc5070 */
[----:B------:R-:W-:Y:S02]  /*14680*/  SEL R252, R0, RZ, !P2 ;  /* 0x000000ff00fc7207 */ /* 0x000fe40005000000 */
[----:B------:R-:W-:-:S02]  /*14690*/  ISETP.GE.AND P1, PT, R246, c[0x0][0x180], PT ;  /* 0x00006000f6007a0c */ /* 0x000fc40003f26270 */
[----:B------:R-:W-:Y:S02]  /*146a0*/  ISETP.NE.U32.AND P5, PT, R252, RZ, PT ;  /* 0x000000fffc00720c */ /* 0x000fe40003fa5070 */
[----:B------:R-:W-:-:S04]  /*146b0*/  SEL R252, R0, RZ, !P1 ;  /* 0x000000ff00fc7207 */ /* 0x000fc80004800000 */
[----:B------:R-:W-:Y:S02]  /*146c0*/  ISETP.NE.U32.AND P1, PT, R252, RZ, PT ;  /* 0x000000fffc00720c */ /* 0x000fe40003f25070 */
[----:B------:R-:W-:-:S04]  /*146d0*/  LOP3.LUT R252, R247, 0x8, RZ, 0xfc, !PT ;  /* 0x00000008f7fc7812 */ /* 0x000fc800078efcff */
[----:B------:R-:W-:Y:S02]  /*146e0*/  ISETP.GE.AND P2, PT, R252, c[0x0][0x180], PT ;  /* 0x00006000fc007a0c */ /* 0x000fe40003f46270 */
[----:B------:R-:W-:-:S04]  /*146f0*/  LOP3.LUT R252, R247, 0xc, RZ, 0xfc, !PT ;  /* 0x0000000cf7fc7812 */ /* 0x000fc800078efcff */
[----:B------:R-:W-:Y:S02]  /*14700*/  ISETP.GE.AND P3, PT, R252, c[0x0][0x180], PT ;  /* 0x00006000fc007a0c */ /* 0x000fe40003f66270 */
[----:B------:R-:W-:Y:S02]  /*14710*/  SEL R252, R0, RZ, !P2 ;  /* 0x000000ff00fc7207 */ /* 0x000fe40005000000 */
[----:B------:R-:W-:Y:S02]  /*14720*/  SHF.R.S32.HI R183, RZ, 0x6, R183 ;  /* 0x00000006ffb77819 */ /* 0x000fe400000114b7 */
[----:B------:R-:W-:Y:S02]  /*14730*/  ISETP.NE.U32.AND P2, PT, R252, RZ, PT ;  /* 0x000000fffc00720c */ /* 0x000fe40003f45070 */
[----:B------:R-:W-:Y:S01]  /*14740*/  SEL R252, R0, RZ, !P3 ;  /* 0x000000ff00fc7207 */ /* 0x000fe20005800000 */
[----:B------:R-:W-:Y:S01]  /*14750*/  IMAD.SHL.U32 R241, R241, 0x4, RZ ;  /* 0x00000004f1f17824 */ /* 0x000fe200078e00ff */
[----:B------:R-:W-:-:S02]  /*14760*/  SGXT R183, R183, 0x1 ;  /* 0x00000001b7b7781a */ /* 0x000fc40000000200 */
[----:B------:R-:W-:Y:S02]  /*14770*/  ISETP.NE.U32.AND P4, PT, R252, RZ, PT ;  /* 0x000000fffc00720c */ /* 0x000fe40003f85070 */
[----:B------:R-:W-:Y:S02]  /*14780*/  LOP3.LUT R252, R247, 0x10, RZ, 0xfc, !PT ;  /* 0x00000010f7fc7812 */ /* 0x000fe400078efcff */
[----:B------:R-:W-:Y:S02]  /*14790*/  LOP3.LUT R241, R241, 0x120, R183, 0x78, !PT ;  /* 0x00000120f1f17812 */ /* 0x000fe400078e78b7 */
[----:B------:R-:W-:Y:S01]  /*147a0*/  ISETP.GE.AND P3, PT, R252, c[0x0][0x180], PT ;  /* 0x00006000fc007a0c */ /* 0x000fe20003f66270 */
[----:B------:R-:W-:Y:S01]  /*147b0*/  ULDC.64 UR8, c[0x0][0x118] ;  /* 0x0000460000087ab9 */ /* 0x000fe20000000a00 */
[----:B------:R-:W-:Y:S01]  /*147c0*/  LOP3.LUT R252, R247, 0x14, RZ, 0xfc, !PT ;  /* 0x00000014f7fc7812 */ /* 0x000fe200078efcff */
[----:B------:R2:W-:Y:S03]  /*147d0*/  LDGSTS.E [R241+0x60000], [R184.64], P6 ;  /* 0x60000000b8f17fae */ /* 0x0005e6000b121848 */
[----:B------:R-:W-:Y:S01]  /*147e0*/  ISETP.GE.AND P6, PT, R252, c[0x0][0x180], PT ;  /* 0x00006000fc007a0c */ /* 0x000fe20003fc6270 */
[----:B------:R2:W-:Y:S01]  /*147f0*/  LDGSTS.E [R241+0x60400], [R186.64], P1 ;  /* 0x60400000baf17fae */ /* 0x0005e20008921848 */
[----:B------:R-:W-:-:S03]  /*14800*/  SEL R252, R0, RZ, !P3 ;  /* 0x000000ff00fc7207 */ /* 0x000fc60005800000 */
[----:B------:R2:W-:Y:S01]  /*14810*/  LDGSTS.E [R241+0x60800], [R188.64], P2 ;  /* 0x60800000bcf17fae */ /* 0x0005e20009121848 */
[----:B------:R-:W-:Y:S02]  /*14820*/  ISETP.NE.U32.AND P3, PT, R252, RZ, PT ;  /* 0x000000fffc00720c */ /* 0x000fe40003f65070 */
[----:B------:R-:W-:Y:S01]  /*14830*/  SEL R252, R0, RZ, !P6 ;  /* 0x000000ff00fc7207 */ /* 0x000fe20007000000 */
[----:B------:R2:W-:Y:S03]  /*14840*/  LDGSTS.E [R241+0x60c00], [R190.64], P4 ;  /* 0x60c00000bef17fae */ /* 0x0005e6000a121848 */
[----:B------:R-:W-:Y:S02]  /*14850*/  ISETP.NE.U32.AND P6, PT, R252, RZ, PT ;  /* 0x000000fffc00720c */ /* 0x000fe40003fc5070 */
[----:B------:R-:W-:-:S04]  /*14860*/  LOP3.LUT R252, R247, 0x18, RZ, 0xfc, !PT ;  /* 0x00000018f7fc7812 */ /* 0x000fc800078efcff */
[----:B------:R-:W-:Y:S01]  /*14870*/  ISETP.GE.AND P1, PT, R252, c[0x0][0x180], PT ;  /* 0x00006000fc007a0c */ /* 0x000fe20003f26270 */
[----:B------:R2:W-:Y:S01]  /*14880*/  LDGSTS.E [R241+0x61000], [R192.64], P3 ;  /* 0x61000000c0f17fae */ /* 0x0005e20009921848 */
[----:B------:R-:W-:-:S04]  /*14890*/  LOP3.LUT R252, R247, 0x1c, RZ, 0xfc, !PT ;  /* 0x0000001cf7fc7812 */ /* 0x000fc800078efcff */
[----:B------:R-:W-:Y:S01]  /*148a0*/  ISETP.GE.AND P2, PT, R252, c[0x0][0x180], PT ;  /* 0x00006000fc007a0c */ /* 0x000fe20003f46270 */
[----:B------:R2:W-:Y:S01]  /*148b0*/  LDGSTS.E [R241+0x61400], [R194.64], P6 ;  /* 0x61400000c2f17fae */ /* 0x0005e2000b121848 */
[----:B------:R-:W-:-:S04]  /*148c0*/  SEL R252, R0, RZ, !P1 ;  /* 0x000000ff00fc7207 */ /* 0x000fc80004800000 */
[----:B------:R-:W-:Y:S02]  /*148d0*/  ISETP.NE.U32.AND P1, PT, R252, RZ, PT ;  /* 0x000000fffc00720c */ /* 0x000fe40003f25070 */
[----:B------:R-:W-:-:S04]  /*148e0*/  SEL R252, R0, RZ, !P2 ;  /* 0x000000ff00fc7207 */ /* 0x000fc80005000000 */
        /* <DEDUP_REMOVED lines=52> */
[----:B------:R-:W-:Y:S02]  /*14c30*/  ISETP.GE.AND P4, PT, R252, c[0x0][0x180], PT ;  /* 0x00006000fc007a0c */ /* 0x000fe40003f86270 */
[----:B------:R-:W-:-:S04]  /*14c40*/  LOP3.LUT R252, R247, 0xe, RZ, 0xfc, !PT ;  /* 0x0000000ef7fc7812 */ /* 0x000fc800078efcff */
[----:B------:R-:W-:Y:S02]  /*14c50*/  ISETP.GE.AND P3, PT, R252, c[0x0][0x180], PT ;  /* 0x00006000fc007a0c */ /* 0x000fe40003f66270 */
[----:B------:R-:W-:-:S04]  /*14c60*/  SEL R252, R0, RZ, !P4 ;  /* 0x000000ff00fc7207 */ /* 0x000fc80006000000 */
[----:B------:R-:W-:Y:S02]  /*14c70*/  ISETP.NE.U32.AND P4, PT, R252, RZ, PT ;  /* 0x000000fffc00720c */ /* 0x000fe40003f85070 */
[----:B------:R-:W-:-:S04]  /*14c80*/  SEL R252, R0, RZ, !P3 ;  /* 0x000000ff00fc7207 */ /* 0x000fc80005800000 */
[----:B------:R-:W-:Y:S02]  /*14c90*/  ISETP.NE.U32.AND P3, PT, R252, RZ, PT ;  /* 0x000000fffc00720c */ /* 0x000fe40003f65070 */
[----:B------:R-:W-:Y:S02]  /*14ca0*/  LOP3.LUT R252, R247, 0x12, RZ, 0xfc, !PT ;  /* 0x00000012f7fc7812 */ /* 0x000fe400078efcff */
[----:B--2---:R-:W-:Y:S02]  /*14cb0*/  LOP3.LUT R241, R241, 0x40, RZ, 0x3c, !PT ;  /* 0x00000040f1f17812 */ /* 0x004fe400078e3cff */
[----:B------:R-:W-:Y:S02]  /*14cc0*/  ISETP.GE.AND P6, PT, R252, c[0x0][0x180], PT ;  /* 0x00006000fc007a0c */ /* 0x000fe40003fc6270 */
        /* <DEDUP_REMOVED lines=42> */
[----:B------:R-:W-:Y:S01]  /*14f70*/  ULDC UR5, c[0x0][0x180] ;  /* 0x0000600000057ab9 */ /* 0x000fe20000000800 */
[----:B------:R-:W-:Y:S01]  /*14f80*/  LOP3.LUT R252, R247, 0x36, RZ, 0xfc, !PT ;  /* 0x00000036f7fc7812 */ /* 0x000fe200078efcff */
[----:B------:R2:W-:Y:S03]  /*14f90*/  LDGSTS.E [R241+0x62a00], [R234.64], P1 ;  /* 0x62a00000eaf17fae */ /* 0x0005e60008921848 */
[----:B------:R-:W-:Y:S01]  /*14fa0*/  ISETP.GE.AND P3, PT, R252, c[0x0][0x180], PT ;  /* 0x00006000fc007a0c */ /* 0x000fe20003f66270 */
[----:B------:R-:W-:Y:S01]  /*14fb0*/  UIADD3 UR4, UR5, -0x40, URZ ;  /* 0xffffffc005047890 */ /* 0x000fe2000fffe03f */
[----:B------:R-:W-:Y:S01]  /*14fc0*/  SEL R252, R0, RZ, !P4 ;  /* 0x000000ff00fc7207 */ /* 0x000fe20006000000 */
[----:B------:R2:W-:Y:S03]  /*14fd0*/  LDGSTS.E [R241+0x62e00], [R236.64], P2 ;  /* 0x62e00000ecf17fae */ /* 0x0005e60009121848 */
[----:B------:R-:W-:-:S02]  /*14fe0*/  ISETP.NE.U32.AND P4, PT, R252, RZ, PT ;  /* 0x000000fffc00720c */ /* 0x000fc40003f85070 */
[----:B------:R-:W-:-:S04]  /*14ff0*/  SEL R252, R0, RZ, !P3 ;  /* 0x000000ff00fc7207 */ /* 0x000fc80005800000 */
[----:B------:R-:W-:Y:S02]  /*15000*/  ISETP.NE.U32.AND P3, PT, R252, RZ, PT ;  /* 0x000000fffc00720c */ /* 0x000fe40003f65070 */
[----:B------:R-:W-:-:S04]  /*15010*/  LOP3.LUT R252, R247, 0x3a, RZ, 0xfc, !PT ;  /* 0x0000003af7fc7812 */ /* 0x000fc800078efcff */
[----:B------:R-:W-:Y:S01]  /*15020*/  ISETP.GE.AND P6, PT, R252, c[0x0][0x180], PT ;  /* 0x00006000fc007a0c */ /* 0x000fe20003fc6270 */
[----:B------:R2:W-:Y:S03]  /*15030*/  LDGSTS.E [R241+0x63200], [R238.64], P4 ;  /* 0x63200000eef17fae */ /* 0x0005e6000a121848 */
[----:B------:R-:W-:-:S04]  /*15040*/  SEL R252, R0, RZ, !P6 ;  /* 0x000000ff00fc7207 */ /* 0x000fc80007000000 */
[----:B------:R-:W-:Y:S02]  /*15050*/  ISETP.NE.U32.AND P6, PT, R252, RZ, PT ;  /* 0x000000fffc00720c */ /* 0x000fe40003fc5070 */
[----:B------:R-:W3:Y:S01]  /*15060*/  S2R R252, SR_TID.X ;  /* 0x0000000000fc7919 */ /* 0x000ee20000002100 */
[----:B------:R-:W-:Y:S02]  /*15070*/  ISETP.GT.AND P2, PT, R240, 0x7f, PT ;  /* 0x0000007ff000780c */ /* 0x000fe40003f44270 */
[----:B------:R-:W-:Y:S02]  /*15080*/  LOP3.LUT R240, R247, 0x3e, RZ, 0xfc, !PT ;  /* 0x0000003ef7f07812 */ /* 0x000fe400078efcff */
[----:B---3--:R-:W-:-:S04]  /*15090*/  LOP3.LUT R252, R252, 0x3f, RZ, 0xc0, !PT ;  /* 0x0000003ffcfc7812 */ /* 0x008fc800078ec0ff */
[----:B------:R-:W-:-:S04]  /*150a0*/  ISETP.GE.AND P1, PT, R252, UR4, PT ;  /* 0x00000004fc007c0c */ /* 0x000fc8000bf26270 */
[----:B------:R-:W-:Y:S02]  /*150b0*/  SEL R252, RZ, 0x4, P1 ;  /* 0x00000004fffc7807 */ /* 0x000fe40000800000 */
[----:B------:R-:W-:Y:S02]  /*150c0*/  ISETP.GE.AND P1, PT, R240, c[0x0][0x180], PT ;  /* 0x00006000f0007a0c */ /* 0x000fe40003f26270 */
[----:B------:R-:W-:Y:S02]  /*150d0*/  SEL R252, R252, RZ, P2 ;  /* 0x000000fffcfc7207 */ /* 0x000fe40001000000 */
[----:B--2---:R-:W-:Y:S02]  /*150e0*/  SEL R241, R0, RZ, !P1 ;  /* 0x000000ff00f17207 */ /* 0x004fe40004800000 */
[----:B------:R-:W-:Y:S02]  /*150f0*/  ISETP.NE.U32.AND P1, PT, R252, RZ, PT ;  /* 0x000000fffc00720c */ /* 0x000fe40003f25070 */
[----:B------:R-:W2:Y:S04]  /*15100*/  S2R R252, SR_TID.X ;  /* 0x0000000000fc7919 */ /* 0x000ea80000002100 */
[----:B------:R-:W3:Y:S01]  /*15110*/  S2R R0, SR_TID.X ;  /* 0x0000000000007919 */ /* 0x000ee20000002100 */
[----:B------:R-:W-:-:S03]  /*15120*/  ISETP.GE.AND P4, PT, R247, UR4, PT ;  /* 0x00000004f7007c0c */ /* 0x000fc6000bf86270 */
[----:B------:R-:W-:Y:S01]  /*15130*/  STL.64 [R1+0x90], R224 ;  /* 0x000090e001007387 */ /* 0x000fe20000100a00 */
[----:B--2---:R-:W-:Y:S02]  /*15140*/  LOP3.LUT R252, R252, 0x3f, RZ, 0xc0, !PT ;  /* 0x0000003ffcfc7812 */ /* 0x004fe400078ec0ff */
[----:B---3--:R-:W-:-:S03]  /*15150*/  SHF.R.S32.HI R0, RZ, 0x6, R0 ;  /* 0x00000006ff007819 */ /* 0x008fc60000011400 */
[----:B------:R-:W-:Y:S01]  /*15160*/  IMAD.SHL.U32 R252, R252, 0x4, RZ ;  /* 0x00000004fcfc7824 */ /* 0x000fe200078e00ff */
[----:B------:R-:W-:-:S04]  /*15170*/  SGXT R0, R0, 0x1 ;  /* 0x000000010000781a */ /* 0x000fc80000000200 */
[----:B------:R-:W-:Y:S02]  /*15180*/  LOP3.LUT R252, R252, 0x120, R0, 0x78, !PT ;  /* 0x00000120fcfc7812 */ /* 0x000fe400078e7800 */
[----:B------:R-:W-:Y:S02]  /*15190*/  SEL R0, RZ, 0x4, P4 ;  /* 0x00000004ff007807 */ /* 0x000fe40002000000 */
[----:B------:R-:W-:Y:S01]  /*151a0*/  LOP3.LUT R252, R252, 0x40, RZ, 0x3c, !PT ;  /* 0x00000040fcfc7812 */ /* 0x000fe200078e3cff */
[----:B------:R2:W-:Y:S01]  /*151b0*/  STL.64 [R1+0x88], R196 ;  /* 0x000088c401007387 */ /* 0x0005e20000100a00 */
[----:B------:R-:W-:-:S03]  /*151c0*/  SEL R0, R0, RZ, P2 ;  /* 0x000000ff00007207 */ /* 0x000fc60001000000 */
[----:B------:R-:W-:Y:S04]  /*151d0*/  STL.64 [R1+0x80], R226 ;  /* 0x000080e201007387 */ /* 0x000fe80000100a00 */
[----:B------:R3:W-:Y:S04]  /*151e0*/  STL.64 [R1+0x78], R198 ;  /* 0x000078c601007387 */ /* 0x0007e80000100a00 */
[----:B------:R4:W-:Y:S01]  /*151f0*/  LDGSTS.E [R252+0x63600], [R242.64], P3 ;  /* 0x63600000f2fc7fae */ /* 0x0009e20009921848 */
[----:B------:R-:W-:-:S03]  /*15200*/  ISETP.GE.AND P3, PT, R246, UR4, PT ;  /* 0x00000004f6007c0c */ /* 0x000fc6000bf66270 */
[----:B------:R-:W-:Y:S04]  /*15210*/  STL.64 [R1+0x70], R228 ;  /* 0x000070e401007387 */ /* 0x000fe80000100a00 */
[----:B------:R1:W-:Y:S04]  /*15220*/  STL.64 [R1+0x68], R200 ;  /* 0x000068c801007387 */ /* 0x0003e80000100a00 */
[----:B------:R-:W-:Y:S04]  /*15230*/  STL.64 [R1+0x60], R230 ;  /* 0x000060e601007387 */ /* 0x000fe80000100a00 */
[----:B------:R4:W-:Y:S01]  /*15240*/  LDGSTS.E [R252+0x63a00], [R244.64], P6 ;  /* 0x63a00000f4fc7fae */ /* 0x0009e2000b121848 */
[----:B------:R-:W-:-:S02]  /*15250*/  ISETP.NE.U32.AND P6, PT, R0, RZ, PT ;  /* 0x000000ff0000720c */ /* 0x000fc40003fc5070 */
[----:B------:R-:W-:Y:S01]  /*15260*/  SEL R0, RZ, 0x4, P3 ;  /* 0x00000004ff007807 */ /* 0x000fe20001800000 */
[----:B------:R1:W-:Y:S04]  /*15270*/  STL.64 [R1+0x58], R202 ;  /* 0x000058ca01007387 */ /* 0x0003e80000100a00 */
[----:B------:R1:W-:Y:S01]  /*15280*/  STL.64 [R1+0x48], R204 ;  /* 0x000048cc01007387 */ /* 0x0003e20000100a00 */
[----:B----4-:R-:W-:-:S03]  /*15290*/  LOP3.LUT R252, R247, 0x8, RZ, 0xfc, !PT ;  /* 0x00000008f7fc7812 */ /* 0x010fc600078efcff */
[----:B------:R-:W-:Y:S01]  /*152a0*/  STL.64 [R1+0x50], R232 ;  /* 0x000050e801007387 */ /* 0x000fe20000100a00 */
[----:B------:R-:W-:-:S03]  /*152b0*/  ISETP.GE.AND P3, PT, R252, UR4, PT ;  /* 0x00000004fc007c0c */ /* 0x000fc6000bf66270 */
[----:B------:R-:W-:Y:S01]  /*152c0*/  STL.64 [R1+0x40], R234 ;  /* 0x000040ea01007387 */ /* 0x000fe20000100a00 */
[----:B------:R-:W-:-:S03]  /*152d0*/  SEL R252, R0, RZ, P2 ;  /* 0x000000ff00fc7207 */ /* 0x000fc60001000000 */
[----:B------:R4:W-:Y:S04]  /*152e0*/  STL.64 [R1+0x38], R206 ;  /* 0x000038ce01007387 */ /* 0x0009e80000100a00 */
[----:B------:R-:W-:Y:S01]  /*152f0*/  STL.64 [R1+0x30], R236 ;  /* 0x000030ec01007387 */ /* 0x000fe20000100a00 */
[----:B------:R-:W-:-:S03]  /*15300*/  SEL R0, RZ, 0x4, P3 ;  /* 0x00000004ff007807 */ /* 0x000fc60001800000 */
[----:B------:R1:W-:Y:S01]  /*15310*/  STL.64 [R1+0x28], R208 ;  /* 0x000028d001007387 */ /* 0x0003e20000100a00 */
[----:B------:R-:W-:-:S03]  /*15320*/  ISETP.NE.U32.AND P3, PT, R252, RZ, PT ;  /* 0x000000fffc00720c */ /* 0x000fc60003f65070 */
[----:B------:R-:W-:Y:S04]  /*15330*/  STL.64 [R1+0x20], R238 ;  /* 0x000020ee01007387 */ /* 0x000fe80000100a00 */
[----:B------:R1:W-:Y:S04]  /*15340*/  STL.64 [R1+0x18], R210 ;  /* 0x000018d201007387 */ /* 0x0003e80000100a00 */
[----:B------:R-:W-:Y:S04]  /*15350*/  STL.64 [R1+0x10], R242 ;  /* 0x000010f201007387 */ /* 0x000fe80000100a00 */
[----:B------:R1:W-:Y:S04]  /*15360*/  STL.64 [R1+0x8], R212 ;  /* 0x000008d401007387 */ /* 0x0003e80000100a00 */
[----:B------:R1:W-:Y:S04]  /*15370*/  STL.64 [R1], R244 ;  /* 0x000000f401007387 */ /* 0x0003e80000100a00 */
[----:B------:R-:W2:Y:S04]  /*15380*/  S2R R252, SR_TID.X ;  /* 0x0000000000fc7919 */ /* 0x000ea80000002100 */
[----:B------:R1:W5:Y:S04]  /*15390*/  LDL.LU R183, [R1+0x1300] ;  /* 0x0013000001b77983 */ /* 0x0003680000300800 */
[----:B------:R-:W2:Y:S04]  /*153a0*/  S2R R247, SR_TID.X ;  /* 0x0000000000f77919 */ /* 0x000ea80000002100 */
[----:B-1----:R1:W5:Y:S04]  /*153b0*/  LDL.LU.64 R184, [R1+0x12f8] ;  /* 0x0012f80001b87983 */ /* 0x0023680000300a00 */
[----:B------:R1:W5:Y:S04]  /*153c0*/  LDL.LU.64 R186, [R1+0x12f0] ;  /* 0x0012f00001ba7983 */ /* 0x0003680000300a00 */
[----:B------:R1:W5:Y:S04]  /*153d0*/  LDL.LU.64 R188, [R1+0x12e8] ;  /* 0x0012e80001bc7983 */ /* 0x0003680000300a00 */
[----:B------:R1:W5:Y:S04]  /*153e0*/  LDL.LU.64 R190, [R1+0x12e0] ;  /* 0x0012e00001be7983 */ /* 0x0003680000300a00 */
[----:B------:R1:W5:Y:S04]  /*153f0*/  LDL.LU.64 R192, [R1+0x12d8] ;  /* 0x0012d80001c07983 */ /* 0x0003680000300a00 */
[----:B------:R1:W5:Y:S04]  /*15400*/  LDL.LU.64 R194, [R1+0x12d0] ;  /* 0x0012d00001c27983 */ /* 0x0003680000300a00 */
[----:B--2---:R1:W5:Y:S04]  /*15410*/  LDL.LU.64 R196, [R1+0x12c8] ;  /* 0x0012c80001c47983 */ /* 0x0043680000300a00 */
[----:B---3--:R1:W5:Y:S04]  /*15420*/  LDL.LU.64 R198, [R1+0x12c0] ;  /* 0x0012c00001c67983 */ /* 0x0083680000300a00 */
[----:B------:R1:W5:Y:S04]  /*15430*/  LDL.LU.64 R200, [R1+0x12b8] ;  /* 0x0012b80001c87983 */ /* 0x0003680000300a00 */
[----:B------:R1:W5:Y:S04]  /*15440*/  LDL.LU.64 R202, [R1+0x12b0] ;  /* 0x0012b00001ca7983 */ /* 0x0003680000300a00 */
[----:B------:R1:W5:Y:S04]  /*15450*/  LDL.LU.64 R204, [R1+0x12a8] ;  /* 0x0012a80001cc7983 */ /* 0x0003680000300a00 */
[----:B----4-:R1:W5:Y:S04]  /*15460*/  LDL.LU.64 R206, [R1+0x12a0] ;  /* 0x0012a00001ce7983 */ /* 0x0103680000300a00 */
[----:B------:R1:W5:Y:S04]  /*15470*/  LDL.LU.64 R208, [R1+0x1298] ;  /* 0x0012980001d07983 */ /* 0x0003680000300a00 */
[----:B------:R1:W5:Y:S04]  /*15480*/  LDL.LU.64 R210, [R1+0x1290] ;  /* 0x0012900001d27983 */ /* 0x0003680000300a00 */
[----:B------:R1:W5:Y:S04]  /*15490*/  LDL.LU.64 R212, [R1+0x1288] ;  /* 0x0012880001d47983 */ /* 0x0003680000300a00 */
[----:B------:R1:W5:Y:S04]  /*154a0*/  LDL.LU.64 R214, [R1+0x1280] ;  /* 0x0012800001d67983 */ /* 0x0003680000300a00 */
[----:B------:R1:W5:Y:S04]  /*154b0*/  LDL.LU.64 R216, [R1+0x1278] ;  /* 0x0012780001d87983 */ /* 0x0003680000300a00 */
[----:B------:R1:W5:Y:S04]  /*154c0*/  LDL.LU.64 R218, [R1+0x1270] ;  /* 0x0012700001da7983 */ /* 0x0003680000300a00 */
[----:B------:R1:W5:Y:S01]  /*154d0*/  LDL.LU.64 R220, [R1+0x1268] ;  /* 0x0012680001dc7983 */ /* 0x0003620000300a00 */
[----:B------:R-:W-:-:S03]  /*154e0*/  LOP3.LUT R252, R252, 0x3f, RZ, 0xc0, !PT ;  /* 0x0000003ffcfc7812 */ /* 0x000fc600078ec0ff */
[----:B------:R1:W5:Y:S01]  /*154f0*/  LDL.LU.64 R222, [R1+0x1260] ;  /* 0x0012600001de7983 */ /* 0x0003620000300a00 */
[----:B------:R-:W-:-:S03]  /*15500*/  SHF.R.S32.HI R247, RZ, 0x6, R247 ;  /* 0x00000006fff77819 */ /* 0x000fc600000114f7 */
[----:B------:R1:W5:Y:S04]  /*15510*/  LDL.LU.64 R224, [R1+0x1258] ;  /* 0x0012580001e07983 */ /* 0x0003680000300a00 */
[----:B------:R1:W5:Y:S04]  /*15520*/  LDL.LU.64 R226, [R1+0x1250] ;  /* 0x0012500001e27983 */ /* 0x0003680000300a00 */
[----:B------:R1:W5:Y:S04]  /*15530*/  LDL.LU.64 R228, [R1+0x1248] ;  /* 0x0012480001e47983 */ /* 0x0003680000300a00 */
[----:B------:R1:W5:Y:S01]  /*15540*/  LDL.LU.64 R230, [R1+0x1240] ;  /* 0x0012400001e67983 */ /* 0x0003620000300a00 */
[----:B------:R-:W-:-:S03]  /*15550*/  SGXT R247, R247, 0x1 ;  /* 0x00000001f7f7781a */ /* 0x000fc60000000200 */
[----:B------:R1:W5:Y:S01]  /*15560*/  LDL.LU.64 R232, [R1+0x1238] ;  /* 0x0012380001e87983 */ /* 0x0003620000300a00 */
[----:B------:R-:W-:-:S03]  /*15570*/  IMAD.SHL.U32 R252, R252, 0x4, RZ ;  /* 0x00000004fcfc7824 */ /* 0x000fc600078e00ff */
[----:B------:R1:W5:Y:S01]  /*15580*/  LDL.LU.64 R234, [R1+0x1230] ;  /* 0x0012300001ea7983 */ /* 0x0003620000300a00 */
[----:B------:R-:W-:-:S03]  /*15590*/  ISETP.NE.U32.AND P4, PT, R241, RZ, PT ;  /* 0x000000fff100720c */ /* 0x000fc60003f85070 */
[----:B------:R1:W5:Y:S04]  /*155a0*/  LDL.LU.64 R236, [R1+0x1228] ;  /* 0x0012280001ec7983 */ /* 0x0003680000300a00 */
[----:B------:R1:W5:Y:S04]  /*155b0*/  LDL.LU R240, [R1+0x1220] ;  /* 0x0012200001f07983 */ /* 0x0003680000300800 */
[----:B------:R1:W5:Y:S01]  /*155c0*/  LDL.LU.64 R238, [R1+0x1218] ;  /* 0x0012180001ee7983 */ /* 0x0003620000300a00 */
[----:B------:R-:W-:-:S03]  /*155d0*/  LOP3.LUT R252, R252, 0x120, R247, 0x78, !PT ;  /* 0x00000120fcfc7812 */ /* 0x000fc600078e78f7 */
[----:B------:R1:W5:Y:S04]  /*155e0*/  LDL.LU R241, [R1+0x1210] ;  /* 0x0012100001f17983 */ /* 0x0003680000300800 */
[----:B------:R1:W5:Y:S04]  /*155f0*/  LDL.LU.64 R242, [R1+0x1208] ;  /* 0x0012080001f27983 */ /* 0x0003680000300a00 */
[----:B------:R1:W5:Y:S04]  /*15600*/  LDL.LU R246, [R1+0x1200] ;  /* 0x0012000001f67983 */ /* 0x0003680000300800 */
[----:B------:R1:W5:Y:S04]  /*15610*/  LDL.LU.64 R244, [R1+0x11f8] ;  /* 0x0011f80001f47983 */ /* 0x0003680000300a00 */
[----:B------:R1:W5:Y:S01]  /*15620*/  LDL.LU R247, [R1+0x11f4] ;  /* 0x0011f40001f77983 */ /* 0x0003620000300800 */
[----:B------:R-:W-:-:S02]  /*15630*/  LOP3.LUT R252, R252, 0x40, RZ, 0x3c, !PT ;  /* 0x00000040fcfc7812 */ /* 0x000fc400078e3cff */
[----:B------:R-:W-:-:S03]  /*15640*/  SEL R0, R0, RZ, P2 ;  /* 0x000000ff00007207 */ /* 0x000fc60001000000 */
[----:B------:R1:W-:Y:S01]  /*15650*/  LDGSTS.E [R252+0x63e00], [R248.64], P4 ;  /* 0x63e00000f8fc7fae */ /* 0x0003e2000a121848 */
[----:B------:R-:W-:-:S03]  /*15660*/  ISETP.NE.U32.AND P4, PT, R0, RZ, PT ;  /* 0x000000ff0000720c */ /* 0x000fc60003f85070 */
[----:B------:R2:W-:Y:S04]  /*15670*/  STL.64 [R1+0x1720], R180 ;  /* 0x001720b401007387 */ /* 0x0005e80000100a00 */
[----:B-1----:R-:W1:Y:S04]  /*15680*/  S2R R252, SR_TID.X ;  /* 0x0000000000fc7919 */ /* 0x002e680000002100 */
[----:B------:R-:W0:Y:S04]  /*15690*/  LDGDEPBAR ;  /* 0x00000000000079af */ /* 0x000e280000000000 */
[----:B--2---:R-:W2:Y:S04]  /*156a0*/  LDL.64 R180, [R1+0x3f0] ;  /* 0x0003f00001b47983 */ /* 0x004ea80000100a00 */
[----:B------:R3:W-:Y:S04]  /*156b0*/  STL.64 [R1+0x1718], R172 ;  /* 0x001718ac01007387 */ /* 0x0007e80000100a00 */
[----:B---3--:R-:W3:Y:S04]  /*156c0*/  LDL.64 R172, [R1+0x3d0] ;  /* 0x0003d00001ac7983 */ /* 0x008ee80000100a00 */
[----:B------:R4:W-:Y:S04]  /*156d0*/  STL.64 [R1+0x1710], R164 ;  /* 0x001710a401007387 */ /* 0x0009e80000100a00 */
[----:B----4-:R-:W4:Y:S04]  /*156e0*/  LDL.64 R164, [R1+0x3b0] ;  /* 0x0003b00001a47983 */ /* 0x010f280000100a00 */
[----:B------:R1:W-:Y:S04]  /*156f0*/  STL.64 [R1+0x1708], R156 ;  /* 0x0017089c01007387 */ /* 0x0003e80000100a00 */
[----:B-1----:R-:W3:Y:S04]  /*15700*/  LDL.64 R156, [R1+0x390] ;  /* 0x00039000019c7983 */ /* 0x002ee80000100a00 */
[----:B------:R1:W-:Y:S04]  /*15710*/  STL.64 [R1+0x1700], R148 ;  /* 0x0017009401007387 */ /* 0x0003e80000100a00 */
[----:B-1----:R-:W4:Y:S04]  /*15720*/  LDL.64 R148, [R1+0x370] ;  /* 0x0003700001947983 */ /* 0x002f280000100a00 */
        /* <DEDUP_REMOVED lines=31> */
[----:B-1----:R-:W4:Y:S01]  /*15920*/  LDL.64 R20, [R1+0x158] ;  /* 0x0001580001147983 */ /* 0x002f220000100a00 */
[----:B------:R-:W-:-:S02]  /*15930*/  SHF.R.S32.HI R0, RZ, 0x6, R252 ;  /* 0x00000006ff007819 */ /* 0x000fc400000114fc */
[----:B------:R-:W-:Y:S01]  /*15940*/  LOP3.LUT R252, R252, 0x3f, RZ, 0xc0, !PT ;  /* 0x0000003ffcfc7812 */ /* 0x000fe200078ec0ff */
[----:B------:R1:W-:Y:S01]  /*15950*/  STL.64 [R1+0x1678], R12 ;  /* 0x0016780c01007387 */ /* 0x0003e20000100a00 */
[----:B------:R-:W-:-:S03]  /*15960*/  SGXT R0, R0, 0x1 ;  /* 0x000000010000781a */ /* 0x000fc60000000200 */
[----:B-1----:R-:W4:Y:S01]  /*15970*/  LDL.64 R12, [R1+0x138] ;  /* 0x00013800010c7983 */ /* 0x002f220000100a00 */
[----:B------:R-:W-:-:S03]  /*15980*/  IMAD.SHL.U32 R252, R252, 0x4, RZ ;  /* 0x00000004fcfc7824 */ /* 0x000fc600078e00ff */
[----:B------:R1:W-:Y:S02]  /*15990*/  STL.64 [R1+0x1660], R250 ;  /* 0x001660fa01007387 */ /* 0x0003e40000100a00 */
[----:B------:R-:W-:-:S05]  /*159a0*/  LOP3.LUT R252, R252, 0x110, R0, 0x78, !PT ;  /* 0x00000110fcfc7812 */ /* 0x000fca00078e7800 */
[----:B--2---:R2:W-:Y:S04]  /*159b0*/  LDGSTS.E [R252], [R180.64], P5 ;  /* 0x00000000b4fc7fae */ /* 0x0045e8000a921848 */
[----:B---3--:R3:W-:Y:S04]  /*159c0*/  LDGSTS.E [R252+0x800], [R172.64], P5 ;  /* 0x00800000acfc7fae */ /* 0x0087e8000a921848 */
[----:B-1----:R-:W4:Y:S04]  /*159d0*/  LDL.64 R250, [R1+0xf8] ;  /* 0x0000f80001fa7983 */ /* 0x002f280000100a00 */
[----:B------:R1:W-:Y:S04]  /*159e0*/  STL.64 [R1+0x1658], R248 ;  /* 0x001658f801007387 */ /* 0x0003e80000100a00 */
[----:B----4-:R4:W-:Y:S04]  /*159f0*/  LDGSTS.E [R252+0x1000], [R164.64], P5 ;  /* 0x01000000a4fc7fae */ /* 0x0109e8000a921848 */
[----:B------:R3:W-:Y:S04]  /*15a00*/  LDGSTS.E [R252+0x1800], [R156.64], P5 ;  /* 0x018000009cfc7fae */ /* 0x0007e8000a921848 */
[----:B-1----:R-:W4:Y:S04]  /*15a10*/  LDL.64 R248, [R1+0x118] ;  /* 0x0001180001f87983 */ /* 0x002f280000100a00 */
[----:B--2---:R-:W2:Y:S04]  /*15a20*/  LDL.LU.64 R180, [R1+0x1720] ;  /* 0x0017200001b47983 */ /* 0x004ea80000300a00 */
[----:B---3--:R-:W3:Y:S04]  /*15a30*/  LDL.LU.64 R172, [R1+0x1718] ;  /* 0x0017180001ac7983 */ /* 0x008ee80000300a00 */
[----:B----4-:R-:W4:Y:S04]  /*15a40*/  LDL.LU.64 R164, [R1+0x1710] ;  /* 0x0017100001a47983 */ /* 0x010f280000300a00 */
[----:B------:R1:W-:Y:S04]  /*15a50*/  LDGSTS.E [R252+0x2000], [R148.64], P5 ;  /* 0x0200000094fc7fae */ /* 0x0003e8000a921848 */
[----:B------:R-:W2:Y:S04]  /*15a60*/  LDL.LU.64 R156, [R1+0x1708] ;  /* 0x00170800019c7983 */ /* 0x000ea80000300a00 */
[----:B------:R1:W-:Y:S04]  /*15a70*/  LDGSTS.E [R252+0x2800], [R140.64], P5 ;  /* 0x028000008cfc7fae */ /* 0x0003e8000a921848 */
[----:B-1----:R-:W2:Y:S04]  /*15a80*/  LDL.LU.64 R148, [R1+0x1700] ;  /* 0x0017000001947983 */ /* 0x002ea80000300a00 */
[----:B------:R1:W-:Y:S04]  /*15a90*/  LDGSTS.E [R252+0x3000], [R132.64], P5 ;  /* 0x0300000084fc7fae */ /* 0x0003e8000a921848 */
[----:B------:R-:W2:Y:S04]  /*15aa0*/  LDL.LU.64 R140, [R1+0x16f8] ;  /* 0x0016f800018c7983 */ /* 0x000ea80000300a00 */
[----:B------:R1:W-:Y:S04]  /*15ab0*/  LDGSTS.E [R252+0x3800], [R124.64], P5 ;  /* 0x038000007cfc7fae */ /* 0x0003e8000a921848 */
[----:B-1----:R-:W2:Y:S04]  /*15ac0*/  LDL.LU.64 R132, [R1+0x16f0] ;  /* 0x0016f00001847983 */ /* 0x002ea80000300a00 */
[----:B------:R-:W2:Y:S04]  /*15ad0*/  LDL.LU.64 R124, [R1+0x16e8] ;  /* 0x0016e800017c7983 */ /* 0x000ea80000300a00 */
[----:B------:R1:W-:Y:S04]  /*15ae0*/  LDGSTS.E [R252+0x4000], [R116.64], P5 ;  /* 0x0400000074fc7fae */ /* 0x0003e8000a921848 */
[----:B-1----:R-:W2:Y:S04]  /*15af0*/  LDL.LU.64 R116, [R1+0x16e0] ;  /* 0x0016e00001747983 */ /* 0x002ea80000300a00 */
        /* <DEDUP_REMOVED lines=27> */
[----:B------:R3:W-:Y:S04]  /*15cb0*/  LDGSTS.E [R252+0xb800], [R250.64], P5 ;  /* 0x0b800000fafc7fae */ /* 0x0007e8000a921848 */
[----:B-----5:R4:W-:Y:S04]  /*15cc0*/  LDGSTS.E [R252+0xc000], [R242.64], P5 ;  /* 0x0c000000f2fc7fae */ /* 0x0209e8000a921848 */
[----:B-1----:R-:W2:Y:S04]  /*15cd0*/  LDL.64 R248, [R1+0x428] ;  /* 0x0004280001f87983 */ /* 0x002ea80000100a00 */
[----:B---3--:R-:W2:Y:S04]  /*15ce0*/  LDL.64 R250, [R1+0x448] ;  /* 0x0004480001fa7983 */ /* 0x008ea80000100a00 */
[----:B------:R4:W-:Y:S04]  /*15cf0*/  STL.64 [R1+0x1450], R242 ;  /* 0x001450f201007387 */ /* 0x0009e80000100a00 */
[----:B------:R1:W-:Y:S04]  /*15d00*/  LDGSTS.E [R252+0xc800], [R234.64], P5 ;  /* 0x0c800000eafc7fae */ /* 0x0003e8000a921848 */
[----:B------:R1:W-:Y:S04]  /*15d10*/  LDGSTS.E [R252+0xd000], [R226.64], P5 ;  /* 0x0d000000e2fc7fae */ /* 0x0003e8000a921848 */
[----:B----4-:R-:W4:Y:S04]  /*15d20*/  LDL.64 R242, [R1+0x410] ;  /* 0x0004100001f27983 */ /* 0x010f280000100a00 */
[----:B------:R-:W-:Y:S04]  /*15d30*/  STL.64 [R1+0x1458], R234 ;  /* 0x001458ea01007387 */ /* 0x000fe80000100a00 */
[----:B------:R-:W-:Y:S04]  /*15d40*/  STL.64 [R1+0x1460], R226 ;  /* 0x001460e201007387 */ /* 0x000fe80000100a00 */
[----:B------:R1:W-:Y:S04]  /*15d50*/  LDGSTS.E [R252+0xd800], [R218.64], P5 ;  /* 0x0d800000dafc7fae */ /* 0x0003e8000a921848 */
        /* <DEDUP_REMOVED lines=26> */
[----:B------:R1:W-:Y:S04]  /*15f00*/  STL.64 [R1+0x14d0], R114 ;  /* 0x0014d07201007387 */ /* 0x0003e80000100a00 */
[----:B------:R1:W-:Y:S04]  /*15f10*/  LDGSTS.E [R252+0x14800], [R106.64], P5 ;  /* 0x148000006afc7fae */ /* 0x0003e8000a921848 */
[----:B------:R1:W-:Y:S04]  /*15f20*/  LDGSTS.E [R252+0x15000], [R98.64], P5 ;  /* 0x1500000062fc7fae */ /* 0x0003e8000a921848 */
[----:B-1----:R-:W3:Y:S04]  /*15f30*/  LDL.LU.64 R114, [R1+0x250] ;  /* 0x0002500001727983 */ /* 0x002ee80000300a00 */
[----:B------:R-:W-:Y:S04]  /*15f40*/  STL.64 [R1+0x14d8], R106 ;  /* 0x0014d86a01007387 */ /* 0x000fe80000100a00 */
[----:B------:R-:W-:Y:S04]  /*15f50*/  STL.64 [R1+0x14e0], R98 ;  /* 0x0014e06201007387 */ /* 0x000fe80000100a00 */
[----:B------:R-:W-:Y:S04]  /*15f60*/  STL.64 [R1+0x14e8], R90 ;  /* 0x0014e85a01007387 */ /* 0x000fe80000100a00 */
[----:B------:R-:W-:Y:S04]  /*15f70*/  STL.64 [R1+0x14f0], R82 ;  /* 0x0014f05201007387 */ /* 0x000fe80000100a00 */
[----:B------:R-:W-:Y:S04]  /*15f80*/  STL.64 [R1+0x14f8], R74 ;  /* 0x0014f84a01007387 */ /* 0x000fe80000100a00 */
        /* <DEDUP_REMOVED lines=8> */
[----:B------:R1:W-:Y:S04]  /*16010*/  STL.64 [R1+0x1520], R34 ;  /* 0x0015202201007387 */ /* 0x0003e80000100a00 */
[----:B------:R1:W-:Y:S04]  /*16020*/  LDGSTS.E [R252+0x17800], [R58.64], P5 ;  /* 0x178000003afc7fae */ /* 0x0003e8000a921848 */
[----:B------:R1:W-:Y:S04]  /*16030*/  STL.64 [R1+0x1528], R26 ;  /* 0x0015281a01007387 */ /* 0x0003e80000100a00 */
[----:B------:R1:W-:Y:S04]  /*16040*/  LDGSTS.E [R252+0x18000], [R50.64], P5 ;  /* 0x1800000032fc7fae */ /* 0x0003e8000a921848 */
[----:B------:R-:W-:Y:S04]  /*16050*/  STL.64 [R1+0x1530], R18 ;  /* 0x0015301201007387 */ /* 0x000fe80000100a00 */
[----:B------:R1:W-:Y:S04]  /*16060*/  LDGSTS.E [R252+0x18800], [R42.64], P5 ;  /* 0x188000002afc7fae */ /* 0x0003e8000a921848 */
[----:B------:R-:W-:Y:S04]  /*16070*/  STL.64 [R1+0x1538], R10 ;  /* 0x0015380a01007387 */ /* 0x000fe80000100a00 */
[----:B------:R1:W-:Y:S04]  /*16080*/  LDGSTS.E [R252+0x19000], [R34.64], P5 ;  /* 0x1900000022fc7fae */ /* 0x0003e8000a921848 */
[----:B------:R-:W-:Y:S04]  /*16090*/  STL.64 [R1+0x1540], R4 ;  /* 0x0015400401007387 */ /* 0x000fe80000100a00 */
[----:B-1----:R-:W3:Y:S04]  /*160a0*/  LDL.64 R42, [R1+0x488] ;  /* 0x00048800012a7983 */ /* 0x002ee80000100a00 */
[----:B------:R-:W3:Y:S04]  /*160b0*/  LDL.64 R34, [R1+0x468] ;  /* 0x0004680001227983 */ /* 0x000ee80000100a00 */
        /* <DEDUP_REMOVED lines=12> */
[----:B------:R1:W-:Y:S04]  /*16180*/  LDGSTS.E [R252+0x19800], [R26.64], P5 ;  /* 0x198000001afc7fae */ /* 0x0003e8000a921848 */
[----:B------:R-:W3:Y:S04]  /*16190*/  LDL.64 R194, [R1+0x2d0] ;  /* 0x0002d00001c27983 */ /* 0x000ee80000100a00 */
[----:B------:R1:W-:Y:S04]  /*161a0*/  LDGSTS.E [R252+0x1a000], [R18.64], P5 ;  /* 0x1a00000012fc7fae */ /* 0x0003e8000a921848 */
[----:B------:R-:W3:Y:S04]  /*161b0*/  LDL.64 R202, [R1+0x2b0] ;  /* 0x0002b00001ca7983 */ /* 0x000ee80000100a00 */
[----:B------:R1:W-:Y:S04]  /*161c0*/  LDGSTS.E [R252+0x1a800], [R10.64], P5 ;  /* 0x1a8000000afc7fae */ /* 0x0003e8000a921848 */
[----:B------:R-:W3:Y:S04]  /*161d0*/  LDL.64 R210, [R1+0x290] ;  /* 0x0002900001d27983 */ /* 0x000ee80000100a00 */
[----:B------:R1:W-:Y:S04]  /*161e0*/  LDGSTS.E [R252+0x1b000], [R4.64], P5 ;  /* 0x1b00000004fc7fae */ /* 0x0003e8000a921848 */
[----:B------:R-:W3:Y:S04]  /*161f0*/  LDL.64 R226, [R1+0x270] ;  /* 0x0002700001e27983 */ /* 0x000ee80000100a00 */
[----:B----4-:R4:W-:Y:S04]  /*16200*/  LDGSTS.E [R252+0x1b800], [R242.64], P5 ;  /* 0x1b800000f2fc7fae */ /* 0x0109e8000a921848 */
[----:B--2---:R2:W-:Y:S04]  /*16210*/  LDGSTS.E [R252+0x1c000], [R248.64], P5 ;  /* 0x1c000000f8fc7fae */ /* 0x0045e8000a921848 */
[----:B------:R-:W3:Y:S04]  /*16220*/  LDL.64 R234, [R1+0x230] ;  /* 0x0002300001ea7983 */ /* 0x000ee80000100a00 */
[----:B------:R1:W-:Y:S04]  /*16230*/  LDGSTS.E [R252+0x1c800], [R250.64], P5 ;  /* 0x1c800000fafc7fae */ /* 0x0003e8000a921848 */
[----:B--2---:R-:W2:Y:S04]  /*16240*/  LDL.64 R248, [R1+0x210] ;  /* 0x0002100001f87983 */ /* 0x004ea80000100a00 */
[----:B-1----:R-:W2:Y:S04]  /*16250*/  LDL.64 R250, [R1+0x1f0] ;  /* 0x0001f00001fa7983 */ /* 0x002ea80000100a00 */
[----:B------:R-:W2:Y:S04]  /*16260*/  LDL.LU.64 R26, [R1+0x1d0] ;  /* 0x0001d000011a7983 */ /* 0x000ea80000300a00 */
[----:B------:R-:W2:Y:S04]  /*16270*/  LDL.LU.64 R58, [R1+0x1b0] ;  /* 0x0001b000013a7983 */ /* 0x000ea80000300a00 */
[----:B------:R-:W2:Y:S04]  /*16280*/  LDL.LU.64 R90, [R1+0x190] ;  /* 0x00019000015a7983 */ /* 0x000ea80000300a00 */
[----:B------:R-:W2:Y:S04]  /*16290*/  LDL.LU.64 R122, [R1+0x170] ;  /* 0x00017000017a7983 */ /* 0x000ea80000300a00 */
[----:B------:R-:W2:Y:S04]  /*162a0*/  LDL.LU.64 R154, [R1+0x150] ;  /* 0x00015000019a7983 */ /* 0x000ea80000300a00 */
[----:B------:R-:W2:Y:S04]  /*162b0*/  LDL.LU.64 R186, [R1+0x130] ;  /* 0x0001300001ba7983 */ /* 0x000ea80000300a00 */
[----:B------:R-:W2:Y:S04]  /*162c0*/  LDL.LU.64 R218, [R1+0x110] ;  /* 0x0001100001da7983 */ /* 0x000ea80000300a00 */
[----:B----4-:R-:W4:Y:S01]  /*162d0*/  LDL.LU.64 R242, [R1+0xf0] ;  /* 0x0000f00001f27983 */ /* 0x010f220000300a00 */
[----:B------:R-:W-:-:S03]  /*162e0*/  LOP3.LUT R0, R252, 0x20, RZ, 0x3c, !PT ;  /* 0x00000020fc007812 */ /* 0x000fc600078e3cff */
[----:B---3--:R-:W-:Y:S04]  /*162f0*/  STL.64 [R1+0x1588], R114 ;  /* 0x0015887201007387 */ /* 0x008fe80000100a00 */
[----:B------:R1:W-:Y:S04]  /*16300*/  LDGSTS.E [R252+0x1d000], [R34.64], P5 ;  /* 0x1d00000022fc7fae */ /* 0x0003e8000a921848 */
        /* <DEDUP_REMOVED lines=19> */
[----:B--2---:R2:W-:Y:S04]  /*16440*/  LDGSTS.E [R0+0x7200], [R248.64], P5 ;  /* 0x07200000f8007fae */ /* 0x0045e8000a921848 */
[----:B------:R1:W-:Y:S04]  /*16450*/  LDGSTS.E [R0+0x7a00], [R250.64], P5 ;  /* 0x07a00000fa007fae */ /* 0x0003e8000a921848 */
[----:B--2---:R-:W2:Y:S04]  /*16460*/  LDL.64 R248, [R1+0x408] ;  /* 0x0004080001f87983 */ /* 0x004ea80000100a00 */
[----:B------:R2:W-:Y:S04]  /*16470*/  LDGSTS.E [R0+0x8200], [R26.64], P5 ;  /* 0x082000001a007fae */ /* 0x0005e8000a921848 */
[----:B-1----:R-:W2:Y:S04]  /*16480*/  LDL.64 R250, [R1+0x438] ;  /* 0x0004380001fa7983 */ /* 0x002ea80000100a00 */
        /* <DEDUP_REMOVED lines=13> */
[----:B----4-:R4:W-:Y:S04]  /*16560*/  LDGSTS.E [R0+0xba00], [R242.64], P5 ;  /* 0x0ba00000f2007fae */ /* 0x0109e8000a921848 */
        /* <DEDUP_REMOVED lines=50> */
[----:B------:R-:W-:Y:S04]  /*16890*/  STL.64 [R1+0x1650], R48 ;  /* 0x0016503001007387 */ /* 0x000fe80000100a00 */
[----:B------:R1:W-:Y:S04]  /*168a0*/  LDGSTS.E [R0+0x18a00], [R40.64], P5 ;  /* 0x18a0000028007fae */ /* 0x0003e8000a921848 */
[----:B------:R-:W-:Y:S04]  /*168b0*/  STL.64 [R1+0x1668], R40 ;  /* 0x0016682801007387 */ /* 0x000fe80000100a00 */
[----:B------:R1:W-:Y:S04]  /*168c0*/  LDGSTS.E [R0+0x19200], [R32.64], P5 ;  /* 0x1920000020007fae */ /* 0x0003e8000a921848 */
[----:B------:R1:W-:Y:S04]  /*168d0*/  STL.64 [R1+0x1670], R32 ;  /* 0x0016702001007387 */ /* 0x0003e80000100a00 */
        /* <DEDUP_REMOVED lines=25> */
[----:B----4-:R-:W4:Y:S04]  /*16a70*/  LDL.LU.64 R242, [R1+0x248] ;  /* 0x0002480001f27983 */ /* 0x010f280000300a00 */
[----:B------:R-:W4:Y:S04]  /*16a80*/  LDL.LU.64 R154, [R1+0x228] ;  /* 0x00022800019a7983 */ /* 0x000f280000300a00 */
        /* <DEDUP_REMOVED lines=9> */
[----:B------:R-:W4:Y:S04]  /*16b20*/  LDL.64 R104, [R1+0x460] ;  /* 0x0004600001687983 */ /* 0x000f280000100a00 */
[----:B------:R-:W4:Y:S04]  /*16b30*/  LDL.64 R112, [R1+0x480] ;  /* 0x0004800001707983 */ /* 0x000f280000100a00 */
[----:B------:R-:W4:Y:S04]  /*16b40*/  LDL.64 R128, [R1+0x4a0] ;  /* 0x0004a00001807983 */ /* 0x000f280000100a00 */
[----:B------:R-:W4:Y:S01]  /*16b50*/  LDL.64 R144, [R1+0x4c0] ;  /* 0x0004c00001907983 */ /* 0x000f220000100a00 */
[----:B------:R-:W-:-:S03]  /*16b60*/  LOP3.LUT R32, R252, 0x40, RZ, 0x3c, !PT ;  /* 0x00000040fc207812 */ /* 0x000fc600078e3cff */
[----:B------:R-:W4:Y:S04]  /*16b70*/  LDL.64 R208, [R1+0x4e0] ;  /* 0x0004e00001d07983 */ /* 0x000f280000100a00 */
[----:B---3--:R1:W-:Y:S04]  /*16b80*/  LDGSTS.E [R0+0x1ca00], [R138.64], P5 ;  /* 0x1ca000008a007fae */ /* 0x0083e8000a921848 */
[----:B------:R3:W-:Y:S04]  /*16b90*/  LDGSTS.E [R0+0x1d200], [R170.64], P5 ;  /* 0x1d200000aa007fae */ /* 0x0007e8000a921848 */
[----:B------:R1:W-:Y:S04]  /*16ba0*/  LDGSTS.E [R0+0x1da00], [R178.64], P5 ;  /* 0x1da00000b2007fae */ /* 0x0003e8000a921848 */
[----:B------:R1:W-:Y:S04]  /*16bb0*/  LDGSTS.E [R0+0x1e200], [R202.64], P5 ;  /* 0x1e200000ca007fae */ /* 0x0003e8000a921848 */
[----:B------:R1:W-:Y:S04]  /*16bc0*/  LDGSTS.E [R0+0x1ea00], [R234.64], P5 ;  /* 0x1ea00000ea007fae */ /* 0x0003e8000a921848 */
[----:B--2---:R2:W-:Y:S04]  /*16bd0*/  LDGSTS.E [R0+0x1f200], [R248.64], P5 ;  /* 0x1f200000f8007fae */ /* 0x0045e8000a921848 */
[----:B-1----:R-:W3:Y:S04]  /*16be0*/  LDL.64 R234, [R1+0x400] ;  /* 0x0004000001ea7983 */ /* 0x002ee80000100a00 */
[----:B------:R1:W-:Y:S04]  /*16bf0*/  LDGSTS.E [R0+0x1fa00], [R250.64], P5 ;  /* 0x1fa00000fa007fae */ /* 0x0003e8000a921848 */
[----:B--2---:R-:W2:Y:S04]  /*16c00*/  LDL.64 R248, [R1+0x420] ;  /* 0x0004200001f87983 */ /* 0x004ea80000100a00 */
[----:B------:R2:W-:Y:S04]  /*16c10*/  LDGSTS.E [R32+0x400], [R56.64], P5 ;  /* 0x0040000038207fae */ /* 0x0005e8000a921848 */
[----:B-1----:R-:W2:Y:S04]  /*16c20*/  LDL.64 R250, [R1+0x440] ;  /* 0x0004400001fa7983 */ /* 0x002ea80000100a00 */
        /* <DEDUP_REMOVED lines=11> */
[----:B----4-:R1:W-:Y:S04]  /*16ce0*/  LDGSTS.E [R32+0x6400], [R242.64], P5 ;  /* 0x06400000f2207fae */ /* 0x0103e8000a921848 */
        /* <DEDUP_REMOVED lines=41> */
[----:B---3--:R3:W-:Y:S04]  /*16f80*/  LDGSTS.E [R32+0x1b400], [R234.64], P5 ;  /* 0x1b400000ea207fae */ /* 0x0087e8000a921848 */
[----:B--2---:R2:W-:Y:S04]  /*16f90*/  LDGSTS.E [R32+0x1bc00], [R248.64], P5 ;  /* 0x1bc00000f8207fae */ /* 0x0045e8000a921848 */
[----:B------:R4:W-:Y:S04]  /*16fa0*/  LDGSTS.E [R32+0x1c400], [R250.64], P5 ;  /* 0x1c400000fa207fae */ /* 0x0009e8000a921848 */
[----:B--2---:R-:W2:Y:S04]  /*16fb0*/  LDL.64 R248, [R1+0x500] ;  /* 0x0005000001f87983 */ /* 0x004ea80000100a00 */
[----:B------:R1:W-:Y:S04]  /*16fc0*/  LDGSTS.E [R32+0x1cc00], [R104.64], P5 ;  /* 0x1cc0000068207fae */ /* 0x0003e8000a921848 */
[----:B----4-:R-:W4:Y:S04]  /*16fd0*/  LDL.64 R250, [R1+0x518] ;  /* 0x0005180001fa7983 */ /* 0x010f280000100a00 */
        /* <DEDUP_REMOVED lines=22> */
[----:B---3--:R-:W3:Y:S04]  /*17140*/  LDL.LU.64 R234, [R1+0x100] ;  /* 0x0001000001ea7983 */ /* 0x008ee80000300a00 */
[----:B------:R1:W-:Y:S04]  /*17150*/  LDGSTS.E [R32+0x1d400], [R112.64], P5 ;  /* 0x1d40000070207fae */ /* 0x0003e8000a921848 */
[----:B------:R1:W-:Y:S04]  /*17160*/  LDGSTS.E [R32+0x1dc00], [R128.64], P5 ;  /* 0x1dc0000080207fae */ /* 0x0003e8000a921848 */
[----:B------:R1:W-:Y:S04]  /*17170*/  LDGSTS.E [R32+0x1e400], [R144.64], P5 ;  /* 0x1e40000090207fae */ /* 0x0003e8000a921848 */
[----:B------:R-:W3:Y:S04]  /*17180*/  LDL.64 R48, [R1+0x3f8] ;  /* 0x0003f80001307983 */ /* 0x000ee80000100a00 */
[----:B------:R-:W3:Y:S04]  /*17190*/  LDL.64 R64, [R1+0x430] ;  /* 0x0004300001407983 */ /* 0x000ee80000100a00 */
[----:B-1----:R-:W3:Y:S04]  /*171a0*/  LDL.64 R144, [R1+0x418] ;  /* 0x0004180001907983 */ /* 0x002ee80000100a00 */
[----:B------:R-:W3:Y:S04]  /*171b0*/  LDL.64 R72, [R1+0x450] ;  /* 0x0004500001487983 */ /* 0x000ee80000100a00 */
[----:B------:R-:W3:Y:S04]  /*171c0*/  LDL.64 R80, [R1+0x470] ;  /* 0x0004700001507983 */ /* 0x000ee80000100a00 */
[----:B------:R-:W3:Y:S04]  /*171d0*/  LDL.64 R88, [R1+0x490] ;  /* 0x0004900001587983 */ /* 0x000ee80000100a00 */
[----:B------:R1:W-:Y:S04]  /*171e0*/  LDGSTS.E [R32+0x1ec00], [R208.64], P5 ;  /* 0x1ec00000d0207fae */ /* 0x0003e8000a921848 */
[----:B------:R-:W3:Y:S04]  /*171f0*/  LDL.64 R104, [R1+0x4b0] ;  /* 0x0004b00001687983 */ /* 0x000ee80000100a00 */
[----:B------:R-:W3:Y:S04]  /*17200*/  LDL.64 R112, [R1+0x4f0] ;  /* 0x0004f00001707983 */ /* 0x000ee80000100a00 */
[----:B-1----:R-:W3:Y:S04]  /*17210*/  LDL.64 R208, [R1+0x4d0] ;  /* 0x0004d00001d07983 */ /* 0x002ee80000100a00 */
[----:B------:R-:W3:Y:S01]  /*17220*/  LDL.64 R128, [R1+0x528] ;  /* 0x0005280001807983 */ /* 0x000ee20000100a00 */
[----:B------:R-:W-:-:S03]  /*17230*/  LOP3.LUT R0, R252, 0x60, RZ, 0x3c, !PT ;  /* 0x00000060fc007812 */ /* 0x000fc600078e3cff */
[----:B--2---:R1:W-:Y:S04]  /*17240*/  LDGSTS.E [R32+0x1f400], [R248.64], P5 ;  /* 0x1f400000f8207fae */ /* 0x0043e8000a921848 */
[----:B----4-:R2:W-:Y:S04]  /*17250*/  LDGSTS.E [R32+0x1fc00], [R250.64], P5 ;  /* 0x1fc00000fa207fae */ /* 0x0105e8000a921848 */
[----:B-1----:R-:W4:Y:S04]  /*17260*/  LDL.64 R248, [R1+0x510] ;  /* 0x0005100001f87983 */ /* 0x002f280000100a00 */
[----:B------:R1:W-:Y:S04]  /*17270*/  LDGSTS.E [R0+0x600], [R136.64], P5 ;  /* 0x0060000088007fae */ /* 0x0003e8000a921848 */
[----:B--2---:R-:W3:Y:S04]  /*17280*/  LDL.LU.64 R250, [R1+0xe8] ;  /* 0x0000e80001fa7983 */ /* 0x004ee80000300a00 */
        /* <DEDUP_REMOVED lines=59> */
[----:B-1----:R-:W2:Y:S04]  /*17640*/  LDL.LU.64 R80, [R1+0xd8] ;  /* 0x0000d80001507983 */ /* 0x002ea80000300a00 */
[----:B------:R-:W2:Y:S04]  /*17650*/  LDL.LU.64 R40, [R1+0xc8] ;  /* 0x0000c80001287983 */ /* 0x000ea80000300a00 */
[----:B------:R-:W2:Y:S04]  /*17660*/  LDL.LU.64 R72, [R1+0xb8] ;  /* 0x0000b80001487983 */ /* 0x000ea80000300a00 */
[----:B------:R1:W-:Y:S04]  /*17670*/  LDGSTS.E [R0+0x1e600], [R208.64], P5 ;  /* 0x1e600000d0007fae */ /* 0x0003e8000a921848 */
[----:B------:R1:W-:Y:S04]  /*17680*/  LDGSTS.E [R0+0x1ee00], [R112.64], P5 ;  /* 0x1ee0000070007fae */ /* 0x0003e8000a921848 */
[----:B------:R-:W2:Y:S04]  /*17690*/  LDL.LU.64 R32, [R1+0xa8] ;  /* 0x0000a80001207983 */ /* 0x000ea80000300a00 */
[----:B----4-:R4:W-:Y:S04]  /*176a0*/  LDGSTS.E [R0+0x1f600], [R248.64], P5 ;  /* 0x1f600000f8007fae */ /* 0x0109e8000a921848 */
[----:B------:R1:W-:Y:S04]  /*176b0*/  LDGSTS.E [R0+0x1fe00], [R128.64], P5 ;  /* 0x1fe0000080007fae */ /* 0x0003e8000a921848 */
[----:B------:R-:W0:Y:S04]  /*176c0*/  LDGDEPBAR ;  /* 0x00000000000079af */ /* 0x000e280000000000 */
[----:B-1----:R-:W1:Y:S01]  /*176d0*/  S2R R128, SR_TID.X ;  /* 0x0000000000807919 */ /* 0x002e620000002100 */
[----:B----4-:R-:W-:-:S05]  /*176e0*/  IMAD.MOV.U32 R249, RZ, RZ, c[0x0][0x188] ;  /* 0x00006200fff97624 */ /* 0x010fca00078e00ff */
[----:B---3--:R-:W-:-:S05]  /*176f0*/  SHF.L.U32 R48, R249, 0x6, RZ ;  /* 0x00000006f9307819 */ /* 0x008fca00000006ff */
[----:B------:R-:W-:-:S05]  /*17700*/  IMAD.WIDE R64, R48, 0x4, R250 ;  /* 0x0000000430407825 */ /* 0x000fca00078e02fa */
[----:B------:R3:W-:Y:S04]  /*17710*/  STL.64 [R1+0x568], R64 ;  /* 0x0005684001007387 */ /* 0x0007e80000100a00 */
[----:B------:R-:W4:Y:S01]  /*17720*/  LDL.LU.64 R104, [R1+0x98] ;  /* 0x0000980001687983 */ /* 0x000f220000300a00 */
[----:B-1----:R-:W-:Y:S02]  /*17730*/  LOP3.LUT R113, R128, 0x3f, RZ, 0xc0, !PT ;  /* 0x0000003f80717812 */ /* 0x002fe400078ec0ff */
[----:B------:R-:W-:-:S03]  /*17740*/  SHF.R.S32.HI R248, RZ, 0x6, R128 ;  /* 0x00000006fff87819 */ /* 0x000fc60000011480 */
[----:B------:R-:W-:Y:S01]  /*17750*/  IMAD.SHL.U32 R89, R113, 0x4, RZ ;  /* 0x0000000471597824 */ /* 0x000fe200078e00ff */
[----:B------:R-:W-:-:S04]  /*17760*/  SGXT R248, R248, 0x1 ;  /* 0x00000001f8f8781a */ /* 0x000fc80000000200 */
[----:B------:R-:W-:Y:S01]  /*17770*/  LOP3.LUT R89, R89, 0x120, R248, 0x78, !PT ;  /* 0x0000012059597812 */ /* 0x000fe200078e78f8 */
[----:B------:R-:W-:Y:S06]  /*17780*/  BAR.SYNC.DEFER_BLOCKING 0x0 ;  /* 0x0000000000007b1d */ /* 0x000fec0000010000 */
[----:B------:R-:W-:Y:S01]  /*17790*/  @!PT LDS RZ, [RZ] ;  /* 0x00000000fffff984 */ /* 0x000fe20000000800 */
[----:B------:R-:W-:Y:S01]  /*177a0*/  @!PT LDS RZ, [RZ] ;  /* 0x00000000fffff984 */ /* 0x000fe20000000800 */
[----:B------:R-:W-:Y:S01]  /*177b0*/  @!PT LDS RZ, [RZ] ;  /* 0x00000000fffff984 */ /* 0x000fe20000000800 */
[----:B------:R3:W-:Y:S04]  /*177c0*/  LDGSTS.E [R89+0x64000], [R64.64], P6 ;  /* 0x6400000040597fae */ /* 0x0007e8000b121848 */
[----:B---3--:R-:W4:Y:S04]  /*177d0*/  LDL.LU.64 R64, [R1+0x88] ;  /* 0x0000880001407983 */ /* 0x008f280000300a00 */
[----:B------:R-:W1:Y:S04]  /*177e0*/  S2R R144, SR_TID.X ;  /* 0x0000000000907919 */ /* 0x000e680000002100 */
[----:B------:R-:W2:Y:S04]  /*177f0*/  S2R R252, SR_TID.X ;  /* 0x0000000000fc7919 */ /* 0x000ea80000002100 */
[----:B------:R-:W2:Y:S01]  /*17800*/  S2R R251, SR_TID.X ;  /* 0x0000000000fb7919 */ /* 0x000ea20000002100 */
[----:B-1----:R-:W-:-:S04]  /*17810*/  SHF.R.U32.HI R145, RZ, 0x6, R144 ;  /* 0x00000006ff917819 */ /* 0x002fc80000011690 */
[----:B------:R-:W-:Y:S01]  /*17820*/  SGXT.U32 R145, R145, 0x1 ;  /* 0x000000019191781a */ /* 0x000fe20000000000 */
[----:B--2---:R-:W-:-:S04]  /*17830*/  IMAD.WIDE R80, R48, 0x4, R80 ;  /* 0x0000000430507825 */ /* 0x004fc800078e0250 */
[C---:B------:R-:W-:Y:S01]  /*17840*/  IMAD.WIDE R40, R48.reuse, 0x4, R40 ;  /* 0x0000000430287825 */ /* 0x040fe200078e0228 */
[----:B------:R1:W-:Y:S04]  /*17850*/  STL.64 [R1+0x578], R80 ;  /* 0x0005785001007387 */ /* 0x0003e80000100a00 */
[----:B------:R1:W-:Y:S04]  /*17860*/  LDGSTS.E [R89+0x64400], [R80.64], P3 ;  /* 0x6440000050597fae */ /* 0x0003e80009921848 */
[----:B------:R2:W-:Y:S04]  /*17870*/  STL.64 [R1+0x570], R40 ;  /* 0x0005702801007387 */ /* 0x0005e80000100a00 */
[----:B------:R2:W-:Y:S04]  /*17880*/  LDGSTS.E [R89+0x64800], [R40.64], P4 ;  /* 0x6480000028597fae */ /* 0x0005e8000a121848 */
[----:B-1----:R-:W3:Y:S01]  /*17890*/  LDL.LU.64 R80, [R1+0x78] ;  /* 0x0000780001507983 */ /* 0x002ee20000300a00 */
[----:B--2---:R-:W-:-:S03]  /*178a0*/  IMAD.WIDE R40, R48, 0x4, R72 ;  /* 0x0000000430287825 */ /* 0x004fc600078e0248 */
[----:B------:R-:W2:Y:S01]  /*178b0*/  LDL.LU.64 R72, [R1+0x68] ;  /* 0x0000680001487983 */ /* 0x000ea20000300a00 */
[C---:B------:R-:W-:Y:S02]  /*178c0*/  LOP3.LUT R208, R145.reuse, 0xc, RZ, 0xfc, !PT ;  /* 0x0000000c91d07812 */ /* 0x040fe400078efcff */
[----:B------:R-:W-:Y:S02]  /*178d0*/  SHF.R.U32.HI R252, RZ, 0x6, R252 ;  /* 0x00000006fffc7819 */ /* 0x000fe400000116fc */
[----:B------:R-:W-:Y:S02]  /*178e0*/  ISETP.GE.AND P5, PT, R208, UR4, PT ;  /* 0x00000004d0007c0c */ /* 0x000fe4000bfa6270 */
[----:B------:R-:W-:Y:S02]  /*178f0*/  LOP3.LUT R209, R145, 0x10, RZ, 0xfc, !PT ;  /* 0x0000001091d17812 */ /* 0x000fe400078efcff */
[----:B------:R-:W-:Y:S02]  /*17900*/  SEL R0, RZ, 0x4, P5 ;  /* 0x00000004ff007807 */ /* 0x000fe40002800000 */
[----:B------:R-:W-:-:S02]  /*17910*/  SGXT.U32 R252, R252, 0x1 ;  /* 0x00000001fcfc781a */ /* 0x000fc40000000000 */
[----:B------:R-:W-:Y:S02]  /*17920*/  SEL R0, R0, RZ, P2 ;  /* 0x000000ff00007207 */ /* 0x000fe40001000000 */
[----:B------:R-:W-:Y:S02]  /*17930*/  ISETP.GE.AND P5, PT, R209, UR4, PT ;  /* 0x00000004d1007c0c */ /* 0x000fe4000bfa6270 */
[----:B------:R-:W-:Y:S02]  /*17940*/  LOP3.LUT R252, R252, 0x14, RZ, 0xfc, !PT ;  /* 0x00000014fcfc7812 */ /* 0x000fe400078efcff */
[----:B------:R-:W-:Y:S02]  /*17950*/  SHF.R.U32.HI R250, RZ, 0x6, R251 ;  /* 0x00000006fffa7819 */ /* 0x000fe400000116fb */
[----:B------:R-:W-:Y:S02]  /*17960*/  ISETP.NE.U32.AND P6, PT, R0, RZ, PT ;  /* 0x000000ff0000720c */ /* 0x000fe40003fc5070 */
[----:B------:R-:W-:-:S02]  /*17970*/  SEL R0, RZ, 0x4, P5 ;  /* 0x00000004ff007807 */ /* 0x000fc40002800000 */
[----:B------:R-:W-:Y:S02]  /*17980*/  ISETP.GE.AND P5, PT, R252, UR4, PT ;  /* 0x00000004fc007c0c */ /* 0x000fe4000bfa6270 */
[----:B------:R-:W-:Y:S02]  /*17990*/  SGXT.U32 R250, R250, 0x1 ;  /* 0x00000001fafa781a */ /* 0x000fe40000000000 */
[----:B------:R-:W-:Y:S02]  /*179a0*/  SHF.R.U32.HI R251, RZ, 0x6, R251 ;  /* 0x00000006fffb7819 */ /* 0x000fe400000116fb */
[----:B------:R-:W-:Y:S02]  /*179b0*/  SEL R0, R0, RZ, P2 ;  /* 0x000000ff00007207 */ /* 0x000fe40001000000 */
[----:B------:R-:W-:Y:S01]  /*179c0*/  SEL R252, RZ, 0x4, P5 ;  /* 0x00000004fffc7807 */ /* 0x000fe20002800000 */
[----:B------:R-:W-:Y:S01]  /*179d0*/  IMAD.WIDE R32, R48, 0x4, R32 ;  /* 0x0000000430207825 */ /* 0x000fe200078e0220 */
[----:B------:R-:W-:Y:S01]  /*179e0*/  LOP3.LUT R250, R250, 0x18, RZ, 0xfc, !PT ;  /* 0x00000018fafa7812 */ /* 0x000fe200078efcff */
[----:B------:R1:W-:Y:S01]  /*179f0*/  LDGSTS.E [R89+0x64c00], [R40.64], P6 ;  /* 0x64c0000028597fae */ /* 0x0003e2000b121848 */
[----:B------:R-:W-:-:S02]  /*17a00*/  SGXT.U32 R251, R251, 0x1 ;  /* 0x00000001fbfb781a */ /* 0x000fc40000000000 */
[----:B------:R-:W-:Y:S02]  /*17a10*/  ISETP.NE.U32.AND P5, PT, R0, RZ, PT ;  /* 0x000000ff0000720c */ /* 0x000fe40003fa5070 */
[----:B------:R-:W-:Y:S02]  /*17a20*/  SEL R0, R252, RZ, P2 ;  /* 0x000000fffc007207 */ /* 0x000fe40001000000 */
[----:B------:R-:W-:Y:S02]  /*17a30*/  ISETP.GE.AND P3, PT, R250, UR4, PT ;  /* 0x00000004fa007c0c */ /* 0x000fe4000bf66270 */
[----:B------:R-:W-:Y:S02]  /*17a40*/  LOP3.LUT R251, R251, 0x1c, RZ, 0xfc, !PT ;  /* 0x0000001cfbfb7812 */ /* 0x000fe400078efcff */
[----:B------:R-:W-:Y:S02]  /*17a50*/  ISETP.NE.U32.AND P4, PT, R0, RZ, PT ;  /* 0x000000ff0000720c */ /* 0x000fe40003f85070 */
[----:B------:R-:W-:-:S02]  /*17a60*/  SEL R0, RZ, 0x4, P3 ;  /* 0x00000004ff007807 */ /* 0x000fc40001800000 */
[----:B------:R-:W-:Y:S01]  /*17a70*/  ISETP.GE.AND P3, PT, R251, UR4, PT ;  /* 0x00000004fb007c0c */ /* 0x000fe2000bf66270 */
[----:B------:R4:W-:Y:S04]  /*17a80*/  LDGSTS.E [R89+0x65000], [R32.64], P5 ;  /* 0x6500000020597fae */ /* 0x0009e8000a921848 */
[----:B------:R-:W1:Y:S01]  /*17a90*/  S2R R251, SR_TID.X ;  /* 0x0000000000fb7919 */ /* 0x000e620000002100 */
[----:B------:R-:W-:Y:S02]  /*17aa0*/  SEL R0, R0, RZ, P2 ;  /* 0x000000ff00007207 */ /* 0x000fe40001000000 */
[----:B------:R-:W-:Y:S02]  /*17ab0*/  SEL R252, RZ, 0x4, P3 ;  /* 0x00000004fffc7807 */ /* 0x000fe40001800000 */
[----:B------:R-:W-:-:S02]  /*17ac0*/  ISETP.NE.U32.AND P3, PT, R0, RZ, PT ;  /* 0x000000ff0000720c */ /* 0x000fc40003f65070 */
[----:B------:R-:W-:Y:S02]  /*17ad0*/  SEL R0, R252, RZ, P2 ;  /* 0x000000fffc007207 */ /* 0x000fe40001000000 */
[--C-:B-1----:R-:W-:Y:S02]  /*17ae0*/  SHF.R.U32.HI R250, RZ, 0x6, R251.reuse ;  /* 0x00000006fffa7819 */ /* 0x102fe400000116fb */
[----:B------:R-:W-:Y:S02]  /*17af0*/  SHF.R.U32.HI R251, RZ, 0x6, R251 ;  /* 0x00000006fffb7819 */ /* 0x000fe400000116fb */
[----:B------:R-:W-:Y:S02]  /*17b00*/  SGXT.U32 R250, R250, 0x1 ;  /* 0x00000001fafa781a */ /* 0x000fe40000000000 */
[----:B------:R-:W-:Y:S02]  /*17b10*/  SGXT.U32 R251, R251, 0x1 ;  /* 0x00000001fbfb781a */ /* 0x000fe40000000000 */
[----:B------:R-:W-:-:S02]  /*17b20*/  LOP3.LUT R250, R250, 0x20, RZ, 0xfc, !PT ;  /* 0x00000020fafa7812 */ /* 0x000fc400078efcff */
[----:B------:R-:W-:Y:S02]  /*17b30*/  LOP3.LUT R251, R251, 0x24, RZ, 0xfc, !PT ;  /* 0x00000024fbfb7812 */ /* 0x000fe400078efcff */
[----:B------:R-:W-:Y:S02]  /*17b40*/  ISETP.GE.AND P6, PT, R250, UR4, PT ;  /* 0x00000004fa007c0c */ /* 0x000fe4000bfc6270 */
[----:B------:R-:W-:Y:S02]  /*17b50*/  ISETP.NE.U32.AND P5, PT, R0, RZ, PT ;  /* 0x000000ff0000720c */ /* 0x000fe40003fa5070 */
[----:B------:R-:W-:Y:S02]  /*17b60*/  SEL R0, RZ, 0x4, P6 ;  /* 0x00000004ff007807 */ /* 0x000fe40003000000 */
[----:B------:R-:W-:Y:S02]  /*17b70*/  ISETP.GE.AND P6, PT, R251, UR4, PT ;  /* 0x00000004fb007c0c */ /* 0x000fe4000bfc6270 */
[----:B------:R-:W1:Y:S04]  /*17b80*/  S2R R251, SR_TID.X ;  /* 0x0000000000fb7919 */ /* 0x000e680000002100 */
[----:B------:R4:W-:Y:S04]  /*17b90*/  STL.64 [R1+0x588], R40 ;  /* 0x0005882801007387 */ /* 0x0009e80000100a00 */
[----:B------:R1:W-:Y:S01]  /*17ba0*/  STL.64 [R1+0x580], R32 ;  /* 0x0005802001007387 */ /* 0x0003e20000100a00 */
[----:B------:R-:W-:-:S03]  /*17bb0*/  SEL R0, R0, RZ, P2 ;  /* 0x000000ff00007207 */ /* 0x000fc60001000000 */
[----:B----4-:R-:W4:Y:S01]  /*17bc0*/  LDL.LU.64 R40, [R1+0x58] ;  /* 0x0000580001287983 */ /* 0x010f220000300a00 */
[----:B-1----:R-:W-:-:S03]  /*17bd0*/  IMAD.WIDE R32, R48, 0x4, R104 ;  /* 0x0000000430207825 */ /* 0x002fc600078e0268 */
[----:B------:R-:W4:Y:S01]  /*17be0*/  LDL.LU.64 R104, [R1+0x48] ;  /* 0x0000480001687983 */ /* 0x000f220000300a00 */
[--C-:B------:R-:W-:Y:S02]  /*17bf0*/  SHF.R.U32.HI R250, RZ, 0x6, R251.reuse ;  /* 0x00000006fffa7819 */ /* 0x100fe400000116fb */
[----:B------:R-:W-:Y:S01]  /*17c00*/  SHF.R.U32.HI R251, RZ, 0x6, R251 ;  /* 0x00000006fffb7819 */ /* 0x000fe200000116fb */
[----:B------:R-:W-:Y:S01]  /*17c10*/  IMAD.WIDE R64, R48, 0x4, R64 ;  /* 0x0000000430407825 */ /* 0x000fe200078e0240 */
[----:B------:R-:W-:Y:S01]  /*17c20*/  SGXT.U32 R250, R250, 0x1 ;  /* 0x00000001fafa781a */ /* 0x000fe20000000000 */
[----:B------:R1:W-:Y:S01]  /*17c30*/  LDGSTS.E [R89+0x65400], [R32.64], P4 ;  /* 0x6540000020597fae */ /* 0x0003e2000a121848 */
[----:B------:R-:W-:Y:S02]  /*17c40*/  SEL R252, RZ, 0x4, P6 ;  /* 0x00000004fffc7807 */ /* 0x000fe40003000000 */
[----:B------:R-:W-:Y:S01]  /*17c50*/  LOP3.LUT R250, R250, 0x28, RZ, 0xfc, !PT ;  /* 0x00000028fafa7812 */ /* 0x000fe200078efcff */
[----:B------:R1:W-:Y:S01]  /*17c60*/  LDGSTS.E [R89+0x65800], [R64.64], P3 ;  /* 0x6580000040597fae */ /* 0x0003e20009921848 */
[----:B------:R-:W-:-:S02]  /*17c70*/  SGXT.U32 R251, R251, 0x1 ;  /* 0x00000001fbfb781a */ /* 0x000fc40000000000 */
[----:B------:R-:W-:Y:S02]  /*17c80*/  ISETP.NE.U32.AND P6, PT, R0, RZ, PT ;  /* 0x000000ff0000720c */ /* 0x000fe40003fc5070 */
[----:B------:R-:W-:Y:S02]  /*17c90*/  SEL R0, R252, RZ, P2 ;  /* 0x000000fffc007207 */ /* 0x000fe40001000000 */
[----:B------:R-:W-:Y:S02]  /*17ca0*/  ISETP.GE.AND P4, PT, R250, UR4, PT ;  /* 0x00000004fa007c0c */ /* 0x000fe4000bf86270 */
[----:B------:R-:W-:Y:S01]  /*17cb0*/  LOP3.LUT R251, R251, 0x2c, RZ, 0xfc, !PT ;  /* 0x0000002cfbfb7812 */ /* 0x000fe200078efcff */
[----:B------:R1:W-:Y:S01]  /*17cc0*/  STL.64 [R1+0x598], R32 ;  /* 0x0005982001007387 */ /* 0x0003e20000100a00 */
[----:B------:R-:W-:Y:S02]  /*17cd0*/  ISETP.NE.U32.AND P3, PT, R0, RZ, PT ;  /* 0x000000ff0000720c */ /* 0x000fe40003f65070 */
[----:B------:R-:W-:-:S02]  /*17ce0*/  SEL R0, RZ, 0x4, P4 ;  /* 0x00000004ff007807 */ /* 0x000fc40002000000 */
[----:B------:R-:W-:Y:S01]  /*17cf0*/  ISETP.GE.AND P4, PT, R251, UR4, PT ;  /* 0x00000004fb007c0c */ /* 0x000fe2000bf86270 */
[----:B-1----:R-:W4:Y:S04]  /*17d00*/  LDL.LU.64 R32, [R1+0x1670] ;  /* 0x0016700001207983 */ /* 0x002f280000300a00 */
[----:B------:R1:W-:Y:S04]  /*17d10*/  STL.64 [R1+0x590], R64 ;  /* 0x0005904001007387 */ /* 0x0003e80000100a00 */
[----:B------:R-:W4:Y:S04]  /*17d20*/  LDL.LU.64 R250, [R1+0x38] ;  /* 0x0000380001fa7983 */ /* 0x000f280000300a00 */
[----:B-1----:R-:W4:Y:S01]  /*17d30*/  LDL.LU.64 R64, [R1+0x28] ;  /* 0x0000280001407983 */ /* 0x002f220000300a00 */
[----:B---3--:R-:W-:-:S05]  /*17d40*/  IMAD.WIDE R80, R48, 0x4, R80 ;  /* 0x0000000430507825 */ /* 0x008fca00078e0250 */
[----:B------:R-:W-:Y:S04]  /*17d50*/  STL.64 [R1+0x5a8], R80 ;  /* 0x0005a85001007387 */ /* 0x000fe80000100a00 */
[----:B------:R1:W-:Y:S01]  /*17d60*/  LDGSTS.E [R89+0x65c00], [R80.64], P5 ;  /* 0x65c0000050597fae */ /* 0x0003e2000a921848 */
[----:B--2---:R-:W-:-:S05]  /*17d70*/  IMAD.WIDE R72, R48, 0x4, R72 ;  /* 0x0000000430487825 */ /* 0x004fca00078e0248 */
[----:B------:R2:W-:Y:S04]  /*17d80*/  STL.64 [R1+0x5a0], R72 ;  /* 0x0005a04801007387 */ /* 0x0005e80000100a00 */
[----:B------:R2:W-:Y:S04]  /*17d90*/  LDGSTS.E [R89+0x66000], [R72.64], P6 ;  /* 0x6600000048597fae */ /* 0x0005e8000b121848 */
[----:B--2---:R-:W2:Y:S04]  /*17da0*/  LDL.LU.64 R72, [R1+0x18] ;  /* 0x0000180001487983 */ /* 0x004ea80000300a00 */
[----:B-1----:R-:W2:Y:S04]  /*17db0*/  LDL.LU.64 R80, [R1+0x8] ;  /* 0x0000080001507983 */ /* 0x002ea80000300a00 */
[----:B------:R-:W1:Y:S01]  /*17dc0*/  S2R R129, SR_TID.X ;  /* 0x0000000000817919 */ /* 0x000e620000002100 */
[----:B------:R-:W-:-:S02]  /*17dd0*/  SEL R0, R0, RZ, P2 ;  /* 0x000000ff00007207 */ /* 0x000fc40001000000 */
[----:B------:R-:W-:Y:S02]  /*17de0*/  SEL R252, RZ, 0x4, P4 ;  /* 0x00000004fffc7807 */ /* 0x000fe40002000000 */
[----:B------:R-:W-:Y:S02]  /*17df0*/  ISETP.NE.U32.AND P4, PT, R0, RZ, PT ;  /* 0x000000ff0000720c */ /* 0x000fe40003f85070 */
[----:B------:R-:W-:Y:S02]  /*17e00*/  SEL R0, R252, RZ, P2 ;  /* 0x000000fffc007207 */ /* 0x000fe40001000000 */
[--C-:B-1----:R-:W-:Y:S02]  /*17e10*/  SHF.R.U32.HI R112, RZ, 0x6, R129.reuse ;  /* 0x00000006ff707819 */ /* 0x102fe40000011681 */
[----:B------:R-:W-:Y:S02]  /*17e20*/  SHF.R.U32.HI R129, RZ, 0x6, R129 ;  /* 0x00000006ff817819 */ /* 0x000fe40000011681 */
[----:B------:R-:W-:-:S02]  /*17e30*/  SGXT.U32 R112, R112, 0x1 ;  /* 0x000000017070781a */ /* 0x000fc40000000000 */
[----:B------:R-:W-:Y:S02]  /*17e40*/  SGXT.U32 R129, R129, 0x1 ;  /* 0x000000018181781a */ /* 0x000fe40000000000 */
[----:B------:R-:W-:Y:S02]  /*17e50*/  LOP3.LUT R112, R112, 0x30, RZ, 0xfc, !PT ;  /* 0x0000003070707812 */ /* 0x000fe400078efcff */
[----:B------:R-:W-:Y:S02]  /*17e60*/  LOP3.LUT R129, R129, 0x34, RZ, 0xfc, !PT ;  /* 0x0000003481817812 */ /* 0x000fe400078efcff */
[----:B------:R-:W-:Y:S02]  /*17e70*/  ISETP.GE.AND P5, PT, R112, UR4, PT ;  /* 0x0000000470007c0c */ /* 0x000fe4000bfa6270 */
[----:B------:R-:W-:Y:S02]  /*17e80*/  ISETP.NE.U32.AND P6, PT, R0, RZ, PT ;  /* 0x000000ff0000720c */ /* 0x000fe40003fc5070 */
[----:B------:R-:W-:-:S02]  /*17e90*/  SEL R0, RZ, 0x4, P5 ;  /* 0x00000004ff007807 */ /* 0x000fc40002800000 */
[----:B------:R-:W-:Y:S02]  /*17ea0*/  ISETP.GE.AND P5, PT, R129, UR4, PT ;  /* 0x0000000481007c0c */ /* 0x000fe4000bfa6270 */
[----:B------:R-:W1:Y:S01]  /*17eb0*/  S2R R129, SR_TID.X ;  /* 0x0000000000817919 */ /* 0x000e620000002100 */
[----:B------:R-:W-:Y:S02]  /*17ec0*/  SEL R0, R0, RZ, P2 ;  /* 0x000000ff00007207 */ /* 0x000fe40001000000 */
[----:B------:R-:W-:Y:S02]  /*17ed0*/  SEL R252, RZ, 0x4, P5 ;  /* 0x00000004fffc7807 */ /* 0x000fe40002800000 */
[----:B------:R-:W-:Y:S02]  /*17ee0*/  ISETP.NE.U32.AND P5, PT, R0, RZ, PT ;  /* 0x000000ff0000720c */ /* 0x000fe40003fa5070 */
[----:B------:R-:W-:Y:S02]  /*17ef0*/  SEL R0, R252, RZ, P2 ;  /* 0x000000fffc007207 */ /* 0x000fe40001000000 */
[----:B-1----:R-:W-:-:S02]  /*17f00*/  SHF.R.U32.HI R112, RZ, 0x6, R129 ;  /* 0x00000006ff707819 */ /* 0x002fc40000011681 */
[----:B------:R-:W-:Y:S02]  /*17f10*/  SHF.R.U32.HI R129, RZ, 0x6, R129 ;  /* 0x00000006ff817819 */ /* 0x000fe40000011681 */
[----:B------:R-:W-:Y:S02]  /*17f20*/  SGXT.U32 R112, R112, 0x1 ;  /* 0x000000017070781a */ /* 0x000fe40000000000 */
[----:B------:R-:W-:Y:S02]  /*17f30*/  SGXT.U32 R129, R129, 0x1 ;  /* 0x000000018181781a */ /* 0x000fe40000000000 */
[----:B------:R-:W-:Y:S02]  /*17f40*/  LOP3.LUT R112, R112, 0x38, RZ, 0xfc, !PT ;  /* 0x0000003870707812 */ /* 0x000fe400078efcff */
[----:B------:R-:W-:Y:S01]  /*17f50*/  LOP3.LUT R129, R129, 0x3c, RZ, 0xfc, !PT ;  /* 0x0000003c81817812 */ /* 0x000fe200078efcff */
[----:B----4-:R-:W-:-:S05]  /*17f60*/  IMAD.WIDE R40, R48, 0x4, R40 ;  /* 0x0000000430287825 */ /* 0x010fca00078e0228 */
[----:B------:R1:W-:Y:S01]  /*17f70*/  LDGSTS.E [R89+0x66400], [R40.64], P3 ;  /* 0x6640000028597fae */ /* 0x0003e20009921848 */
[----:B------:R-:W-:Y:S01]  /*17f80*/  IMAD.WIDE R104, R48, 0x4, R104 ;  /* 0x0000000430687825 */ /* 0x000fe200078e0268 */
[----:B------:R-:W-:-:S04]  /*17f90*/  ISETP.GE.AND P3, PT, R112, UR4, PT ;  /* 0x0000000470007c0c */ /* 0x000fc8000bf66270 */
[----:B------:R4:W-:Y:S01]  /*17fa0*/  LDGSTS.E [R89+0x66800], [R104.64], P4 ;  /* 0x6680000068597fae */ /* 0x0009e2000a121848 */
[----:B------:R-:W-:Y:S02]  /*17fb0*/  ISETP.NE.U32.AND P4, PT, R0, RZ, PT ;  /* 0x000000ff0000720c */ /* 0x000fe40003f85070 */
[----:B------:R-:W-:Y:S02]  /*17fc0*/  SEL R0, RZ, 0x4, P3 ;  /* 0x00000004ff007807 */ /* 0x000fe40001800000 */
[----:B------:R-:W-:Y:S02]  /*17fd0*/  ISETP.GE.AND P3, PT, R129, UR4, PT ;  /* 0x0000000481007c0c */ /* 0x000fe4000bf66270 */
[----:B------:R-:W4:Y:S04]  /*17fe0*/  S2R R129, SR_TID.X ;  /* 0x0000000000817919 */ /* 0x000f280000002100 */
[----:B------:R1:W-:Y:S04]  /*17ff0*/  STL.64 [R1+0x5b8], R40 ;  /* 0x0005b82801007387 */ /* 0x0003e80000100a00 */
[----:B-1----:R-:W3:Y:S04]  /*18000*/  LDL.LU.64 R40, [R1+0x1668] ;  /* 0x0016680001287983 */ /* 0x002ee80000300a00 */
[----:B------:R4:W-:Y:S01]  /*18010*/  STL.64 [R1+0x5b0], R104 ;  /* 0x0005b06801007387 */ /* 0x0009e20000100a00 */
[----:B------:R-:W-:-:S03]  /*18020*/  IMAD.WIDE R250, R48, 0x4, R250 ;  /* 0x0000000430fa7825 */ /* 0x000fc600078e02fa */
[----:B----4-:R-:W4:Y:S04]  /*18030*/  LDL.LU.64 R104, [R1+0xe0] ;  /* 0x0000e00001687983 */ /* 0x010f280000300a00 */
[----:B------:R1:W-:Y:S04]  /*18040*/  STL.64 [R1+0x5c8], R250 ;  /* 0x0005c8fa01007387 */ /* 0x0003e80000100a00 */
[----:B------:R1:W-:Y:S04]  /*18050*/  LDGSTS.E [R89+0x66c00], [R250.64], P6 ;  /* 0x66c00000fa597fae */ /* 0x0003e8000b121848 */
[----:B-1----:R-:W3:Y:S01]  /*18060*/  LDL.LU.64 R250, [R1+0x1660] ;  /* 0x0016600001fa7983 */ /* 0x002ee20000300a00 */
[----:B------:R-:W-:-:S02]  /*18070*/  SHF.R.U32.HI R112, RZ, 0x6, R129 ;  /* 0x00000006ff707819 */ /* 0x000fc40000011681 */
[----:B------:R-:W-:Y:S02]  /*18080*/  SHF.R.U32.HI R129, RZ, 0x6, R129 ;  /* 0x00000006ff817819 */ /* 0x000fe40000011681 */
[----:B------:R-:W-:Y:S02]  /*18090*/  SGXT.U32 R112, R112, 0x1 ;  /* 0x000000017070781a */ /* 0x000fe40000000000 */
[----:B------:R-:W-:Y:S02]  /*180a0*/  SEL R0, R0, RZ, P2 ;  /* 0x000000ff00007207 */ /* 0x000fe40001000000 */
[----:B------:R-:W-:Y:S01]  /*180b0*/  SEL R252, RZ, 0x4, P3 ;  /* 0x00000004fffc7807 */ /* 0x000fe20001800000 */
[----:B------:R-:W-:Y:S01]  /*180c0*/  IMAD.WIDE R64, R48, 0x4, R64 ;  /* 0x0000000430407825 */ /* 0x000fe200078e0240 */
[----:B------:R-:W-:Y:S02]  /*180d0*/  LOP3.LUT R112, R112, 0x2, RZ, 0xfc, !PT ;  /* 0x0000000270707812 */ /* 0x000fe400078efcff */
[----:B------:R-:W-:-:S02]  /*180e0*/  SGXT.U32 R129, R129, 0x1 ;  /* 0x000000018181781a */ /* 0x000fc40000000000 */
[----:B------:R-:W-:Y:S01]  /*180f0*/  ISETP.NE.U32.AND P3, PT, R0, RZ, PT ;  /* 0x000000ff0000720c */ /* 0x000fe20003f65070 */
[----:B------:R2:W-:Y:S01]  /*18100*/  LDGSTS.E [R89+0x67000], [R64.64], P5 ;  /* 0x6700000040597fae */ /* 0x0005e2000a921848 */
[----:B------:R-:W-:Y:S02]  /*18110*/  SEL R0, R252, RZ, P2 ;  /* 0x000000fffc007207 */ /* 0x000fe40001000000 */
[----:B------:R-:W-:Y:S02]  /*18120*/  ISETP.GE.AND P6, PT, R112, UR4, PT ;  /* 0x0000000470007c0c */ /* 0x000fe4000bfc6270 */
[----:B------:R-:W-:Y:S02]  /*18130*/  LOP3.LUT R129, R129, 0x6, RZ, 0xfc, !PT ;  /* 0x0000000681817812 */ /* 0x000fe400078efcff */
[----:B------:R-:W-:Y:S02]  /*18140*/  ISETP.NE.U32.AND P5, PT, R0, RZ, PT ;  /* 0x000000ff0000720c */ /* 0x000fe40003fa5070 */
[----:B------:R-:W-:-:S02]  /*18150*/  SEL R0, RZ, 0x4, P6 ;  /* 0x00000004ff007807 */ /* 0x000fc40003000000 */
[----:B------:R-:W-:Y:S02]  /*18160*/  ISETP.GE.AND P6, PT, R129, UR4, PT ;  /* 0x0000000481007c0c */ /* 0x000fe4000bfc6270 */
[----:B------:R-:W1:Y:S04]  /*18170*/  S2R R129, SR_TID.X ;  /* 0x0000000000817919 */ /* 0x000e680000002100 */
[----:B------:R2:W-:Y:S01]  /*18180*/  STL.64 [R1+0x5c0], R64 ;  /* 0x0005c04001007387 */ /* 0x0005e20000100a00 */
[----:B------:R-:W-:Y:S02]  /*18190*/  SHF.R.U32.HI R112, RZ, 0x6, R128 ;  /* 0x00000006ff707819 */ /* 0x000fe40000011680 */
[----:B-1----:R-:W-:-:S04]  /*181a0*/  SHF.R.U32.HI R129, RZ, 0x6, R129 ;  /* 0x00000006ff817819 */ /* 0x002fc80000011681 */
[----:B------:R-:W-:-:S04]  /*181b0*/  SGXT.U32 R129, R129, 0x1 ;  /* 0x000000018181781a */ /* 0x000fc80000000000 */
[----:B------:R-:W-:Y:S01]  /*181c0*/  LOP3.LUT R129, R129, 0xa, RZ, 0xfc, !PT ;  /* 0x0000000a81817812 */ /* 0x000fe200078efcff */
[----:B--2---:R-:W-:-:S04]  /*181d0*/  IMAD.WIDE R64, R48, 0x4, R72 ;  /* 0x0000000430407825 */ /* 0x004fc800078e0248 */
[----:B------:R-:W-:Y:S01]  /*181e0*/  IMAD.WIDE R72, R48, 0x4, R80 ;  /* 0x0000000430487825 */ /* 0x000fe200078e0250 */
[----:B------:R1:W-:Y:S04]  /*181f0*/  STL.64 [R1+0x5d8], R64 ;  /* 0x0005d84001007387 */ /* 0x0003e80000100a00 */
[----:B------:R1:W-:Y:S01]  /*18200*/  LDGSTS.E [R89+0x67400], [R64.64], P4 ;  /* 0x6740000040597fae */ /* 0x0003e2000a121848 */
[----:B------:R-:W-:Y:S01]  /*18210*/  ISETP.GE.AND P4, PT, R129, UR4, PT ;  /* 0x0000000481007c0c */ /* 0x000fe2000bf86270 */
[----:B------:R-:W-:Y:S01]  /*18220*/  IMAD.SHL.U32 R113, R113, 0x4, RZ ;  /* 0x0000000471717824 */ /* 0x000fe200078e00ff */
[----:B------:R-:W-:Y:S01]  /*18230*/  SEL R0, R0, RZ, P2 ;  /* 0x000000ff00007207 */ /* 0x000fe20001000000 */
[----:B------:R3:W-:Y:S04]  /*18240*/  LDGSTS.E [R89+0x67800], [R72.64], P3 ;  /* 0x6780000048597fae */ /* 0x0007e80009921848 */
[----:B-1----:R-:W2:Y:S04]  /*18250*/  LDL.LU.64 R64, [R1+0xd0] ;  /* 0x0000d00001407983 */ /* 0x002ea80000300a00 */
[----:B------:R1:W-:Y:S04]  /*18260*/  STL.64 [R1+0x560], R72 ;  /* 0x0005604801007387 */ /* 0x0003e80000100a00 */
[----:B------:R-:W2:Y:S01]  /*18270*/  LDL.LU.64 R128, [R1+0xc0] ;  /* 0x0000c00001807983 */ /* 0x000ea20000300a00 */
[----:B------:R-:W-:-:S02]  /*18280*/  SEL R252, RZ, 0x4, P6 ;  /* 0x00000004fffc7807 */ /* 0x000fc40003000000 */
[----:B------:R-:W-:Y:S02]  /*18290*/  LOP3.LUT R113, R113, 0x120, R248, 0x78, !PT ;  /* 0x0000012071717812 */ /* 0x000fe400078e78f8 */
[----:B------:R-:W-:Y:S01]  /*182a0*/  SGXT.U32 R112, R112, 0x1 ;  /* 0x000000017070781a */ /* 0x000fe20000000000 */
[----:B------:R-:W1:Y:S01]  /*182b0*/  S2R R248, SR_TID.X ;  /* 0x0000000000f87919 */ /* 0x000e620000002100 */
[----:B------:R-:W-:Y:S02]  /*182c0*/  ISETP.NE.U32.AND P6, PT, R0, RZ, PT ;  /* 0x000000ff0000720c */ /* 0x000fe40003fc5070 */
[----:B------:R-:W-:Y:S02]  /*182d0*/  SEL R0, R252, RZ, P2 ;  /* 0x000000fffc007207 */ /* 0x000fe40001000000 */
[----:B------:R-:W-:Y:S02]  /*182e0*/  LOP3.LUT R112, R112, 0xe, RZ, 0xfc, !PT ;  /* 0x0000000e70707812 */ /* 0x000fe400078efcff */
[----:B------:R-:W-:-:S02]  /*182f0*/  ISETP.NE.U32.AND P3, PT, R0, RZ, PT ;  /* 0x000000ff0000720c */ /* 0x000fc40003f65070 */
[----:B------:R-:W-:Y:S02]  /*18300*/  SEL R0, RZ, 0x4, P4 ;  /* 0x00000004ff007807 */ /* 0x000fe40002000000 */
[----:B------:R-:W-:Y:S02]  /*18310*/  ISETP.GE.AND P4, PT, R112, UR4, PT ;  /* 0x0000000470007c0c */ /* 0x000fe4000bf86270 */
[----:B------:R-:W-:Y:S02]  /*18320*/  SEL R0, R0, RZ, P2 ;  /* 0x000000ff00007207 */ /* 0x000fe40001000000 */
[----:B------:R-:W-:Y:S02]  /*18330*/  SEL R252, RZ, 0x4, P4 ;  /* 0x00000004fffc7807 */ /* 0x000fe40002000000 */
[----:B------:R-:W-:Y:S02]  /*18340*/  ISETP.NE.U32.AND P4, PT, R0, RZ, PT ;  /* 0x000000ff0000720c */ /* 0x000fe40003f85070 */
[----:B------:R-:W-:Y:S01]  /*18350*/  SEL R0, R252, RZ, P2 ;  /* 0x000000fffc007207 */ /* 0x000fe20001000000 */
[----:B------:R-:W-:-:S02]  /*18360*/  IMAD.SHL.U32 R252, R249, 0x40, RZ ;  /* 0x00000040f9fc7824 */ /* 0x000fc400078e00ff */
[----:B------:R-:W3:Y:S01]  /*18370*/  S2R R249, SR_TID.X ;  /* 0x0000000000f97919 */ /* 0x000ee20000002100 */
[--C-:B-1----:R-:W-:Y:S02]  /*18380*/  SHF.R.U32.HI R112, RZ, 0x6, R248.reuse ;  /* 0x00000006ff707819 */ /* 0x102fe400000116f8 */
[----:B------:R-:W-:Y:S02]  /*18390*/  SHF.R.U32.HI R248, RZ, 0x6, R248 ;  /* 0x00000006fff87819 */ /* 0x000fe400000116f8 */
[----:B------:R-:W-:Y:S02]  /*183a0*/  SGXT.U32 R112, R112, 0x1 ;  /* 0x000000017070781a */ /* 0x000fe40000000000 */
[----:B------:R-:W-:Y:S02]  /*183b0*/  LOP3.LUT R113, R113, 0x40, RZ, 0x3c, !PT ;  /* 0x0000004071717812 */ /* 0x000fe400078e3cff */
[----:B------:R-:W-:Y:S02]  /*183c0*/  LOP3.LUT R112, R112, 0x12, RZ, 0xfc, !PT ;  /* 0x0000001270707812 */ /* 0x000fe400078efcff */
[----:B------:R-:W-:-:S04]  /*183d0*/  SGXT.U32 R248, R248, 0x1 ;  /* 0x00000001f8f8781a */ /* 0x000fc80000000000 */
[----:B------:R-:W-:Y:S01]  /*183e0*/  LOP3.LUT R248, R248, 0x16, RZ, 0xfc, !PT ;  /* 0x00000016f8f87812 */ /* 0x000fe200078efcff */
[----:B---3--:R-:W-:-:S04]  /*183f0*/  IMAD.WIDE R80, R48, 0x4, R250 ;  /* 0x0000000430507825 */ /* 0x008fc800078e02fa */
[----:B----4-:R-:W-:Y:S01]  /*18400*/  IMAD.WIDE R48, R48, 0x4, R104 ;  /* 0x0000000430307825 */ /* 0x010fe200078e0268 */
[----:B------:R1:W-:Y:S04]  /*18410*/  STL.64 [R1+0x5e8], R80 ;  /* 0x0005e85001007387 */ /* 0x0003e80000100a00 */
[----:B------:R-:W3:Y:S04]  /*18420*/  LDL.LU.64 R104, [R1+0xb0] ;  /* 0x0000b00001687983 */ /* 0x000ee80000300a00 */
[----:B------:R4:W-:Y:S04]  /*18430*/  STL.64 [R1+0x5e0], R48 ;  /* 0x0005e03001007387 */ /* 0x0009e80000100a00 */
[----:B------:R-:W3:Y:S04]  /*18440*/  LDL.LU.64 R72, [R1+0xa0] ;  /* 0x0000a00001487983 */ /* 0x000ee80000300a00 */
[----:B------:R1:W-:Y:S01]  /*18450*/  LDGSTS.E [R89+0x67c00], [R80.64], P5 ;  /* 0x67c0000050597fae */ /* 0x0003e2000a921848 */
[----:B------:R-:W-:-:S03]  /*18460*/  ISETP.GE.AND P5, PT, R112, UR4, PT ;  /* 0x0000000470007c0c */ /* 0x000fc6000bfa6270 */
[----:B------:R4:W-:Y:S04]  /*18470*/  LDGSTS.E [R113+0x64200], [R48.64], P6 ;  /* 0x6420000030717fae */ /* 0x0009e8000b121848 */
[----:B-1----:R-:W3:Y:S04]  /*18480*/  LDL.LU.64 R80, [R1+0x90] ;  /* 0x0000900001507983 */ /* 0x002ee80000300a00 */
[----:B------:R-:W3:Y:S01]  /*18490*/  LDL.LU.64 R88, [R1+0x80] ;  /* 0x0000800001587983 */ /* 0x000ee20000300a00 */
[----:B------:R-:W-:Y:S02]  /*184a0*/  ISETP.NE.U32.AND P6, PT, R0, RZ, PT ;  /* 0x000000ff0000720c */ /* 0x000fe40003fc5070 */
[----:B------:R-:W-:-:S02]  /*184b0*/  SEL R0, RZ, 0x4, P5 ;  /* 0x00000004ff007807 */ /* 0x000fc40002800000 */
[----:B------:R-:W-:Y:S02]  /*184c0*/  ISETP.GE.AND P5, PT, R248, UR4, PT ;  /* 0x00000004f8007c0c */ /* 0x000fe4000bfa6270 */
[--C-:B------:R-:W-:Y:S02]  /*184d0*/  SHF.R.U32.HI R248, RZ, 0x6, R249.reuse ;  /* 0x00000006fff87819 */ /* 0x100fe400000116f9 */
[----:B------:R-:W-:Y:S02]  /*184e0*/  SHF.R.U32.HI R249, RZ, 0x6, R249 ;  /* 0x00000006fff97819 */ /* 0x000fe400000116f9 */
[----:B------:R-:W-:Y:S02]  /*184f0*/  SGXT.U32 R248, R248, 0x1 ;  /* 0x00000001f8f8781a */ /* 0x000fe40000000000 */
[----:B------:R-:W-:Y:S02]  /*18500*/  SEL R0, R0, RZ, P2 ;  /* 0x000000ff00007207 */ /* 0x000fe40001000000 */
[----:B------:R-:W-:-:S02]  /*18510*/  SEL R250, RZ, 0x4, P5 ;  /* 0x00000004fffa7807 */ /* 0x000fc40002800000 */
[----:B------:R-:W-:Y:S02]  /*18520*/  LOP3.LUT R248, R248, 0x1a, RZ, 0xfc, !PT ;  /* 0x0000001af8f87812 */ /* 0x000fe400078efcff */
[----:B------:R-:W-:Y:S02]  /*18530*/  SGXT.U32 R249, R249, 0x1 ;  /* 0x00000001f9f9781a */ /* 0x000fe40000000000 */
[----:B------:R-:W-:Y:S02]  /*18540*/  ISETP.NE.U32.AND P5, PT, R0, RZ, PT ;  /* 0x000000ff0000720c */ /* 0x000fe40003fa5070 */
[----:B------:R-:W-:Y:S02]  /*18550*/  SEL R0, R250, RZ, P2 ;  /* 0x000000fffa007207 */ /* 0x000fe40001000000 */
[----:B------:R-:W-:Y:S01]  /*18560*/  LOP3.LUT R249, R249, 0x1e, RZ, 0xfc, !PT ;  /* 0x0000001ef9f97812 */ /* 0x000fe200078efcff */
[----:B--2---:R-:W-:-:S05]  /*18570*/  IMAD.WIDE R64, R252, 0x4, R64 ;  /* 0x00000004fc407825 */ /* 0x004fca00078e0240 */
[----:B------:R3:W-:Y:S01]  /*18580*/  LDGSTS.E [R113+0x64600], [R64.64], P3 ;  /* 0x6460000040717fae */ /* 0x0007e20009921848 */
[----:B----4-:R-:W-:Y:S01]  /*18590*/  IMAD.WIDE R48, R252, 0x4, R128 ;  /* 0x00000004fc307825 */ /* 0x010fe200078e0280 */
[----:B------:R-:W-:Y:S02]  /*185a0*/  ISETP.GE.AND P3, PT, R248, UR4, PT ;  /* 0x00000004f8007c0c */ /* 0x000fe4000bf66270 */
[----:B------:R3:W-:Y:S04]  /*185b0*/  STL.64 [R1+0x5f8], R64 ;  /* 0x0005f84001007387 */ /* 0x0007e80000100a00 */
[----:B------:R1:W-:Y:S01]  /*185c0*/  LDGSTS.E [R113+0x64a00], [R48.64], P4 ;  /* 0x64a0000030717fae */ /* 0x0003e2000a121848 */
[----:B------:R-:W-:Y:S02]  /*185d0*/  ISETP.NE.U32.AND P4, PT, R0, RZ, PT ;  /* 0x000000ff0000720c */ /* 0x000fe40003f85070 */
[----:B------:R-:W-:Y:S01]  /*185e0*/  SEL R0, RZ, 0x4, P3 ;  /* 0x00000004ff007807 */ /* 0x000fe20001800000 */
[----:B------:R1:W-:Y:S01]  /*185f0*/  STL.64 [R1+0x5f0], R48 ;  /* 0x0005f03001007387 */ /* 0x0003e20000100a00 */
[----:B------:R-:W-:-:S03]  /*18600*/  ISETP.GE.AND P3, PT, R249, UR4, PT ;  /* 0x00000004f9007c0c */ /* 0x000fc6000bf66270 */
[----:B------:R-:W4:Y:S04]  /*18610*/  LDL.LU.64 R248, [R1+0x70] ;  /* 0x0000700001f87983 */ /* 0x000f280000300a00 */
[----:B------:R-:W4:Y:S04]  /*18620*/  LDL.LU.64 R128, [R1+0x60] ;  /* 0x0000600001807983 */ /* 0x000f280000300a00 */
[----:B------:R-:W1:Y:S01]  /*18630*/  S2R R112, SR_TID.X ;  /* 0x0000000000707919 */ /* 0x000e620000002100 */
[----:B------:R-:W-:Y:S02]  /*18640*/  SEL R0, R0, RZ, P2 ;  /* 0x000000ff00007207 */ /* 0x000fe40001000000 */
[----:B------:R-:W-:-:S02]  /*18650*/  SEL R250, RZ, 0x4, P3 ;  /* 0x00000004fffa7807 */ /* 0x000fc40001800000 */
[----:B------:R-:W-:Y:S02]  /*18660*/  ISETP.NE.U32.AND P3, PT, R0, RZ, PT ;  /* 0x000000ff0000720c */ /* 0x000fe40003f65070 */
[----:B------:R-:W-:Y:S01]  /*18670*/  SEL R0, R250, RZ, P2 ;  /* 0x000000fffa007207 */ /* 0x000fe20001000000 */
[----:B---3--:R-:W-:Y:S01]  /*18680*/  IMAD.WIDE R64, R252, 0x4, R104 ;  /* 0x00000004fc407825 */ /* 0x008fe200078e0268 */
[--C-:B-1----:R-:W-:Y:S02]  /*18690*/  SHF.R.U32.HI R105, RZ, 0x6, R112.reuse ;  /* 0x00000006ff697819 */ /* 0x102fe40000011670 */
[----:B------:R-:W-:Y:S02]  /*186a0*/  SHF.R.U32.HI R112, RZ, 0x6, R112 ;  /* 0x00000006ff707819 */ /* 0x000fe40000011670 */
[----:B------:R-:W-:Y:S01]  /*186b0*/  SGXT.U32 R105, R105, 0x1 ;  /* 0x000000016969781a */ /* 0x000fe20000000000 */
[----:B------:R1:W-:Y:S01]  /*186c0*/  LDGSTS.E [R113+0x64e00], [R64.64], P6 ;  /* 0x64e0000040717fae */ /* 0x0003e2000b121848 */
[----:B------:R-:W-:Y:S01]  /*186d0*/  SGXT.U32 R112, R112, 0x1 ;  /* 0x000000017070781a */ /* 0x000fe20000000000 */
[----:B------:R-:W-:Y:S01]  /*186e0*/  IMAD.WIDE R48, R252, 0x4, R72 ;  /* 0x00000004fc307825 */ /* 0x000fe200078e0248 */
[----:B------:R-:W-:-:S02]  /*186f0*/  LOP3.LUT R105, R105, 0x22, RZ, 0xfc, !PT ;  /* 0x0000002269697812 */ /* 0x000fc400078efcff */
[----:B------:R-:W-:Y:S02]  /*18700*/  LOP3.LUT R112, R112, 0x26, RZ, 0xfc, !PT ;  /* 0x0000002670707812 */ /* 0x000fe400078efcff */
[----:B------:R-:W-:Y:S01]  /*18710*/  ISETP.GE.AND P6, PT, R105, UR4, PT ;  /* 0x0000000469007c0c */ /* 0x000fe2000bfc6270 */
[----:B------:R3:W-:Y:S01]  /*18720*/  LDGSTS.E [R113+0x65200], [R48.64], P5 ;  /* 0x6520000030717fae */ /* 0x0007e2000a921848 */
[----:B------:R-:W-:Y:S02]  /*18730*/  ISETP.NE.U32.AND P5, PT, R0, RZ, PT ;  /* 0x000000ff0000720c */ /* 0x000fe40003fa5070 */
[----:B------:R-:W-:Y:S02]  /*18740*/  SEL R0, RZ, 0x4, P6 ;  /* 0x00000004ff007807 */ /* 0x000fe40003000000 */
[----:B------:R-:W-:Y:S02]  /*18750*/  ISETP.GE.AND P6, PT, R112, UR4, PT ;  /* 0x0000000470007c0c */ /* 0x000fe4000bfc6270 */
[----:B------:R-:W1:Y:S04]  /*18760*/  S2R R112, SR_TID.X ;  /* 0x0000000000707919 */ /* 0x000e680000002100 */
[----:B------:R-:W-:Y:S04]  /*18770*/  STL.64 [R1+0x608], R64 ;  /* 0x0006084001007387 */ /* 0x000fe80000100a00 */
[----:B------:R3:W-:Y:S04]  /*18780*/  STL.64 [R1+0x5d0], R48 ;  /* 0x0005d03001007387 */ /* 0x0007e80000100a00 */
[----:B------:R-:W2:Y:S04]  /*18790*/  LDL.LU.64 R72, [R1+0x50] ;  /* 0x0000500001487983 */ /* 0x000ea80000300a00 */
[----:B------:R-:W2:Y:S01]  /*187a0*/  LDL.LU.64 R104, [R1+0x40] ;  /* 0x0000400001687983 */ /* 0x000ea20000300a00 */
[----:B---3--:R-:W-:Y:S01]  /*187b0*/  IMAD.WIDE R48, R252, 0x4, R88 ;  /* 0x00000004fc307825 */ /* 0x008fe200078e0258 */
[----:B-1----:R-:W-:-:S03]  /*187c0*/  SHF.R.U32.HI R89, RZ, 0x6, R112 ;  /* 0x00000006ff597819 */ /* 0x002fc60000011670 */
[----:B------:R-:W-:Y:S01]  /*187d0*/  IMAD.WIDE R64, R252, 0x4, R80 ;  /* 0x00000004fc407825 */ /* 0x000fe200078e0250 */
[----:B------:R-:W-:-:S04]  /*187e0*/  SGXT.U32 R89, R89, 0x1 ;  /* 0x000000015959781a */ /* 0x000fc80000000000 */
[----:B------:R1:W-:Y:S01]  /*187f0*/  LDGSTS.E [R113+0x65600], [R64.64], P4 ;  /* 0x6560000040717fae */ /* 0x0003e2000a121848 */
[----:B------:R-:W-:-:S03]  /*18800*/  LOP3.LUT R89, R89, 0x2a, RZ, 0xfc, !PT ;  /* 0x0000002a59597812 */ /* 0x000fc600078efcff */
[----:B------:R-:W-:Y:S01]  /*18810*/  STL.64 [R1+0x600], R64 ;  /* 0x0006004001007387 */ /* 0x000fe20000100a00 */
[----:B------:R-:W-:-:S03]  /*18820*/  ISETP.GE.AND P4, PT, R89, UR4, PT ;  /* 0x0000000459007c0c */ /* 0x000fc6000bf86270 */
[----:B------:R4:W-:Y:S04]  /*18830*/  STL.64 [R1+0x558], R48 ;  /* 0x0005583001007387 */ /* 0x0009e80000100a00 */
[----:B------:R-:W3:Y:S04]  /*18840*/  LDL.LU.64 R88, [R1+0x30] ;  /* 0x0000300001587983 */ /* 0x000ee80000300a00 */
[----:B------:R-:W3:Y:S04]  /*18850*/  LDL.LU.64 R80, [R1+0x20] ;  /* 0x0000200001507983 */ /* 0x000ee80000300a00 */
[----:B------:R4:W-:Y:S02]  /*18860*/  LDGSTS.E [R113+0x65a00], [R48.64], P3 ;  /* 0x65a0000030717fae */ /* 0x0009e40009921848 */
[----:B----4-:R-:W-:-:S02]  /*18870*/  IMAD.WIDE R48, R252, 0x4, R128 ;  /* 0x00000004fc307825 */ /* 0x010fc400078e0280 */
[----:B------:R-:W4:Y:S01]  /*18880*/  LDL.LU.64 R128, [R1+0x10] ;  /* 0x0000100001807983 */ /* 0x000f220000300a00 */
[----:B------:R-:W-:Y:S02]  /*18890*/  SHF.R.U32.HI R112, RZ, 0x6, R112 ;  /* 0x00000006ff707819 */ /* 0x000fe40000011670 */
[----:B------:R-:W-:Y:S02]  /*188a0*/  SEL R0, R0, RZ, P2 ;  /* 0x000000ff00007207 */ /* 0x000fe40001000000 */
[----:B------:R-:W-:Y:S02]  /*188b0*/  SEL R250, RZ, 0x4, P6 ;  /* 0x00000004fffa7807 */ /* 0x000fe40003000000 */
[----:B------:R-:W-:Y:S02]  /*188c0*/  SGXT.U32 R112, R112, 0x1 ;  /* 0x000000017070781a */ /* 0x000fe40000000000 */
[----:B------:R-:W-:Y:S02]  /*188d0*/  ISETP.NE.U32.AND P6, PT, R0, RZ, PT ;  /* 0x000000ff0000720c */ /* 0x000fe40003fc5070 */
[----:B------:R-:W-:-:S02]  /*188e0*/  SEL R0, R250, RZ, P2 ;  /* 0x000000fffa007207 */ /* 0x000fc40001000000 */
[----:B------:R-:W-:Y:S02]  /*188f0*/  LOP3.LUT R112, R112, 0x2e, RZ, 0xfc, !PT ;  /* 0x0000002e70707812 */ /* 0x000fe400078efcff */
[----:B------:R-:W-:Y:S02]  /*18900*/  ISETP.NE.U32.AND P3, PT, R0, RZ, PT ;  /* 0x000000ff0000720c */ /* 0x000fe40003f65070 */
[----:B------:R-:W-:Y:S02]  /*18910*/  SEL R0, RZ, 0x4, P4 ;  /* 0x00000004ff007807 */ /* 0x000fe40002000000 */
[----:B------:R-:W-:Y:S02]  /*18920*/  ISETP.GE.AND P4, PT, R112, UR4, PT ;  /* 0x0000000470007c0c */ /* 0x000fe4000bf86270 */
[----:B------:R-:W1:Y:S01]  /*18930*/  S2R R112, SR_TID.X ;  /* 0x0000000000707919 */ /* 0x000e620000002100 */
[----:B------:R-:W-:Y:S01]  /*18940*/  SEL R0, R0, RZ, P2 ;  /* 0x000000ff00007207 */ /* 0x000fe20001000000 */
[----:B------:R-:W-:Y:S01]  /*18950*/  IMAD.WIDE R248, R252, 0x4, R248 ;  /* 0x00000004fcf87825 */ /* 0x000fe200078e02f8 */
[----:B------:R-:W-:-:S02]  /*18960*/  SEL R250, RZ, 0x4, P4 ;  /* 0x00000004fffa7807 */ /* 0x000fc40002000000 */
[----:B------:R-:W-:Y:S01]  /*18970*/  ISETP.NE.U32.AND P4, PT, R0, RZ, PT ;  /* 0x000000ff0000720c */ /* 0x000fe20003f85070 */
[----:B------:R-:W-:Y:S01]  /*18980*/  IMAD.MOV.U32 R251, RZ, RZ, R249 ;  /* 0x000000fffffb7224 */ /* 0x000fe200078e00f9 */
[----:B------:R-:W-:Y:S01]  /*18990*/  SEL R0, R250, RZ, P2 ;  /* 0x000000fffa007207 */ /* 0x000fe20001000000 */
[----:B------:R-:W-:-:S05]  /*189a0*/  IMAD.MOV.U32 R250, RZ, RZ, R248 ;  /* 0x000000fffffa7224 */ /* 0x000fca00078e00f8 */
[----:B------:R1:W-:Y:S04]  /*189b0*/  LDGSTS.E [R113+0x65e00], [R250.64], P5 ;  /* 0x65e00000fa717fae */ /* 0x0003e8000a921848 */
[----:B------:R2:W-:Y:S01]  /*189c0*/  LDGSTS.E [R113+0x66200], [R48.64], P6 ;  /* 0x6620000030717fae */ /* 0x0005e2000b121848 */
[--C-:B-1----:R-:W-:Y:S02]  /*189d0*/  SHF.R.U32.HI R65, RZ, 0x6, R112.reuse ;  /* 0x00000006ff417819 */ /* 0x102fe40000011670 */
[----:B------:R-:W-:Y:S02]  /*189e0*/  SHF.R.U32.HI R112, RZ, 0x6, R112 ;  /* 0x00000006ff707819 */ /* 0x000fe40000011670 */
[----:B------:R-:W-:Y:S02]  /*189f0*/  SGXT.U32 R65, R65, 0x1 ;  /* 0x000000014141781a */ /* 0x000fe40000000000 */
[----:B------:R-:W-:-:S02]  /*18a00*/  SGXT.U32 R112, R112, 0x1 ;  /* 0x000000017070781a */ /* 0x000fc40000000000 */
[----:B------:R-:W-:Y:S02]  /*18a10*/  LOP3.LUT R65, R65, 0x32, RZ, 0xfc, !PT ;  /* 0x0000003241417812 */ /* 0x000fe400078efcff */
[----:B------:R-:W-:Y:S02]  /*18a20*/  LOP3.LUT R112, R112, 0x36, RZ, 0xfc, !PT ;  /* 0x0000003670707812 */ /* 0x000fe400078efcff */
[----:B------:R-:W-:Y:S02]  /*18a30*/  ISETP.GE.AND P5, PT, R65, UR4, PT ;  /* 0x0000000441007c0c */ /* 0x000fe4000bfa6270 */
[----:B------:R-:W-:Y:S02]  /*18a40*/  ISETP.NE.U32.AND P6, PT, R0, RZ, PT ;  /* 0x000000ff0000720c */ /* 0x000fe40003fc5070 */
[----:B------:R-:W-:Y:S02]  /*18a50*/  SEL R0, RZ, 0x4, P5 ;  /* 0x00000004ff007807 */ /* 0x000fe40002800000 */
[----:B------:R-:W-:Y:S01]  /*18a60*/  ISETP.GE.AND P5, PT, R112, UR4, PT ;  /* 0x0000000470007c0c */ /* 0x000fe2000bfa6270 */
[----:B------:R-:W-:Y:S01]  /*18a70*/  IMAD.MOV.U32 R112, RZ, RZ, 0x3f ;  /* 0x0000003fff707424 */ /* 0x000fe200078e00ff */
[----:B------:R1:W-:Y:S01]  /*18a80*/  STL.64 [R1+0x550], R248 ;  /* 0x000550f801007387 */ /* 0x0003e20000100a00 */
[----:B------:R-:W-:-:S03]  /*18a90*/  SEL R0, R0, RZ, P2 ;  /* 0x000000ff00007207 */ /* 0x000fc60001000000 */
[----:B-1----:R-:W4:Y:S04]  /*18aa0*/  LDL.LU.64 R248, [R1+0x1658] ;  /* 0x0016580001f87983 */ /* 0x002f280000300a00 */
[----:B------:R1:W-:Y:S01]  /*18ab0*/  STL.64 [R1+0x548], R48 ;  /* 0x0005483001007387 */ /* 0x0003e20000100a00 */
[----:B------:R-:W-:Y:S01]  /*18ac0*/  UIADD3 UR6, UR5, -0x80, URZ ;  /* 0xffffff8005067890 */ /* 0x000fe2000fffe03f */
[----:B------:R-:W-:Y:S02]  /*18ad0*/  SEL R250, RZ, 0x4, P5 ;  /* 0x00000004fffa7807 */ /* 0x000fe40002800000 */
[----:B------:R-:W-:Y:S02]  /*18ae0*/  ISETP.NE.U32.AND P5, PT, R0, RZ, PT ;  /* 0x000000ff0000720c */ /* 0x000fe40003fa5070 */
[----:B------:R-:W-:-:S02]  /*18af0*/  SEL R0, R250, RZ, P2 ;  /* 0x000000fffa007207 */ /* 0x000fc40001000000 */
[----:B------:R-:W-:-:S04]  /*18b00*/  SHF.R.U32.HI R144, RZ, 0x6, R144 ;  /* 0x00000006ff907819 */ /* 0x000fc80000011690 */
[----:B------:R-:W-:-:S04]  /*18b10*/  SGXT.U32 R144, R144, 0x1 ;  /* 0x000000019090781a */ /* 0x000fc80000000000 */
[----:B------:R-:W-:Y:S01]  /*18b20*/  LOP3.LUT R144, R144, 0x4, RZ, 0xfc, !PT ;  /* 0x0000000490907812 */ /* 0x000fe200078efcff */
[----:B--2---:R-:W-:Y:S01]  /*18b30*/  IMAD.WIDE R64, R252, 0x4, R72 ;  /* 0x00000004fc407825 */ /* 0x004fe200078e0248 */
[----:B------:R-:W-:Y:S02]  /*18b40*/  IADD3 R73, R112, c[0x0][0x180], RZ ;  /* 0x0000600070497a10 */ /* 0x000fe40007ffe0ff */
[----:B------:R-:W2:Y:S01]  /*18b50*/  S2R R112, SR_TID.X ;  /* 0x0000000000707919 */ /* 0x000ea20000002100 */
[----:B-1----:R-:W-:-:S03]  /*18b60*/  IMAD.WIDE R48, R252, 0x4, R104 ;  /* 0x00000004fc307825 */ /* 0x002fc600078e0268 */
[----:B------:R3:W-:Y:S04]  /*18b70*/  STL.64 [R1+0x540], R64 ;  /* 0x0005404001007387 */ /* 0x0007e80000100a00 */
[----:B------:R1:W-:Y:S04]  /*18b80*/  STL.64 [R1+0x538], R48 ;  /* 0x0005383001007387 */ /* 0x0003e80000100a00 */
[----:B------:R-:W4:Y:S04]  /*18b90*/  LDL.LU.64 R104, [R1] ;  /* 0x0000000001687983 */ /* 0x000f280000300a00 */
[----:B------:R3:W-:Y:S01]  /*18ba0*/  LDGSTS.E [R113+0x66600], [R64.64], P3 ;  /* 0x6660000040717fae */ /* 0x0007e20009921848 */
[----:B------:R-:W-:-:S03]  /*18bb0*/  ISETP.GE.AND P3, PT, R145, UR6, PT ;  /* 0x0000000691007c0c */ /* 0x000fc6000bf66270 */
[----:B------:R1:W-:Y:S01]  /*18bc0*/  LDGSTS.E [R113+0x66a00], [R48.64], P4 ;  /* 0x66a0000030717fae */ /* 0x0003e2000a121848 */
[----:B------:R-:W-:Y:S01]  /*18bd0*/  ISETP.NE.U32.AND P4, PT, R0, RZ, PT ;  /* 0x000000ff0000720c */ /* 0x000fe20003f85070 */
[C---:B---3--:R-:W-:Y:S01]  /*18be0*/  IMAD.WIDE R64, R252.reuse, 0x4, R88 ;  /* 0x00000004fc407825 */ /* 0x048fe200078e0258 */
[--C-:B--2---:R-:W-:Y:S02]  /*18bf0*/  SHF.R.U32.HI R89, RZ, 0x6, R112.reuse ;  /* 0x00000006ff597819 */ /* 0x104fe40000011670 */
[----:B------:R-:W-:Y:S02]  /*18c00*/  SHF.R.U32.HI R112, RZ, 0x6, R112 ;  /* 0x00000006ff707819 */ /* 0x000fe40000011670 */
[----:B------:R-:W-:Y:S01]  /*18c10*/  SGXT.U32 R89, R89, 0x1 ;  /* 0x000000015959781a */ /* 0x000fe20000000000 */
[----:B-1----:R-:W-:Y:S01]  /*18c20*/  IMAD.WIDE R48, R252, 0x4, R80 ;  /* 0x00000004fc307825 */ /* 0x002fe200078e0250 */
[----:B------:R-:W-:Y:S01]  /*18c30*/  SEL R0, RZ, 0x4, P3 ;  /* 0x00000004ff007807 */ /* 0x000fe20001800000 */
[----:B------:R1:W-:Y:S01]  /*18c40*/  LDGSTS.E [R113+0x66e00], [R64.64], P6 ;  /* 0x66e0000040717fae */ /* 0x0003e2000b121848 */
[----:B------:R-:W-:-:S02]  /*18c50*/  ISETP.GT.AND P3, PT, R73, 0xbf, PT ;  /* 0x000000bf4900780c */ /* 0x000fc40003f64270 */
[----:B------:R-:W-:Y:S01]  /*18c60*/  LOP3.LUT R89, R89, 0x3a, RZ, 0xfc, !PT ;  /* 0x0000003a59597812 */ /* 0x000fe200078efcff */
[----:B------:R-:W-:Y:S01]  /*18c70*/  STL.64 [R1+0x530], R64 ;  /* 0x0005304001007387 */ /* 0x000fe20000100a00 */
[----:B------:R-:W-:Y:S02]  /*18c80*/  SGXT.U32 R112, R112, 0x1 ;  /* 0x000000017070781a */ /* 0x000fe40000000000 */
[----:B------:R-:W-:Y:S01]  /*18c90*/  SEL R0, R0, RZ, P3 ;  /* 0x000000ff00007207 */ /* 0x000fe20001800000 */
[----:B------:R4:W-:Y:S01]  /*18ca0*/  LDGSTS.E [R113+0x67200], [R48.64], P5 ;  /* 0x6720000030717fae */ /* 0x0009e2000a921848 */
[----:B------:R-:W-:Y:S02]  /*18cb0*/  ISETP.GE.AND P6, PT, R89, UR4, PT ;  /* 0x0000000459007c0c */ /* 0x000fe4000bfc6270 */
[----:B------:R-:W-:Y:S01]  /*18cc0*/  LOP3.LUT R112, R112, 0x3e, RZ, 0xfc, !PT ;  /* 0x0000003e70707812 */ /* 0x000fe200078efcff */
[----:B------:R4:W-:Y:S01]  /*18cd0*/  STL.64 [R1+0xe8], R48 ;  /* 0x0000e83001007387 */ /* 0x0009e20000100a00 */
[----:B------:R-:W-:-:S02]  /*18ce0*/  ISETP.NE.U32.AND P5, PT, R0, RZ, PT ;  /* 0x000000ff0000720c */ /* 0x000fc40003fa5070 */
[----:B------:R-:W-:Y:S02]  /*18cf0*/  SEL R0, RZ, 0x4, P6 ;  /* 0x00000004ff007807 */ /* 0x000fe40003000000 */
[----:B------:R-:W-:Y:S02]  /*18d00*/  ISETP.GE.AND P6, PT, R112, UR4, PT ;  /* 0x0000000470007c0c */ /* 0x000fe4000bfc6270 */
[----:B------:R-:W-:Y:S02]  /*18d10*/  SEL R250, R0, RZ, P2 ;  /* 0x000000ff00fa7207 */ /* 0x000fe40001000000 */
[----:B------:R-:W-:Y:S02]  /*18d20*/  SEL R0, RZ, 0x4, P6 ;  /* 0x00000004ff007807 */ /* 0x000fe40003000000 */
[----:B------:R-:W-:Y:S02]  /*18d30*/  LOP3.LUT R112, R145, 0x8, RZ, 0xfc, !PT ;  /* 0x0000000891707812 */ /* 0x000fe400078efcff */
[----:B------:R-:W-:-:S02]  /*18d40*/  SEL R0, R0, RZ, P2 ;  /* 0x000000ff00007207 */ /* 0x000fc40001000000 */
[----:B------:R-:W-:Y:S01]  /*18d50*/  ISETP.GE.AND P2, PT, R144, UR6, PT ;  /* 0x0000000690007c0c */ /* 0x000fe2000bf46270 */
[----:B----4-:R-:W-:Y:S02]  /*18d60*/  IMAD.WIDE R48, R252, 0x4, R128 ;  /* 0x00000004fc307825 */ /* 0x010fe400078e0280 */
[----:B------:R-:W2:Y:S04]  /*18d70*/  LDL.LU.64 R128, [R1+0x3f0] ;  /* 0x0003f00001807983 */ /* 0x000ea80000300a00 */
[----:B------:R3:W-:Y:S04]  /*18d80*/  STL.64 [R1+0xe0], R48 ;  /* 0x0000e03001007387 */ /* 0x0007e80000100a00 */
[----:B------:R3:W-:Y:S04]  /*18d90*/  LDGSTS.E [R113+0x67600], [R48.64], P4 ;  /* 0x6760000030717fae */ /* 0x0007e8000a121848 */
[----:B---3--:R-:W3:Y:S04]  /*18da0*/  LDL.LU.64 R48, [R1+0x3e8] ;  /* 0x0003e80001307983 */ /* 0x008ee80000300a00 */
[----:B------:R-:W3:Y:S01]  /*18db0*/  LDL.LU.64 R144, [R1+0x3d0] ;  /* 0x0003d00001907983 */ /* 0x000ee20000300a00 */
[----:B------:R-:W-:-:S03]  /*18dc0*/  ISETP.NE.U32.AND P6, PT, R250, RZ, PT ;  /* 0x000000fffa00720c */ /* 0x000fc60003fc5070 */
[----:B-1----:R-:W3:Y:S01]  /*18dd0*/  LDL.LU.64 R64, [R1+0x3c8] ;  /* 0x0003c80001407983 */ /* 0x002ee20000300a00 */
[----:B------:R-:W-:Y:S02]  /*18de0*/  ISETP.NE.U32.AND P4, PT, R0, RZ, PT ;  /* 0x000000ff0000720c */ /* 0x000fe40003f85070 */
[----:B------:R-:W-:Y:S01]  /*18df0*/  SEL R0, RZ, 0x4, P2 ;  /* 0x00000004ff007807 */ /* 0x000fe20001000000 */
[----:B------:R-:W3:Y:S01]  /*18e00*/  LDL.LU.64 R72, [R1+0x3b0] ;  /* 0x0003b00001487983 */ /* 0x000ee20000300a00 */
[----:B------:R-:W-:-:S03]  /*18e10*/  ISETP.GE.AND P2, PT, R112, UR6, PT ;  /* 0x0000000670007c0c */ /* 0x000fc6000bf46270 */
[----:B------:R-:W3:Y:S01]  /*18e20*/  LDL.LU.64 R80, [R1+0x3a8] ;  /* 0x0003a80001507983 */ /* 0x000ee20000300a00 */
[----:B------:R-:W-:Y:S02]  /*18e30*/  SEL R0, R0, RZ, P3 ;  /* 0x000000ff00007207 */ /* 0x000fe40001800000 */
[----:B------:R-:W-:Y:S02]  /*18e40*/  SEL R250, RZ, 0x4, P2 ;  /* 0x00000004fffa7807 */ /* 0x000fe40001000000 */
[----:B------:R-:W-:Y:S02]  /*18e50*/  ISETP.NE.U32.AND P2, PT, R0, RZ, PT ;  /* 0x000000ff0000720c */ /* 0x000fe40003f45070 */
[----:B------:R-:W-:Y:S01]  /*18e60*/  SEL R0, R250, RZ, P3 ;  /* 0x000000fffa007207 */ /* 0x000fe20001800000 */
[----:B------:R-:W-:-:S05]  /*18e70*/  IMAD.WIDE R88, R252, 0x4, R104 ;  /* 0x00000004fc587825 */ /* 0x000fca00078e0268 */
[----:B------:R1:W-:Y:S04]  /*18e80*/  STL.64 [R1+0xd8], R88 ;  /* 0x0000d85801007387 */ /* 0x0003e80000100a00 */
[----:B------:R1:W-:Y:S01]  /*18e90*/  LDGSTS.E [R113+0x67a00], [R88.64], P6 ;  /* 0x67a0000058717fae */ /* 0x0003e2000b121848 */
[----:B------:R-:W-:-:S03]  /*18ea0*/  IMAD.WIDE R104, R252, 0x4, R248 ;  /* 0x00000004fc687825 */ /* 0x000fc600078e02f8 */
[----:B-1----:R-:W4:Y:S04]  /*18eb0*/  LDL.LU.64 R88, [R1+0x390] ;  /* 0x0003900001587983 */ /* 0x002f280000300a00 */
[----:B------:R-:W4:Y:S01]  /*18ec0*/  LDL.LU.64 R250, [R1+0x388] ;  /* 0x0003880001fa7983 */ /* 0x000f220000300a00 */
[----:B------:R-:W-:-:S03]  /*18ed0*/  IMAD.MOV.U32 R249, RZ, RZ, c[0x0][0x18c] ;  /* 0x00006300fff97624 */ /* 0x000fc600078e00ff */
[----:B------:R1:W-:Y:S01]  /*18ee0*/  STL.64 [R1+0xd0], R104 ;  /* 0x0000d06801007387 */ /* 0x0003e20000100a00 */
[----:B------:R-:W-:-:S03]  /*18ef0*/  IMAD.SHL.U32 R249, R249, 0x40, RZ ;  /* 0x00000040f9f97824 */ /* 0x000fc600078e00ff */
[----:B------:R1:W-:Y:S01]  /*18f00*/  LDGSTS.E [R113+0x67e00], [R104.64], P4 ;  /* 0x67e0000068717fae */ /* 0x0003e2000a121848 */
[----:B------:R-:W-:Y:S02]  /*18f10*/  ISETP.GE.AND P4, PT, R208, UR6, PT ;  /* 0x00000006d0007c0c */ /* 0x000fe4000bf86270 */
[----:B------:R-:W-:Y:S01]  /*18f20*/  ISETP.NE.U32.AND P6, PT, R0, RZ, PT ;  /* 0x000000ff0000720c */ /* 0x000fe20003fc5070 */
[----:B------:R-:W-:Y:S01]  /*18f30*/  IMAD.WIDE R56, R249, 0x4, R56 ;  /* 0x00000004f9387825 */ /* 0x000fe200078e0238 */
[----:B------:R-:W-:Y:S01]  /*18f40*/  SEL R0, RZ, 0x4, P4 ;  /* 0x00000004ff007807 */ /* 0x000fe20002000000 */
[----:B------:R-:W2:Y:S04]  /*18f50*/  S2R R248, SR_TID.X ;  /* 0x0000000000f87919 */ /* 0x000ea80000002100 */
[----:B-1----:R-:W4:Y:S04]  /*18f60*/  LDL.LU.64 R104, [R1+0x370] ;  /* 0x0003700001687983 */ /* 0x002f280000300a00 */
[----:B------:R-:W4:Y:S01]  /*18f70*/  LDL.LU.64 R112, [R1+0x368] ;  /* 0x0003680001707983 */ /* 0x000f220000300a00 */
[----:B------:R-:W-:-:S03]  /*18f80*/  ISETP.GE.AND P4, PT, R209, UR6, PT ;  /* 0x00000006d1007c0c */ /* 0x000fc6000bf86270 */
[----:B------:R-:W4:Y:S01]  /*18f90*/  LDL.LU.64 R208, [R1+0x338] ;  /* 0x0003380001d07983 */ /* 0x000f220000300a00 */
[----:B------:R-:W-:-:S03]  /*18fa0*/  IMAD.WIDE R136, R249, 0x4, R136 ;  /* 0x00000004f9887825 */ /* 0x000fc600078e0288 */
[----:B------:R-:W0:Y:S01]  /*18fb0*/  LDGDEPBAR ;  /* 0x00000000000079af */ /* 0x000e220000000000 */
[----:B--2---:R-:W-:-:S05]  /*18fc0*/  IMAD.WIDE R128, R249, 0x4, R128 ;  /* 0x00000004f9807825 */ /* 0x004fca00078e0280 */
[----:B------:R1:W-:Y:S04]  /*18fd0*/  STL.64 [R1+0xc8], R128 ;  /* 0x0000c88001007387 */ /* 0x0003e80000100a00 */
[----:B-1----:R-:W2:Y:S01]  /*18fe0*/  LDL.LU.64 R128, [R1+0x330] ;  /* 0x0003300001807983 */ /* 0x002ea20000300a00 */
[----:B---3--:R-:W-:-:S04]  /*18ff0*/  IMAD.WIDE R48, R249, 0x4, R48 ;  /* 0x00000004f9307825 */ /* 0x008fc800078e0230 */
[C---:B------:R-:W-:Y:S01]  /*19000*/  IMAD.WIDE R144, R249.reuse, 0x4, R144 ;  /* 0x00000004f9907825 */ /* 0x040fe200078e0290 */
[----:B------:R1:W-:Y:S04]  /*19010*/  STL.64 [R1+0x3e8], R48 ;  /* 0x0003e83001007387 */ /* 0x0003e80000100a00 */
[----:B-1----:R-:W3:Y:S04]  /*19020*/  LDL.LU.64 R48, [R1+0x1650] ;  /* 0x0016500001307983 */ /* 0x002ee80000300a00 */
[----:B------:R1:W-:Y:S04]  /*19030*/  STL.64 [R1+0x3e0], R56 ;  /* 0x0003e03801007387 */ /* 0x0003e80000100a00 */
[----:B-1----:R-:W3:Y:S04]  /*19040*/  LDL.LU.64 R56, [R1+0x1648] ;  /* 0x0016480001387983 */ /* 0x002ee80000300a00 */
[----:B------:R1:W-:Y:S04]  /*19050*/  STL.64 [R1+0x3d8], R136 ;  /* 0x0003d88801007387 */ /* 0x0003e80000100a00 */
[----:B-1----:R-:W3:Y:S04]  /*19060*/  LDL.LU.64 R136, [R1+0x318] ;  /* 0x0003180001887983 */ /* 0x002ee80000300a00 */
[----:B------:R1:W-:Y:S04]  /*19070*/  STL.64 [R1+0xc0], R144 ;  /* 0x0000c09001007387 */ /* 0x0003e80000100a00 */
[----:B-1----:R-:W3:Y:S01]  /*19080*/  LDL.LU.64 R144, [R1+0x310] ;  /* 0x0003100001907983 */ /* 0x002ee20000300a00 */
[----:B------:R-:W-:-:S04]  /*19090*/  IMAD.WIDE R64, R249, 0x4, R64 ;  /* 0x00000004f9407825 */ /* 0x000fc800078e0240 */
[C---:B------:R-:W-:Y:S01]  /*190a0*/  IMAD.WIDE R160, R249.reuse, 0x4, R160 ;  /* 0x00000004f9a07825 */ /* 0x040fe200078e02a0 */
[----:B------:R1:W-:Y:S03]  /*190b0*/  STL.64 [R1+0x3c8], R64 ;  /* 0x0003c84001007387 */ /* 0x0003e60000100a00 */
[----:B------:R-:W-:-:S04]  /*190c0*/  IMAD.WIDE R168, R249, 0x4, R168 ;  /* 0x00000004f9a87825 */ /* 0x000fc800078e02a8 */
[C---:B------:R-:W-:Y:S01]  /*190d0*/  IMAD.WIDE R72, R249.reuse, 0x4, R72 ;  /* 0x00000004f9487825 */ /* 0x040fe200078e0248 */
[----:B-1----:R-:W3:Y:S03]  /*190e0*/  LDL.LU.64 R64, [R1+0x1640] ;  /* 0x0016400001407983 */ /* 0x002ee60000300a00 */
[C---:B------:R-:W-:Y:S01]  /*190f0*/  IMAD.WIDE R80, R249.reuse, 0x4, R80 ;  /* 0x00000004f9507825 */ /* 0x040fe200078e0250 */
[----:B------:R1:W-:Y:S03]  /*19100*/  STL.64 [R1+0x3c0], R160 ;  /* 0x0003c0a001007387 */ /* 0x0003e60000100a00 */
[----:B------:R-:W-:-:S04]  /*19110*/  IMAD.WIDE R176, R249, 0x4, R176 ;  /* 0x00000004f9b07825 */ /* 0x000fc800078e02b0 */
[C---:B------:R-:W-:Y:S01]  /*19120*/  IMAD.WIDE R122, R249.reuse, 0x4, R122 ;  /* 0x00000004f97a7825 */ /* 0x040fe200078e027a */
[----:B-1----:R-:W3:Y:S04]  /*19130*/  LDL.LU.64 R160, [R1+0x2f8] ;  /* 0x0002f80001a07983 */ /* 0x002ee80000300a00 */
[----:B------:R1:W-:Y:S04]  /*19140*/  STL.64 [R1+0x3b8], R168 ;  /* 0x0003b8a801007387 */ /* 0x0003e80000100a00 */
[----:B-1----:R-:W3:Y:S04]  /*19150*/  LDL.LU.64 R168, [R1+0x2f0] ;  /* 0x0002f00001a87983 */ /* 0x002ee80000300a00 */
[----:B------:R1:W-:Y:S04]  /*19160*/  STL.64 [R1+0xb8], R72 ;  /* 0x0000b84801007387 */ /* 0x0003e80000100a00 */
[----:B-1----:R-:W3:Y:S04]  /*19170*/  LDL.LU.64 R72, [R1+0x1638] ;  /* 0x0016380001487983 */ /* 0x002ee80000300a00 */
[----:B------:R1:W-:Y:S04]  /*19180*/  STL.64 [R1+0x3a8], R80 ;  /* 0x0003a85001007387 */ /* 0x0003e80000100a00 */
[----:B-1----:R-:W3:Y:S04]  /*19190*/  LDL.LU.64 R80, [R1+0x1630] ;  /* 0x0016300001507983 */ /* 0x002ee80000300a00 */
[----:B------:R1:W-:Y:S01]  /*191a0*/  STL.64 [R1+0x3a0], R176 ;  /* 0x0003a0b001007387 */ /* 0x0003e20000100a00 */
[----:B------:R-:W-:-:S03]  /*191b0*/  IMAD.WIDE R26, R249, 0x4, R26 ;  /* 0x00000004f91a7825 */ /* 0x000fc600078e021a */
[----:B-1----:R-:W3:Y:S04]  /*191c0*/  LDL.LU.64 R176, [R1+0x2d8] ;  /* 0x0002d80001b07983 */ /* 0x002ee80000300a00 */
[----:B------:R1:W-:Y:S01]  /*191d0*/  STL.64 [R1+0x3d0], R122 ;  /* 0x0003d07a01007387 */ /* 0x0003e20000100a00 */
[----:B----4-:R-:W-:-:S04]  /*191e0*/  IMAD.WIDE R88, R249, 0x4, R88 ;  /* 0x00000004f9587825 */ /* 0x010fc800078e0258 */
[C---:B------:R-:W-:Y:S01]  /*191f0*/  IMAD.WIDE R250, R249.reuse, 0x4, R250 ;  /* 0x00000004f9fa7825 */ /* 0x040fe200078e02fa */
[----:B-1----:R-:W4:Y:S04]  /*19200*/  LDL.LU.64 R122, [R1+0x2d0] ;  /* 0x0002d000017a7983 */ /* 0x002f280000300a00 */
[----:B------:R1:W-:Y:S04]  /*19210*/  STL.64 [R1+0xb0], R88 ;  /* 0x0000b05801007387 */ /* 0x0003e80000100a00 */
[----:B-1----:R-:W4:Y:S04]  /*19220*/  LDL.LU.64 R88, [R1+0x1628] ;  /* 0x0016280001587983 */ /* 0x002f280000300a00 */
[----:B------:R1:W-:Y:S01]  /*19230*/  STL.64 [R1+0x388], R250 ;  /* 0x000388fa01007387 */ /* 0x0003e20000100a00 */
[----:B------:R-:W-:-:S04]  /*19240*/  IMAD.WIDE R104, R249, 0x4, R104 ;  /* 0x00000004f9687825 */ /* 0x000fc800078e0268 */
[C---:B-1----:R-:W-:Y:S02]  /*19250*/  IMAD.WIDE R250, R249.reuse, 0x4, R96 ;  /* 0x00000004f9fa7825 */ /* 0x042fe400078e0260 */
[----:B------:R-:W4:Y:S04]  /*19260*/  LDL.LU.64 R96, [R1+0x1620] ;  /* 0x0016200001607983 */ /* 0x000f280000300a00 */
[----:B------:R1:W-:Y:S01]  /*19270*/  STL.64 [R1+0x380], R250 ;  /* 0x000380fa01007387 */ /* 0x0003e20000100a00 */
[----:B------:R-:W-:-:S04]  /*19280*/  IMAD.WIDE R112, R249, 0x4, R112 ;  /* 0x00000004f9707825 */ /* 0x000fc800078e0270 */
[C---:B------:R-:W-:Y:S01]  /*19290*/  IMAD.WIDE R120, R249.reuse, 0x4, R120 ;  /* 0x00000004f9787825 */ /* 0x040fe200078e0278 */
[----:B-1----:R-:W4:Y:S03]  /*192a0*/  LDL.LU.64 R250, [R1+0x2b8] ;  /* 0x0002b80001fa7983 */ /* 0x002f260000300a00 */
[C---:B------:R-:W-:Y:S01]  /*192b0*/  IMAD.WIDE R18, R249.reuse, 0x4, R18 ;  /* 0x00000004f9127825 */ /* 0x040fe200078e0212 */
[----:B------:R1:W-:Y:S03]  /*192c0*/  STL.64 [R1+0x398], R26 ;  /* 0x0003981a01007387 */ /* 0x0003e60000100a00 */
[C---:B------:R-:W-:Y:S01]  /*192d0*/  IMAD.WIDE R208, R249.reuse, 0x4, R208 ;  /* 0x00000004f9d07825 */ /* 0x040fe200078e02d0 */
[----:B-1----:R-:W4:Y:S04]  /*192e0*/  LDL.LU.64 R26, [R1+0x2b0] ;  /* 0x0002b000011a7983 */ /* 0x002f280000300a00 */
[----:B------:R1:W-:Y:S01]  /*192f0*/  STL.64 [R1+0xa8], R104 ;  /* 0x0000a86801007387 */ /* 0x0003e20000100a00 */
[----:B------:R-:W-:-:S03]  /*19300*/  IMAD.WIDE R224, R249, 0x4, R224 ;  /* 0x00000004f9e07825 */ /* 0x000fc600078e02e0 */
[----:B-1----:R-:W4:Y:S04]  /*19310*/  LDL.LU.64 R104, [R1+0x1618] ;  /* 0x0016180001687983 */ /* 0x002f280000300a00 */
[----:B------:R1:W-:Y:S01]  /*19320*/  STL.64 [R1+0x368], R112 ;  /* 0x0003687001007387 */ /* 0x0003e20000100a00 */
[----:B------:R-:W-:-:S03]  /*19330*/  IMAD.WIDE R232, R249, 0x4, R232 ;  /* 0x00000004f9e87825 */ /* 0x000fc600078e02e8 */
[----:B-1----:R-:W4:Y:S04]  /*19340*/  LDL.LU.64 R112, [R1+0x1610] ;  /* 0x0016100001707983 */ /* 0x002f280000300a00 */
[----:B------:R1:W-:Y:S04]  /*19350*/  STL.64 [R1+0x350], R120 ;  /* 0x0003507801007387 */ /* 0x0003e80000100a00 */
[----:B-1----:R-:W4:Y:S04]  /*19360*/  LDL.LU.64 R120, [R1+0x1608] ;  /* 0x0016080001787983 */ /* 0x002f280000300a00 */
[----:B------:R1:W-:Y:S01]  /*19370*/  STL.64 [R1+0x3b0], R18 ;  /* 0x0003b01201007387 */ /* 0x0003e20000100a00 */
[----:B--2---:R-:W-:-:S03]  /*19380*/  IMAD.WIDE R128, R249, 0x4, R128 ;  /* 0x00000004f9807825 */ /* 0x004fc600078e0280 */
[----:B-1----:R-:W2:Y:S04]  /*19390*/  LDL.LU.64 R18, [R1+0x298] ;  /* 0x0002980001127983 */ /* 0x002ea80000300a00 */
[----:B------:R1:W-:Y:S01]  /*193a0*/  STL.64 [R1+0xa0], R208 ;  /* 0x0000a0d001007387 */ /* 0x0003e20000100a00 */
[----:B------:R-:W-:-:S03]  /*193b0*/  IMAD.WIDE R114, R249, 0x4, R114 ;  /* 0x00000004f9727825 */ /* 0x000fc600078e0272 */
[----:B-1----:R-:W2:Y:S04]  /*193c0*/  LDL.LU.64 R208, [R1+0x290] ;  /* 0x0002900001d07983 */ /* 0x002ea80000300a00 */
[----:B------:R1:W-:Y:S04]  /*193d0*/  STL.64 [R1+0x330], R128 ;  /* 0x0003308001007387 */ /* 0x0003e80000100a00 */
[----:B-1----:R-:W2:Y:S04]  /*193e0*/  LDL.LU.64 R128, [R1+0x1600] ;  /* 0x0016000001807983 */ /* 0x002ea80000300a00 */
[----:B------:R1:W-:Y:S01]  /*193f0*/  STL.64 [R1+0x328], R224 ;  /* 0x000328e001007387 */ /* 0x0003e20000100a00 */
[----:B---3--:R-:W-:-:S03]  /*19400*/  IMAD.WIDE R136, R249, 0x4, R136 ;  /* 0x00000004f9887825 */ /* 0x008fc600078e0288 */
[----:B-1----:R-:W3:Y:S04]  /*19410*/  LDL.LU.64 R224, [R1+0x278] ;  /* 0x0002780001e07983 */ /* 0x002ee80000300a00 */
[----:B------:R1:W-:Y:S01]  /*19420*/  STL.64 [R1+0x378], R232 ;  /* 0x000378e801007387 */ /* 0x0003e20000100a00 */
[----:B------:R-:W-:-:S03]  /*19430*/  IMAD.WIDE R144, R249, 0x4, R144 ;  /* 0x00000004f9907825 */ /* 0x000fc600078e0290 */
        /* <DEDUP_REMOVED lines=15> */
[C---:B------:R-:W-:Y:S01]  /*19530*/  IMAD.WIDE R90, R249.reuse, 0x4, R90 ;  /* 0x00000004f95a7825 */ /* 0x040fe200078e025a */
        /* <DEDUP_REMOVED lines=11> */
[----:B------:R-:W-:-:S03]  /*195f0*/  IMAD.WIDE R192, R249, 0x4, R192 ;  /* 0x00000004f9c07825 */ /* 0x000fc600078e02c0 */
        /* <DEDUP_REMOVED lines=14> */
[----:B------:R-:W-:-:S03]  /*196e0*/  IMAD.WIDE R50, R249, 0x4, R50 ;  /* 0x00000004f9327825 */ /* 0x000fc600078e0232 */
[----:B-1----:R-:W4:Y:S04]  /*196f0*/  LDL.LU.64 R250, [R1+0x1f0] ;  /* 0x0001f00001fa7983 */ /* 0x002f280000300a00 */
[----:B------:R1:W-:Y:S01]  /*19700*/  STL.64 [R1+0x2e8], R192 ;  /* 0x0002e8c001007387 */ /* 0x0003e20000100a00 */
[----:B--2---:R-:W-:-:S03]  /*19710*/  IMAD.WIDE R18, R249, 0x4, R18 ;  /* 0x00000004f9127825 */ /* 0x004fc600078e0212 */
[----:B-1----:R-:W2:Y:S04]  /*19720*/  LDL.LU.64 R192, [R1+0x15c0] ;  /* 0x0015c00001c07983 */ /* 0x002ea80000300a00 */
[----:B------:R1:W-:Y:S01]  /*19730*/  STL.64 [R1+0xd58], R200 ;  /* 0x000d58c801007387 */ /* 0x0003e20000100a00 */
[----:B------:R-:W-:-:S03]  /*19740*/  IMAD.WIDE R208, R249, 0x4, R208 ;  /* 0x00000004f9d07825 */ /* 0x000fc600078e02d0 */
[----:B-1----:R-:W2:Y:S04]  /*19750*/  LDL.LU.64 R200, [R1+0x15b8] ;  /* 0x0015b80001c87983 */ /* 0x002ea80000300a00 */
[----:B------:R1:W-:Y:S01]  /*19760*/  STL.64 [R1+0x78], R18 ;  /* 0x0000781201007387 */ /* 0x0003e20000100a00 */
[----:B------:R-:W-:-:S03]  /*19770*/  IMAD.WIDE R82, R249, 0x4, R82 ;  /* 0x00000004f9527825 */ /* 0x000fc600078e0252 */
[----:B-1----:R-:W2:Y:S04]  /*19780*/  LDL.LU.64 R18, [R1+0x1d8] ;  /* 0x0001d80001127983 */ /* 0x002ea80000300a00 */
[----:B------:R1:W-:Y:S01]  /*19790*/  STL.64 [R1+0x290], R208 ;  /* 0x000290d001007387 */ /* 0x0003e20000100a00 */
[----:B---3--:R-:W-:-:S03]  /*197a0*/  IMAD.WIDE R224, R249, 0x4, R224 ;  /* 0x00000004f9e07825 */ /* 0x008fc600078e02e0 */
[----:B-1----:R-:W3:Y:S04]  /*197b0*/  LDL.LU.64 R208, [R1+0x15b0] ;  /* 0x0015b00001d07983 */ /* 0x002ee80000300a00 */
[----:B------:R1:W-:Y:S01]  /*197c0*/  STL.64 [R1+0x2e0], R216 ;  /* 0x0002e0d801007387 */ /* 0x0003e20000100a00 */
[----:B------:R-:W-:-:S04]  /*197d0*/  IMAD.WIDE R232, R249, 0x4, R232 ;  /* 0x00000004f9e87825 */ /* 0x000fc800078e02e8 */
[C---:B------:R-:W-:Y:S01]  /*197e0*/  IMAD.WIDE R240, R249.reuse, 0x4, R240 ;  /* 0x00000004f9f07825 */ /* 0x040fe200078e02f0 */
[----:B-1----:R-:W2:Y:S04]  /*197f0*/  LDL.LU.64 R216, [R1+0x15a8] ;  /* 0x0015a80001d87983 */ /* 0x002ea80000300a00 */
[----:B------:R1:W-:Y:S04]  /*19800*/  STL.64 [R1+0xd60], R50 ;  /* 0x000d603201007387 */ /* 0x0003e80000100a00 */
[----:B-1----:R-:W2:Y:S04]  /*19810*/  LDL.LU.64 R50, [R1+0x1b8] ;  /* 0x0001b80001327983 */ /* 0x002ea80000300a00 */
[----:B------:R1:W-:Y:S04]  /*19820*/  STL.64 [R1+0x70], R224 ;  /* 0x000070e001007387 */ /* 0x0003e80000100a00 */
[----:B-1----:R-:W2:Y:S04]  /*19830*/  LDL.LU.64 R224, [R1+0x15a0] ;  /* 0x0015a00001e07983 */ /* 0x002ea80000300a00 */
[----:B------:R1:W-:Y:S01]  /*19840*/  STL.64 [R1+0x270], R232 ;  /* 0x000270e801007387 */ /* 0x0003e20000100a00 */
[----:B------:R-:W-:-:S03]  /*19850*/  IMAD.WIDE R114, R249, 0x4, R114 ;  /* 0x00000004f9727825 */ /* 0x000fc600078e0272 */
[----:B-1----:R-:W2:Y:S04]  /*19860*/  LDL.LU.64 R232, [R1+0x1598] ;  /* 0x0015980001e87983 */ /* 0x002ea80000300a00 */
[----:B------:R1:W-:Y:S04]  /*19870*/  STL.64 [R1+0x2d8], R82 ;  /* 0x0002d85201007387 */ /* 0x0003e80000100a00 */
[----:B-1----:R-:W2:Y:S04]  /*19880*/  LDL.LU.64 R82, [R1+0x198] ;  /* 0x0001980001527983 */ /* 0x002ea80000300a00 */
[----:B------:R1:W-:Y:S04]  /*19890*/  STL.64 [R1+0xd48], R240 ;  /* 0x000d48f001007387 */ /* 0x0003e80000100a00 */
[----:B-1----:R-:W2:Y:S04]  /*198a0*/  LDL.LU.64 R240, [R1+0x1590] ;  /* 0x0015900001f07983 */ /* 0x002ea80000300a00 */
[----:B------:R1:W-:Y:S04]  /*198b0*/  STL.64 [R1+0x68], R114 ;  /* 0x0000687201007387 */ /* 0x0003e80000100a00 */
[----:B-1----:R-:W2:Y:S01]  /*198c0*/  LDL.LU.64 R114, [R1+0x1588] ;  /* 0x0015880001727983 */ /* 0x002ea20000300a00 */
[----:B------:R-:W-:-:S04]  /*198d0*/  IMAD.WIDE R242, R249, 0x4, R242 ;  /* 0x00000004f9f27825 */ /* 0x000fc800078e02f2 */
[----:B------:R-:W-:-:S04]  /*198e0*/  IMAD.WIDE R218, R249, 0x4, R218 ;  /* 0x00000004f9da7825 */ /* 0x000fc800078e02da */
[----:B----4-:R-:W-:-:S04]  /*198f0*/  IMAD.WIDE R146, R249, 0x4, R146 ;  /* 0x00000004f9927825 */ /* 0x010fc800078e0292 */
[----:B------:R-:W-:-:S04]  /*19900*/  IMAD.WIDE R154, R249, 0x4, R154 ;  /* 0x00000004f99a7825 */ /* 0x000fc800078e029a */
[----:B------:R-:W-:-:S04]  /*19910*/  IMAD.WIDE R178, R249, 0x4, R178 ;  /* 0x00000004f9b27825 */ /* 0x000fc800078e02b2 */
[----:B------:R-:W-:-:S04]  /*19920*/  IMAD.WIDE R186, R249, 0x4, R186 ;  /* 0x00000004f9ba7825 */ /* 0x000fc800078e02ba */
[----:B------:R-:W-:-:S04]  /*19930*/  IMAD.WIDE R210, R249, 0x4, R210 ;  /* 0x00000004f9d27825 */ /* 0x000fc800078e02d2 */
[----:B------:R-:W-:-:S04]  /*19940*/  IMAD.WIDE R58, R249, 0x4, R58 ;  /* 0x00000004f93a7825 */ /* 0x000fc800078e023a */
[----:B------:R-:W-:-:S04]  /*19950*/  IMAD.WIDE R122, R249, 0x4, R122 ;  /* 0x00000004f97a7825 */ /* 0x000fc800078e027a */
[----:B------:R-:W-:-:S04]  /*19960*/  IMAD.WIDE R90, R249, 0x4, R90 ;  /* 0x00000004f95a7825 */ /* 0x000fc800078e025a */
[----:B------:R-:W-:-:S04]  /*19970*/  IMAD.WIDE R26, R249, 0x4, R26 ;  /* 0x00000004f91a7825 */ /* 0x000fc800078e021a */
[----:B--2---:R-:W-:-:S05]  /*19980*/  IMAD.WIDE R114, R249, 0x4, R114 ;  /* 0x00000004f9727825 */ /* 0x004fca00078e0272 */
[----:B------:R1:W-:Y:S04]  /*19990*/  STL.64 [R1+0x250], R114 ;  /* 0x0002507201007387 */ /* 0x0003e80000100a00 */
[----:B-1----:R-:W2:Y:S04]  /*199a0*/  LDL.LU.64 R114, [R1+0x178] ;  /* 0x0001780001727983 */ /* 0x002ea80000300a00 */
[----:B------:R1:W-:Y:S04]  /*199b0*/  STL.64 [R1+0x2c8], R242 ;  /* 0x0002c8f201007387 */ /* 0x0003e80000100a00 */
[----:B-1----:R-:W4:Y:S04]  /*199c0*/  LDL.LU.64 R242, [R1+0x1580] ;  /* 0x0015800001f27983 */ /* 0x002f280000300a00 */
[----:B------:R1:W-:Y:S04]  /*199d0*/  STL.64 [R1+0xd50], R218 ;  /* 0x000d50da01007387 */ /* 0x0003e80000100a00 */
[----:B-1----:R-:W2:Y:S04]  /*199e0*/  LDL.LU.64 R218, [R1+0x1578] ;  /* 0x0015780001da7983 */ /* 0x002ea80000300a00 */
        /* <DEDUP_REMOVED lines=17> */
[----:B-1----:R-:W3:Y:S01]  /*19b00*/  LDL.LU.64 R26, [R1+0x1548] ;  /* 0x00154800011a7983 */ /* 0x002ee20000300a00 */
[----:B------:R-:W-:-:S04]  /*19b10*/  IMAD.WIDE R250, R249, 0x4, R250 ;  /* 0x00000004f9fa7825 */ /* 0x000fc800078e02fa */
[C---:B------:R-:W-:Y:S01]  /*19b20*/  IMAD.WIDE R4, R249.reuse, 0x4, R4 ;  /* 0x00000004f9047825 */ /* 0x040fe200078e0204 */
[----:B------:R1:W-:Y:S03]  /*19b30*/  STL.64 [R1+0x1f0], R250 ;  /* 0x0001f0fa01007387 */ /* 0x0003e60000100a00 */
[----:B------:R-:W-:-:S04]  /*19b40*/  IMAD.WIDE R10, R249, 0x4, R10 ;  /* 0x00000004f90a7825 */ /* 0x000fc800078e020a */
[C---:B------:R-:W-:Y:S01]  /*19b50*/  IMAD.WIDE R18, R249.reuse, 0x4, R18 ;  /* 0x00000004f9127825 */ /* 0x040fe200078e0212 */
[----:B-1----:R-:W4:Y:S03]  /*19b60*/  LDL.LU.64 R250, [R1+0xf8] ;  /* 0x0000f80001fa7983 */ /* 0x002f260000300a00 */
[C---:B------:R-:W-:Y:S01]  /*19b70*/  IMAD.WIDE R34, R249.reuse, 0x4, R34 ;  /* 0x00000004f9227825 */ /* 0x040fe200078e0222 */
[----:B------:R1:W-:Y:S03]  /*19b80*/  STL.64 [R1+0x2a8], R4 ;  /* 0x0002a80401007387 */ /* 0x0003e60000100a00 */
[----:B------:R-:W-:-:S04]  /*19b90*/  IMAD.WIDE R42, R249, 0x4, R42 ;  /* 0x00000004f92a7825 */ /* 0x000fc800078e022a */
[C---:B------:R-:W-:Y:S01]  /*19ba0*/  IMAD.WIDE R50, R249.reuse, 0x4, R50 ;  /* 0x00000004f9327825 */ /* 0x040fe200078e0232 */
[----:B-1----:R-:W4:Y:S04]  /*19bb0*/  LDL.LU.64 R4, [R1+0x1540] ;  /* 0x0015400001047983 */ /* 0x002f280000300a00 */
[----:B------:R1:W-:Y:S01]  /*19bc0*/  STL.64 [R1+0xd28], R10 ;  /* 0x000d280a01007387 */ /* 0x0003e20000100a00 */
[----:B------:R-:W-:-:S03]  /*19bd0*/  IMAD.WIDE R66, R249, 0x4, R66 ;  /* 0x00000004f9427825 */ /* 0x000fc600078e0242 */
[----:B-1----:R-:W4:Y:S04]  /*19be0*/  LDL.LU.64 R10, [R1+0x1538] ;  /* 0x00153800010a7983 */ /* 0x002f280000300a00 */
[----:B------:R1:W-:Y:S04]  /*19bf0*/  STL.64 [R1+0x40], R18 ;  /* 0x0000401201007387 */ /* 0x0003e80000100a00 */
[----:B-1----:R-:W4:Y:S01]  /*19c00*/  LDL.LU.64 R18, [R1+0x1530] ;  /* 0x0015300001127983 */ /* 0x002f220000300a00 */
[----:B------:R-:W-:-:S04]  /*19c10*/  IMAD.WIDE R74, R249, 0x4, R74 ;  /* 0x00000004f94a7825 */ /* 0x000fc800078e024a */
[----:B--2---:R-:W-:-:S04]  /*19c20*/  IMAD.WIDE R58, R249, 0x4, R58 ;  /* 0x00000004f93a7825 */ /* 0x004fc800078e023a */
[----:B---3--:R-:W-:-:S05]  /*19c30*/  IMAD.WIDE R26, R249, 0x4, R26 ;  /* 0x00000004f91a7825 */ /* 0x008fca00078e021a */
[----:B------:R1:W-:Y:S04]  /*19c40*/  STL.64 [R1+0x1d0], R26 ;  /* 0x0001d01a01007387 */ /* 0x0003e80000100a00 */
[----:B-1----:R-:W2:Y:S04]  /*19c50*/  LDL.LU.64 R26, [R1+0x1528] ;  /* 0x00152800011a7983 */ /* 0x002ea80000300a00 */
[----:B------:R1:W-:Y:S04]  /*19c60*/  STL.64 [R1+0x2a0], R34 ;  /* 0x0002a02201007387 */ /* 0x0003e80000100a00 */
[----:B-1----:R-:W3:Y:S04]  /*19c70*/  LDL.LU.64 R34, [R1+0x1520] ;  /* 0x0015200001227983 */ /* 0x002ee80000300a00 */
[----:B------:R1:W-:Y:S04]  /*19c80*/  STL.64 [R1+0xd30], R42 ;  /* 0x000d302a01007387 */ /* 0x0003e80000100a00 */
[----:B-1----:R-:W2:Y:S04]  /*19c90*/  LDL.LU.64 R42, [R1+0x1518] ;  /* 0x00151800012a7983 */ /* 0x002ea80000300a00 */
[----:B------:R1:W-:Y:S04]  /*19ca0*/  STL.64 [R1+0x30], R50 ;  /* 0x0000303201007387 */ /* 0x0003e80000100a00 */
[----:B-1----:R-:W2:Y:S04]  /*19cb0*/  LDL.LU.64 R50, [R1+0x1510] ;  /* 0x0015100001327983 */ /* 0x002ea80000300a00 */
[----:B------:R1:W-:Y:S04]  /*19cc0*/  STL.64 [R1+0x1b0], R58 ;  /* 0x0001b03a01007387 */ /* 0x0003e80000100a00 */
[----:B-1----:R-:W2:Y:S04]  /*19cd0*/  LDL.LU.64 R58, [R1+0x1508] ;  /* 0x00150800013a7983 */ /* 0x002ea80000300a00 */
[----:B------:R1:W-:Y:S04]  /*19ce0*/  STL.64 [R1+0x298], R66 ;  /* 0x0002984201007387 */ /* 0x0003e80000100a00 */
[----:B-1----:R-:W2:Y:S01]  /*19cf0*/  LDL.LU.64 R66, [R1+0x1500] ;  /* 0x0015000001427983 */ /* 0x002ea20000300a00 */
[----:B------:R-:W-:-:S03]  /*19d00*/  IMAD.WIDE R82, R249, 0x4, R82 ;  /* 0x00000004f9527825 */ /* 0x000fc600078e0252 */
[----:B------:R1:W-:Y:S01]  /*19d10*/  STL.64 [R1+0xd18], R74 ;  /* 0x000d184a01007387 */ /* 0x0003e20000100a00 */
[----:B------:R-:W-:-:S04]  /*19d20*/  IMAD.WIDE R90, R249, 0x4, R90 ;  /* 0x00000004f95a7825 */ /* 0x000fc800078e025a */
[----:B------:R-:W-:-:S04]  /*19d30*/  IMAD.WIDE R98, R249, 0x4, R98 ;  /* 0x00000004f9627825 */ /* 0x000fc800078e0262 */
[C---:B------:R-:W-:Y:S01]  /*19d40*/  IMAD.WIDE R106, R249.reuse, 0x4, R106 ;  /* 0x00000004f96a7825 */ /* 0x040fe200078e026a */
[----:B-1----:R-:W2:Y:S03]  /*19d50*/  LDL.LU.64 R74, [R1+0x14f8] ;  /* 0x0014f800014a7983 */ /* 0x002ea60000300a00 */
[C---:B------:R-:W-:Y:S01]  /*19d60*/  IMAD.WIDE R114, R249.reuse, 0x4, R114 ;  /* 0x00000004f9727825 */ /* 0x040fe200078e0272 */
[----:B------:R1:W-:Y:S03]  /*19d70*/  STL.64 [R1+0x20], R82 ;  /* 0x0000205201007387 */ /* 0x0003e60000100a00 */
[----:B------:R-:W-:-:S04]  /*19d80*/  IMAD.WIDE R122, R249, 0x4, R122 ;  /* 0x00000004f97a7825 */ /* 0x000fc800078e027a */
[C---:B------:R-:W-:Y:S01]  /*19d90*/  IMAD.WIDE R130, R249.reuse, 0x4, R130 ;  /* 0x00000004f9827825 */ /* 0x040fe200078e0282 */
        /* <DEDUP_REMOVED lines=41> */
[----:B----4-:R-:W-:-:S03]  /*1a030*/  IMAD.WIDE R242, R249, 0x4, R242 ;  /* 0x00000004f9f27825 */ /* 0x010fc600078e02f2 */
[----:B-1----:R-:W4:Y:S04]  /*1a040*/  LDL.LU.64 R194, [R1+0x1480] ;  /* 0x0014800001c27983 */ /* 0x002f280000300a00 */
[----:B------:R1:W-:Y:S01]  /*1a050*/  STL.64 [R1+0xcf8], R202 ;  /* 0x000cf8ca01007387 */ /* 0x0003e20000100a00 */
[----:B------:R-:W-:-:S04]  /*1a060*/  IMAD.WIDE R246, R249, 0x4, R246 ;  /* 0x00000004f9f67825 */ /* 0x000fc800078e02f6 */
[C---:B------:R-:W-:Y:S01]  /*1a070*/  IMAD.WIDE R244, R249.reuse, 0x4, R244 ;  /* 0x00000004f9f47825 */ /* 0x040fe200078e02f4 */
[----:B-1----:R-:W3:Y:S04]  /*1a080*/  LDL.LU.64 R202, [R1+0x1478] ;  /* 0x0014780001ca7983 */ /* 0x002ee80000300a00 */
[----:B------:R1:W-:Y:S01]  /*1a090*/  STL.64 [R1], R210 ;  /* 0x000000d201007387 */ /* 0x0003e20000100a00 */
[----:B------:R-:W-:-:S04]  /*1a0a0*/  IMAD.WIDE R240, R249, 0x4, R240 ;  /* 0x00000004f9f07825 */ /* 0x000fc800078e02f0 */
[C---:B------:R-:W-:Y:S01]  /*1a0b0*/  IMAD.WIDE R238, R249.reuse, 0x4, R238 ;  /* 0x00000004f9ee7825 */ /* 0x040fe200078e02ee */
[----:B-1----:R-:W3:Y:S04]  /*1a0c0*/  LDL.LU.64 R210, [R1+0x1470] ;  /* 0x0014700001d27983 */ /* 0x002ee80000300a00 */
[----:B------:R1:W-:Y:S01]  /*1a0d0*/  STL.64 [R1+0x118], R218 ;  /* 0x000118da01007387 */ /* 0x0003e20000100a00 */
        /* <DEDUP_REMOVED lines=15> */
[----:B------:R1:W-:Y:S04]  /*1a1d0*/  STL.64 [R1+0x258], R246 ;  /* 0x000258f601007387 */ /* 0x0003e80000100a00 */
[----:B------:R-:W-:Y:S04]  /*1a1e0*/  STL.64 [R1+0xce8], R244 ;  /* 0x000ce8f401007387 */ /* 0x000fe80000100a00 */
[----:B------:R-:W-:Y:S04]  /*1a1f0*/  STL.64 [R1+0x108], R240 ;  /* 0x000108f001007387 */ /* 0x000fe80000100a00 */
[----:B------:R-:W-:Y:S01]  /*1a200*/  STL.64 [R1+0x248], R238 ;  /* 0x000248ee01007387 */ /* 0x000fe20000100a00 */
[----:B------:R-:W-:-:S03]  /*1a210*/  IMAD.WIDE R214, R249, 0x4, R214 ;  /* 0x00000004f9d67825 */ /* 0x000fc600078e02d6 */
        /* <DEDUP_REMOVED lines=69> */
[----:B-1----:R-:W-:-:S03]  /*1a670*/  IMAD.WIDE R246, R249, 0x4, R88 ;  /* 0x00000004f9f67825 */ /* 0x002fc600078e0258 */
        /* <DEDUP_REMOVED lines=12> */
[----:B------:R2:W-:Y:S04]  /*1a740*/  STL.64 [R1+0x188], R94 ;  /* 0x0001885e01007387 */ /* 0x0005e80000100a00 */
[----:B------:R1:W-:Y:S01]  /*1a750*/  STL.64 [R1+0x850], R92 ;  /* 0x0008505c01007387 */ /* 0x0003e20000100a00 */
[----:B------:R-:W-:-:S03]  /*1a760*/  IMAD.WIDE R54, R249, 0x4, R54 ;  /* 0x00000004f9367825 */ /* 0x000fc600078e0236 */
[----:B------:R-:W-:Y:S01]  /*1a770*/  STL.64 [R1+0x120], R88 ;  /* 0x0001205801007387 */ /* 0x000fe20000100a00 */
[----:B--2---:R-:W-:-:S03]  /*1a780*/  IMAD.WIDE R94, R249, 0x4, R66 ;  /* 0x00000004f95e7825 */ /* 0x004fc600078e0242 */
[----:B------:R-:W-:Y:S01]  /*1a790*/  STL.64 [R1+0x830], R86 ;  /* 0x0008305601007387 */ /* 0x000fe20000100a00 */
[----:B------:R-:W-:-:S03]  /*1a7a0*/  IMAD.WIDE R66, R249, 0x4, R62 ;  /* 0x00000004f9427825 */ /* 0x000fc600078e023e */
[----:B------:R-:W-:Y:S01]  /*1a7b0*/  STL.64 [R1+0x128], R78 ;  /* 0x0001284e01007387 */ /* 0x000fe20000100a00 */
[----:B------:R-:W-:-:S03]  /*1a7c0*/  IMAD.WIDE R62, R249, 0x4, R60 ;  /* 0x00000004f93e7825 */ /* 0x000fc600078e023c */
[----:B------:R-:W-:Y:S01]  /*1a7d0*/  STL.64 [R1+0x890], R76 ;  /* 0x0008904c01007387 */ /* 0x000fe20000100a00 */
[----:B------:R-:W-:-:S03]  /*1a7e0*/  IMAD.WIDE R52, R249, 0x4, R52 ;  /* 0x00000004f9347825 */ /* 0x000fc600078e0234 */
[----:B------:R2:W-:Y:S01]  /*1a7f0*/  STL.64 [R1+0x180], R70 ;  /* 0x0001804601007387 */ /* 0x0005e20000100a00 */
[----:B------:R-:W-:-:S03]  /*1a800*/  IMAD.WIDE R46, R249, 0x4, R46 ;  /* 0x00000004f92e7825 */ /* 0x000fc600078e022e */
[----:B------:R-:W-:Y:S01]  /*1a810*/  STL.64 [R1+0x870], R68 ;  /* 0x0008704401007387 */ /* 0x000fe20000100a00 */
[----:B------:R-:W-:-:S03]  /*1a820*/  IMAD.WIDE R44, R249, 0x4, R44 ;  /* 0x00000004f92c7825 */ /* 0x000fc600078e022c */
[----:B------:R-:W-:Y:S04]  /*1a830*/  STL.64 [R1+0x138], R66 ;  /* 0x0001384201007387 */ /* 0x000fe80000100a00 */
[----:B------:R-:W-:Y:S01]  /*1a840*/  STL.64 [R1+0x8d0], R62 ;  /* 0x0008d03e01007387 */ /* 0x000fe20000100a00 */
[----:B------:R-:W-:-:S03]  /*1a850*/  IMAD.WIDE R38, R249, 0x4, R38 ;  /* 0x00000004f9267825 */ /* 0x000fc600078e0226 */
[----:B------:R-:W-:Y:S01]  /*1a860*/  STL.64 [R1+0x140], R54 ;  /* 0x0001403601007387 */ /* 0x000fe20000100a00 */
[----:B------:R-:W-:-:S03]  /*1a870*/  IMAD.WIDE R222, R249, 0x4, R184 ;  /* 0x00000004f9de7825 */ /* 0x000fc600078e02b8 */
[----:B------:R-:W-:Y:S01]  /*1a880*/  STL.64 [R1+0x8b0], R52 ;  /* 0x0008b03401007387 */ /* 0x000fe20000100a00 */
[----:B------:R-:W-:-:S03]  /*1a890*/  IMAD.WIDE R36, R249, 0x4, R36 ;  /* 0x00000004f9247825 */ /* 0x000fc600078e0224 */
[----:B------:R-:W3:Y:S04]  /*1a8a0*/  LDL.LU.64 R182, [R1+0x3f8] ;  /* 0x0003f80001b67983 */ /* 0x000ee80000300a00 */
[----:B------:R-:W-:Y:S04]  /*1a8b0*/  STL.64 [R1+0x148], R46 ;  /* 0x0001482e01007387 */ /* 0x000fe80000100a00 */
[----:B------:R-:W-:Y:S04]  /*1a8c0*/  STL.64 [R1+0x910], R44 ;  /* 0x0009102c01007387 */ /* 0x000fe80000100a00 */
[----:B------:R-:W4:Y:S04]  /*1a8d0*/  LDL.LU.64 R184, [R1+0x400] ;  /* 0x0004000001b87983 */ /* 0x000f280000300a00 */
[----:B------:R-:W-:Y:S01]  /*1a8e0*/  STL.64 [R1+0x150], R38 ;  /* 0x0001502601007387 */ /* 0x000fe20000100a00 */
[----:B------:R-:W-:-:S03]  /*1a8f0*/  IMAD.WIDE R220, R249, 0x4, R192 ;  /* 0x00000004f9dc7825 */ /* 0x000fc600078e02c0 */
[----:B------:R-:W4:Y:S04]  /*1a900*/  LDL.LU.64 R188, [R1+0x418] ;  /* 0x0004180001bc7983 */ /* 0x000f280000300a00 */
[----:B------:R-:W4:Y:S04]  /*1a910*/  LDL.LU.64 R190, [R1+0x410] ;  /* 0x0004100001be7983 */ /* 0x000f280000300a00 */
[----:B------:R-:W-:Y:S04]  /*1a920*/  STL.64 [R1+0x8f0], R36 ;  /* 0x0008f02401007387 */ /* 0x000fe80000100a00 */
[----:B------:R-:W4:Y:S04]  /*1a930*/  LDL.LU.64 R192, [R1+0x408] ;  /* 0x0004080001c07983 */ /* 0x000f280000300a00 */
[----:B------:R-:W4:Y:S04]  /*1a940*/  LDL.LU.64 R196, [R1+0x420] ;  /* 0x0004200001c47983 */ /* 0x000f280000300a00 */
[----:B------:R-:W4:Y:S01]  /*1a950*/  LDL.LU.64 R198, [R1+0x430] ;  /* 0x0004300001c67983 */ /* 0x000f220000300a00 */
[----:B------:R-:W-:-:S04]  /*1a960*/  IMAD.WIDE R30, R249, 0x4, R30 ;  /* 0x00000004f91e7825 */ /* 0x000fc800078e021e */
[C---:B------:R-:W-:Y:S02]  /*1a970*/  IMAD.WIDE R216, R249.reuse, 0x4, R200 ;  /* 0x00000004f9d87825 */ /* 0x040fe400078e02c8 */
[----:B------:R-:W4:Y:S02]  /*1a980*/  LDL.LU.64 R200, [R1+0x428] ;  /* 0x0004280001c87983 */ /* 0x000f240000300a00 */
[C---:B------:R-:W-:Y:S02]  /*1a990*/  IMAD.WIDE R28, R249.reuse, 0x4, R28 ;  /* 0x00000004f91c7825 */ /* 0x040fe400078e021c */
[----:B------:R-:W4:Y:S02]  /*1a9a0*/  LDL.LU.64 R204, [R1+0x438] ;  /* 0x0004380001cc7983 */ /* 0x000f240000300a00 */
[C---:B------:R-:W-:Y:S02]  /*1a9b0*/  IMAD.WIDE R22, R249.reuse, 0x4, R22 ;  /* 0x00000004f9167825 */ /* 0x040fe400078e0216 */
[----:B------:R-:W4:Y:S02]  /*1a9c0*/  LDL.LU.64 R206, [R1+0x440] ;  /* 0x0004400001ce7983 */ /* 0x000f240000300a00 */
[----:B------:R-:W-:-:S02]  /*1a9d0*/  IMAD.WIDE R20, R249, 0x4, R20 ;  /* 0x00000004f9147825 */ /* 0x000fc400078e0214 */
[----:B------:R-:W-:Y:S02]  /*1a9e0*/  STL.64 [R1+0x158], R30 ;  /* 0x0001581e01007387 */ /* 0x000fe40000100a00 */
[C---:B------:R-:W-:Y:S02]  /*1a9f0*/  IMAD.WIDE R214, R249.reuse, 0x4, R208 ;  /* 0x00000004f9d67825 */ /* 0x040fe400078e02d0 */
[----:B------:R-:W-:Y:S04]  /*1aa00*/  STL.64 [R1+0x950], R28 ;  /* 0x0009501c01007387 */ /* 0x000fe80000100a00 */
[----:B------:R-:W-:Y:S04]  /*1aa10*/  STL.64 [R1+0x160], R22 ;  /* 0x0001601601007387 */ /* 0x000fe80000100a00 */
[----:B------:R-:W-:Y:S04]  /*1aa20*/  STL.64 [R1+0x930], R20 ;  /* 0x0009301401007387 */ /* 0x000fe80000100a00 */
[----:B------:R-:W4:Y:S01]  /*1aa30*/  LDL.LU.64 R208, [R1+0x450] ;  /* 0x0004500001d07983 */ /* 0x000f220000300a00 */
[----:B------:R-:W-:-:S05]  /*1aa40*/  IMAD.WIDE R14, R249, 0x4, R14 ;  /* 0x00000004f90e7825 */ /* 0x000fca00078e020e */
[----:B------:R-:W-:Y:S04]  /*1aa50*/  STL.64 [R1+0x168], R14 ;  /* 0x0001680e01007387 */ /* 0x000fe80000100a00 */
[----:B------:R-:W4:Y:S01]  /*1aa60*/  LDL.LU.64 R212, [R1+0x448] ;  /* 0x0004480001d47983 */ /* 0x000f220000300a00 */
[----:B------:R-:W-:-:S04]  /*1aa70*/  IMAD.WIDE R12, R249, 0x4, R12 ;  /* 0x00000004f90c7825 */ /* 0x000fc800078e020c */
[C---:B------:R-:W-:Y:S01]  /*1aa80*/  IMAD.WIDE R96, R249.reuse, 0x4, R6 ;  /* 0x00000004f9607825 */ /* 0x040fe200078e0206 */
[----:B------:R-:W-:Y:S03]  /*1aa90*/  STL.64 [R1+0x990], R12 ;  /* 0x0009900c01007387 */ /* 0x000fe60000100a00 */
[C---:B------:R-:W-:Y:S01]  /*1aaa0*/  IMAD.WIDE R236, R249.reuse, 0x4, R144 ;  /* 0x00000004f9ec7825 */ /* 0x040fe200078e0290 */
[----:B------:R-:W-:Y:S03]  /*1aab0*/  STL.64 [R1+0x1420], R96 ;  /* 0x0014206001007387 */ /* 0x000fe60000100a00 */
[----:B------:R-:W-:-:S04]  /*1aac0*/  IMAD.WIDE R172, R249, 0x4, R2 ;  /* 0x00000004f9ac7825 */ /* 0x000fc800078e0202 */
[----:B------:R-:W-:-:S04]  /*1aad0*/  IMAD.WIDE R232, R249, 0x4, R152 ;  /* 0x00000004f9e87825 */ /* 0x000fc800078e0298 */
[----:B------:R-:W-:-:S04]  /*1aae0*/  IMAD.WIDE R240, R249, 0x4, R128 ;  /* 0x00000004f9f07825 */ /* 0x000fc800078e0280 */
[----:B------:R-:W-:-:S04]  /*1aaf0*/  IMAD.WIDE R238, R249, 0x4, R136 ;  /* 0x00000004f9ee7825 */ /* 0x000fc800078e0288 */
[----:B------:R-:W-:-:S04]  /*1ab00*/  IMAD.WIDE R230, R249, 0x4, R160 ;  /* 0x00000004f9e67825 */ /* 0x000fc800078e02a0 */
[----:B-1----:R-:W-:-:S04]  /*1ab10*/  IMAD.WIDE R92, R249, 0x4, R8 ;  /* 0x00000004f95c7825 */ /* 0x002fc800078e0208 */
[----:B------:R-:W-:-:S04]  /*1ab20*/  IMAD.WIDE R228, R249, 0x4, R168 ;  /* 0x00000004f9e47825 */ /* 0x000fc800078e02a8 */
[----:B--2---:R-:W-:-:S04]  /*1ab30*/  IMAD.WIDE R70, R249, 0x4, R40 ;  /* 0x00000004f9467825 */ /* 0x004fc800078e0228 */
[----:B------:R-:W-:-:S04]  /*1ab40*/  IMAD.WIDE R224, R249, 0x4, R176 ;  /* 0x00000004f9e07825 */ /* 0x000fc800078e02b0 */
[----:B---3--:R-:W-:-:S05]  /*1ab50*/  IMAD.WIDE R6, R249, 0x4, R182 ;  /* 0x00000004f9067825 */ /* 0x008fca00078e02b6 */
[----:B------:R-:W-:Y:S01]  /*1ab60*/  STL.64 [R1+0x970], R6 ;  /* 0x0009700601007387 */ /* 0x000fe20000100a00 */
[----:B----4-:R-:W-:-:S04]  /*1ab70*/  IMAD.WIDE R144, R249, 0x4, R184 ;  /* 0x00000004f9907825 */ /* 0x010fc800078e02b8 */
[C---:B------:R-:W-:Y:S01]  /*1ab80*/  IMAD.WIDE R2, R249.reuse, 0x4, R188 ;  /* 0x00000004f9027825 */ /* 0x040fe200078e02bc */
[----:B------:R-:W-:Y:S04]  /*1ab90*/  STL.64 [R1+0x1428], R144 ;  /* 0x0014289001007387 */ /* 0x000fe80000100a00 */
[----:B------:R1:W-:Y:S01]  /*1aba0*/  STL.64 [R1+0x9d0], R2 ;  /* 0x0009d00201007387 */ /* 0x0003e20000100a00 */
[----:B------:R-:W-:-:S04]  /*1abb0*/  IMAD.WIDE R148, R249, 0x4, R196 ;  /* 0x00000004f9947825 */ /* 0x000fc800078e02c4 */
[C---:B-1----:R-:W-:Y:S01]  /*1abc0*/  IMAD.WIDE R2, R249.reuse, 0x4, R198 ;  /* 0x00000004f9027825 */ /* 0x042fe200078e02c6 */
[----:B------:R-:W-:Y:S04]  /*1abd0*/  STL.64 [R1+0x1430], R148 ;  /* 0x0014309401007387 */ /* 0x000fe80000100a00 */
[----:B------:R1:W-:Y:S04]  /*1abe0*/  STL.64 [R1+0x9b0], R2 ;  /* 0x0009b00201007387 */ /* 0x0003e80000100a00 */
[----:B------:R-:W2:Y:S04]  /*1abf0*/  LDL.LU.64 R180, [R1+0x458] ;  /* 0x0004580001b47983 */ /* 0x000ea80000300a00 */
[----:B------:R-:W3:Y:S04]  /*1ac00*/  LDL.LU.64 R152, [R1+0x460] ;  /* 0x0004600001987983 */ /* 0x000ee80000300a00 */
[----:B------:R-:W4:Y:S04]  /*1ac10*/  LDL.LU.64 R126, [R1+0x470] ;  /* 0x00047000017e7983 */ /* 0x000f280000300a00 */
[----:B------:R-:W2:Y:S04]  /*1ac20*/  LDL.LU.64 R128, [R1+0x468] ;  /* 0x0004680001807983 */ /* 0x000ea80000300a00 */
[----:B------:R-:W2:Y:S04]  /*1ac30*/  LDL.LU.64 R182, [R1+0x478] ;  /* 0x0004780001b67983 */ /* 0x000ea80000300a00 */
[----:B------:R-:W2:Y:S01]  /*1ac40*/  LDL.LU.64 R156, [R1+0x480] ;  /* 0x00048000019c7983 */ /* 0x000ea20000300a00 */
[----:B------:R-:W-:-:S03]  /*1ac50*/  IMAD.WIDE R150, R249, 0x4, R206 ;  /* 0x00000004f9967825 */ /* 0x000fc600078e02ce */
[----:B------:R-:W2:Y:S04]  /*1ac60*/  LDL.LU.64 R132, [R1+0x490] ;  /* 0x0004900001847983 */ /* 0x000ea80000300a00 */
[----:B------:R-:W2:Y:S04]  /*1ac70*/  LDL.LU.64 R134, [R1+0x488] ;  /* 0x0004880001867983 */ /* 0x000ea80000300a00 */
[----:B------:R-:W2:Y:S01]  /*1ac80*/  LDL.LU.64 R184, [R1+0x498] ;  /* 0x0004980001b87983 */ /* 0x000ea20000300a00 */
[----:B-1----:R-:W-:-:S03]  /*1ac90*/  IMAD.WIDE R2, R249, 0x4, R208 ;  /* 0x00000004f9027825 */ /* 0x002fc600078e02d0 */
[----:B------:R-:W2:Y:S04]  /*1aca0*/  LDL.LU.64 R158, [R1+0x4a0] ;  /* 0x0004a000019e7983 */ /* 0x000ea80000300a00 */
[----:B------:R-:W2:Y:S04]  /*1acb0*/  LDL.LU.64 R136, [R1+0x4b0] ;  /* 0x0004b00001887983 */ /* 0x000ea80000300a00 */
[----:B------:R-:W2:Y:S04]  /*1acc0*/  LDL.LU.64 R140, [R1+0x4a8] ;  /* 0x0004a800018c7983 */ /* 0x000ea80000300a00 */
[----:B------:R-:W2:Y:S04]  /*1acd0*/  LDL.LU.64 R188, [R1+0x4b8] ;  /* 0x0004b80001bc7983 */ /* 0x000ea80000300a00 */
[----:B------:R-:W2:Y:S04]  /*1ace0*/  LDL.LU.64 R160, [R1+0x4c0] ;  /* 0x0004c00001a07983 */ /* 0x000ea80000300a00 */
[----:B------:R-:W-:Y:S01]  /*1acf0*/  STL.64 [R1+0x1438], R150 ;  /* 0x0014389601007387 */ /* 0x000fe20000100a00 */
[----:B------:R-:W-:-:S03]  /*1ad00*/  IMAD.WIDE R8, R249, 0x4, R190 ;  /* 0x00000004f9087825 */ /* 0x000fc600078e02be */
[----:B------:R-:W2:Y:S04]  /*1ad10*/  LDL.LU.64 R142, [R1+0x4d0] ;  /* 0x0004d000018e7983 */ /* 0x000ea80000300a00 */
[----:B------:R4:W-:Y:S04]  /*1ad20*/  STL.64 [R1+0xa10], R2 ;  /* 0x000a100201007387 */ /* 0x0009e80000100a00 */
[----:B------:R-:W2:Y:S04]  /*1ad30*/  LDL.LU.64 R164, [R1+0x4c8] ;  /* 0x0004c80001a47983 */ /* 0x000ea80000300a00 */
[----:B------:R-:W2:Y:S01]  /*1ad40*/  LDL.LU.64 R190, [R1+0x4d8] ;  /* 0x0004d80001be7983 */ /* 0x000ea20000300a00 */
[----:B------:R-:W-:-:S03]  /*1ad50*/  IMAD.WIDE R174, R249, 0x4, R192 ;  /* 0x00000004f9ae7825 */ /* 0x000fc600078e02c0 */
        /* <DEDUP_REMOVED lines=10> */
[----:B------:R-:W2:Y:S04]  /*1ae00*/  LDL.LU.64 R206, [R1+0x520] ;  /* 0x0005200001ce7983 */ /* 0x000ea80000300a00 */
[----:B------:R-:W2:Y:S04]  /*1ae10*/  LDL.LU.64 R208, [R1+0x518] ;  /* 0x0005180001d07983 */ /* 0x000ea80000300a00 */
[----:B------:R-:W2:Y:S01]  /*1ae20*/  LDL.LU.64 R212, [R1+0x528] ;  /* 0x0005280001d47983 */ /* 0x000ea20000300a00 */
[----:B------:R-:W-:-:S04]  /*1ae30*/  IMAD.WIDE R66, R249, 0x4, R48 ;  /* 0x00000004f9427825 */ /* 0x000fc800078e0230 */
[----:B------:R-:W-:-:S04]  /*1ae40*/  IMAD.WIDE R44, R249, 0x4, R4 ;  /* 0x00000004f92c7825 */ /* 0x000fc800078e0204 */
[----:B------:R-:W-:-:S04]  /*1ae50*/  IMAD.WIDE R60, R249, 0x4, R58 ;  /* 0x00000004f93c7825 */ /* 0x000fc800078e023a */
[----:B------:R-:W-:-:S04]  /*1ae60*/  IMAD.WIDE R58, R249, 0x4, R56 ;  /* 0x00000004f93a7825 */ /* 0x000fc800078e0238 */
[----:B------:R-:W-:-:S04]  /*1ae70*/  IMAD.WIDE R88, R249, 0x4, R74 ;  /* 0x00000004f9587825 */ /* 0x000fc800078e024a */
[----:B---3--:R-:W-:-:S04]  /*1ae80*/  IMAD.WIDE R152, R249, 0x4, R152 ;  /* 0x00000004f9987825 */ /* 0x008fc800078e0298 */
[C---:B----4-:R-:W-:Y:S01]  /*1ae90*/  IMAD.WIDE R2, R249.reuse, 0x4, R126 ;  /* 0x00000004f9027825 */ /* 0x050fe200078e027e */
[----:B------:R-:W-:Y:S04]  /*1aea0*/  STL.64 [R1+0x1440], R152 ;  /* 0x0014409801007387 */ /* 0x000fe80000100a00 */
[----:B------:R1:W-:Y:S01]  /*1aeb0*/  STL.64 [R1+0x9f0], R2 ;  /* 0x0009f00201007387 */ /* 0x0003e20000100a00 */
[----:B--2---:R-:W-:-:S04]  /*1aec0*/  IMAD.WIDE R156, R249, 0x4, R156 ;  /* 0x00000004f99c7825 */ /* 0x004fc800078e029c */
[C---:B-1----:R-:W-:Y:S01]  /*1aed0*/  IMAD.WIDE R2, R249.reuse, 0x4, R132 ;  /* 0x00000004f9027825 */ /* 0x042fe200078e0284 */
[----:B------:R-:W-:Y:S04]  /*1aee0*/  STL.64 [R1+0x1448], R156 ;  /* 0x0014489c01007387 */ /* 0x000fe80000100a00 */
[----:B------:R1:W-:Y:S01]  /*1aef0*/  STL.64 [R1+0xa50], R2 ;  /* 0x000a500201007387 */ /* 0x0003e20000100a00 */
[----:B------:R-:W-:-:S05]  /*1af00*/  IMAD.WIDE R48, R249, 0x4, R136 ;  /* 0x00000004f9307825 */ /* 0x000fca00078e0288 */
[----:B------:R-:W-:Y:S04]  /*1af10*/  STL.64 [R1+0xa30], R48 ;  /* 0x000a303001007387 */ /* 0x000fe80000100a00 */
[----:B------:R-:W-:Y:S01]  /*1af20*/  STL.64 [R1+0x1390], R48 ;  /* 0x0013903001007387 */ /* 0x000fe20000100a00 */
[----:B-1----:R-:W-:-:S05]  /*1af30*/  IMAD.WIDE R2, R249, 0x4, R142 ;  /* 0x00000004f9027825 */ /* 0x002fca00078e028e */
[----:B------:R1:W-:Y:S02]  /*1af40*/  STL.64 [R1+0xa90], R2 ;  /* 0x000a900201007387 */ /* 0x0003e40000100a00 */
[----:B-1----:R-:W-:-:S05]  /*1af50*/  IMAD.WIDE R2, R249, 0x4, R168 ;  /* 0x00000004f9027825 */ /* 0x002fca00078e02a8 */
[----:B------:R1:W-:Y:S02]  /*1af60*/  STL.64 [R1+0xa70], R2 ;  /* 0x000a700201007387 */ /* 0x0003e40000100a00 */
[----:B-1----:R-:W-:-:S05]  /*1af70*/  IMAD.WIDE R2, R249, 0x4, R200 ;  /* 0x00000004f9027825 */ /* 0x002fca00078e02c8 */
[----:B------:R1:W-:Y:S04]  /*1af80*/  STL.64 [R1+0xad0], R2 ;  /* 0x000ad00201007387 */ /* 0x0003e80000100a00 */
[----:B------:R-:W2:Y:S04]  /*1af90*/  LDL.64 R46, [R1+0xc0] ;  /* 0x0000c000012e7983 */ /* 0x000ea80000100a00 */
[----:B------:R-:W3:Y:S01]  /*1afa0*/  LDL.LU.64 R4, [R1+0xc8] ;  /* 0x0000c80001047983 */ /* 0x000ee20000300a00 */
[----:B-1----:R-:W-:-:S05]  /*1afb0*/  IMAD.WIDE R2, R249, 0x4, R212 ;  /* 0x00000004f9027825 */ /* 0x002fca00078e02d4 */
[----:B------:R1:W-:Y:S04]  /*1afc0*/  STL.64 [R1+0xab0], R2 ;  /* 0x000ab00201007387 */ /* 0x0003e80000100a00 */
        /* <DEDUP_REMOVED lines=8> */
[----:B------:R-:W2:Y:S01]  /*1b050*/  LDL.LU.64 R104, [R1+0x90] ;  /* 0x0000900001687983 */ /* 0x000ea20000300a00 */
[----:B------:R-:W-:-:S03]  /*1b060*/  IMAD.WIDE R244, R249, 0x4, R112 ;  /* 0x00000004f9f47825 */ /* 0x000fc600078e0270 */
        /* <DEDUP_REMOVED lines=54> */
[----:B------:R-:W4:Y:S02]  /*1b3d0*/  LDL.LU.64 R136, [R1+0x10] ;  /* 0x0000100001887983 */ /* 0x000f240000300a00 */
[----:B------:R-:W-:-:S04]  /*1b3e0*/  IMAD.WIDE R158, R249, 0x4, R158 ;  /* 0x00000004f99e7825 */ /* 0x000fc800078e029e */
[C---:B------:R-:W-:Y:S02]  /*1b3f0*/  IMAD.WIDE R32, R249.reuse, 0x4, R140 ;  /* 0x00000004f9207825 */ /* 0x040fe400078e028c */
[----:B------:R-:W4:Y:S02]  /*1b400*/  LDL.LU.64 R140, [R1+0x8] ;  /* 0x00000800018c7983 */ /* 0x000f240000300a00 */
[C---:B------:R-:W-:Y:S02]  /*1b410*/  IMAD.WIDE R188, R249.reuse, 0x4, R188 ;  /* 0x00000004f9bc7825 */ /* 0x040fe400078e02bc */
[----:B------:R-:W4:Y:S02]  /*1b420*/  LDL.LU.64 R142, [R1] ;  /* 0x00000000018e7983 */ /* 0x000f240000300a00 */
[C---:B------:R-:W-:Y:S01]  /*1b430*/  IMAD.WIDE R160, R249.reuse, 0x4, R160 ;  /* 0x00000004f9a07825 */ /* 0x040fe200078e02a0 */
[----:B------:R-:W-:Y:S01]  /*1b440*/  SHF.R.S32.HI R76, RZ, 0x6, R248 ;  /* 0x00000006ff4c7819 */ /* 0x000fe200000114f8 */
[----:B------:R-:W4:Y:S02]  /*1b450*/  LDL.LU.64 R24, [R1+0x2d0] ;  /* 0x0002d00001187983 */ /* 0x000f240000300a00 */
[----:B------:R-:W-:-:S04]  /*1b460*/  IMAD.WIDE R190, R249, 0x4, R190 ;  /* 0x00000004f9be7825 */ /* 0x000fc800078e02be */
[C---:B------:R-:W-:Y:S01]  /*1b470*/  IMAD.WIDE R166, R249.reuse, 0x4, R198 ;  /* 0x00000004f9a67825 */ /* 0x040fe200078e02c6 */
[----:B------:R-:W4:Y:S03]  /*1b480*/  LDL.LU.64 R22, [R1+0x2b0] ;  /* 0x0002b00001167983 */ /* 0x000f260000300a00 */
[C---:B------:R-:W-:Y:S01]  /*1b490*/  IMAD.WIDE R6, R249.reuse, 0x4, R204 ;  /* 0x00000004f9067825 */ /* 0x040fe200078e02cc */
[----:B------:R-:W4:Y:S03]  /*1b4a0*/  LDL.LU.64 R20, [R1+0x290] ;  /* 0x0002900001147983 */ /* 0x000f260000300a00 */
[----:B------:R-:W-:-:S04]  /*1b4b0*/  IMAD.WIDE R196, R249, 0x4, R206 ;  /* 0x00000004f9c47825 */ /* 0x000fc800078e02ce */
[----:B------:R-:W-:Y:S01]  /*1b4c0*/  IMAD.WIDE R168, R249, 0x4, R208 ;  /* 0x00000004f9a87825 */ /* 0x000fe200078e02d0 */
[----:B------:R-:W-:Y:S01]  /*1b4d0*/  SGXT R76, R76, 0x1 ;  /* 0x000000014c4c781a */ /* 0x000fe20000000200 */
[----:B------:R-:W1:Y:S04]  /*1b4e0*/  S2R R249, SR_TID.X ;  /* 0x0000000000f97919 */ /* 0x000e680000002100 */
[----:B------:R-:W4:Y:S04]  /*1b4f0*/  LDL.LU.64 R16, [R1+0x250] ;  /* 0x0002500001107983 */ /* 0x000f280000300a00 */
[----:B------:R-:W4:Y:S04]  /*1b500*/  LDL.LU.64 R14, [R1+0x230] ;  /* 0x00023000010e7983 */ /* 0x000f280000300a00 */
[----:B------:R-:W4:Y:S04]  /*1b510*/  LDL.LU.64 R198, [R1+0x118] ;  /* 0x0001180001c67983 */ /* 0x000f280000300a00 */
[----:B------:R-:W4:Y:S04]  /*1b520*/  LDL.LU.64 R200, [R1+0x110] ;  /* 0x0001100001c87983 */ /* 0x000f280000300a00 */
[----:B------:R-:W4:Y:S01]  /*1b530*/  LDL.LU.64 R204, [R1+0x108] ;  /* 0x0001080001cc7983 */ /* 0x000f220000300a00 */
[----:B-1----:R-:W-:-:S03]  /*1b540*/  LOP3.LUT R3, R249, 0x3f, RZ, 0xc0, !PT ;  /* 0x0000003ff9037812 */ /* 0x002fc600078ec0ff */
[----:B------:R-:W4:Y:S02]  /*1b550*/  LDL.LU.64 R206, [R1+0x100] ;  /* 0x0001000001ce7983 */ /* 0x000f240000300a00 */
[----:B------:R-:W-:Y:S02]  /*1b560*/  IMAD.SHL.U32 R77, R3, 0x4, RZ ;  /* 0x00000004034d7824 */ /* 0x000fe400078e00ff */
[----:B------:R-:W4:Y:S03]  /*1b570*/  LDL.LU.64 R208, [R1+0xf8] ;  /* 0x0000f80001d07983 */ /* 0x000f260000300a00 */
[----:B------:R-:W-:Y:S01]  /*1b580*/  LOP3.LUT R77, R77, 0x110, R76, 0x78, !PT ;  /* 0x000001104d4d7812 */ /* 0x000fe200078e784c */
[----:B------:R-:W4:Y:S04]  /*1b590*/  LDL.LU.64 R212, [R1+0xf0] ;  /* 0x0000f00001d47983 */ /* 0x000f280000300a00 */
[----:B---3--:R1:W-:Y:S04]  /*1b5a0*/  LDGSTS.E [R77+0x20000], [R4.64], P1 ;  /* 0x20000000044d7fae */ /* 0x0083e80008921848 */
[----:B------:R-:W-:Y:S04]  /*1b5b0*/  STL.64 [R1+0x1370], R4 ;  /* 0x0013700401007387 */ /* 0x000fe80000100a00 */
[----:B--2---:R2:W-:Y:S04]  /*1b5c0*/  LDGSTS.E [R77+0x20800], [R46.64], P1 ;  /* 0x208000002e4d7fae */ /* 0x0045e80008921848 */
[----:B------:R-:W3:Y:S04]  /*1b5d0*/  LDL.64 R148, [R1+0x310] ;  /* 0x0003100001947983 */ /* 0x000ee80000100a00 */
[----:B------:R-:W3:Y:S04]  /*1b5e0*/  LDL.64 R144, [R1+0x2f0] ;  /* 0x0002f00001907983 */ /* 0x000ee80000100a00 */
[----:B------:R-:W3:Y:S04]  /*1b5f0*/  LDL.64 R96, [R1+0x270] ;  /* 0x0002700001607983 */ /* 0x000ee80000100a00 */
        /* <DEDUP_REMOVED lines=10> */
[----:B-1----:R-:W3:Y:S04]  /*1b6a0*/  LDL.64 R62, [R1+0x330] ;  /* 0x00033000013e7983 */ /* 0x002ee80000100a00 */
[----:B------:R2:W-:Y:S04]  /*1b6b0*/  STL.64 [R1+0x1380], R68 ;  /* 0x0013804401007387 */ /* 0x0005e80000100a00 */
[----:B------:R1:W-:Y:S04]  /*1b6c0*/  LDGSTS.E [R77+0x24000], [R104.64], P1 ;  /* 0x24000000684d7fae */ /* 0x0003e80008921848 */
[----:B------:R1:W-:Y:S04]  /*1b6d0*/  LDGSTS.E [R77+0x24800], [R108.64], P1 ;  /* 0x248000006c4d7fae */ /* 0x0003e80008921848 */
[----:B--2---:R-:W2:Y:S04]  /*1b6e0*/  LDL.64 R68, [R1+0x368] ;  /* 0x0003680001447983 */ /* 0x004ea80000100a00 */
[----:B------:R1:W-:Y:S04]  /*1b6f0*/  STL.64 [R1+0x1388], R74 ;  /* 0x0013884a01007387 */ /* 0x0003e80000100a00 */
[----:B------:R2:W-:Y:S04]  /*1b700*/  LDGSTS.E [R77+0x25000], [R110.64], P1 ;  /* 0x250000006e4d7fae */ /* 0x0005e80008921848 */
[----:B------:R2:W-:Y:S04]  /*1b710*/  LDGSTS.E [R77+0x25800], [R112.64], P1 ;  /* 0x25800000704d7fae */ /* 0x0005e80008921848 */
[----:B-1----:R-:W2:Y:S04]  /*1b720*/  LDL.64 R74, [R1+0x388] ;  /* 0x00038800014a7983 */ /* 0x002ea80000100a00 */
[----:B------:R1:W-:Y:S04]  /*1b730*/  STL.64 [R1+0x1398], R104 ;  /* 0x0013986801007387 */ /* 0x0003e80000100a00 */
[----:B------:R2:W-:Y:S04]  /*1b740*/  LDGSTS.E [R77+0x26000], [R116.64], P1 ;  /* 0x26000000744d7fae */ /* 0x0005e80008921848 */
[----:B------:R2:W-:Y:S04]  /*1b750*/  LDGSTS.E [R77+0x26800], [R118.64], P1 ;  /* 0x26800000764d7fae */ /* 0x0005e80008921848 */
[----:B-1----:R-:W2:Y:S04]  /*1b760*/  LDL.64 R104, [R1+0x3a8] ;  /* 0x0003a80001687983 */ /* 0x002ea80000100a00 */
[----:B------:R1:W-:Y:S04]  /*1b770*/  LDGSTS.E [R77+0x27000], [R120.64], P1 ;  /* 0x27000000784d7fae */ /* 0x0003e80008921848 */
[----:B------:R1:W-:Y:S04]  /*1b780*/  LDGSTS.E [R77+0x27800], [R124.64], P1 ;  /* 0x278000007c4d7fae */ /* 0x0003e80008921848 */
[----:B------:R1:W-:Y:S04]  /*1b790*/  LDGSTS.E [R77+0x28000], [R126.64], P1 ;  /* 0x280000007e4d7fae */ /* 0x0003e80008921848 */
[----:B------:R-:W-:Y:S04]  /*1b7a0*/  STL.64 [R1+0x13a0], R108 ;  /* 0x0013a06c01007387 */ /* 0x000fe80000100a00 */
[----:B------:R-:W-:Y:S04]  /*1b7b0*/  STL.64 [R1+0x13a8], R110 ;  /* 0x0013a86e01007387 */ /* 0x000fe80000100a00 */
[----:B------:R-:W-:Y:S04]  /*1b7c0*/  STL.64 [R1+0x13b0], R112 ;  /* 0x0013b07001007387 */ /* 0x000fe80000100a00 */
[----:B------:R-:W-:Y:S04]  /*1b7d0*/  STL.64 [R1+0x13b8], R116 ;  /* 0x0013b87401007387 */ /* 0x000fe80000100a00 */
[----:B------:R-:W-:Y:S04]  /*1b7e0*/  STL.64 [R1+0x13c0], R118 ;  /* 0x0013c07601007387 */ /* 0x000fe80000100a00 */
[----:B------:R-:W-:Y:S04]  /*1b7f0*/  STL.64 [R1+0x13c8], R120 ;  /* 0x0013c87801007387 */ /* 0x000fe80000100a00 */
[----:B------:R1:W-:Y:S04]  /*1b800*/  STL.64 [R1+0x13d0], R124 ;  /* 0x0013d07c01007387 */ /* 0x0003e80000100a00 */
[----:B------:R-:W-:Y:S01]  /*1b810*/  STL.64 [R1+0x13d8], R126 ;  /* 0x0013d87e01007387 */ /* 0x000fe20000100a00 */
[----:B------:R-:W-:-:S04]  /*1b820*/  LOP3.LUT R47, R248, 0x3f, RZ, 0xc0, !PT ;  /* 0x0000003ff82f7812 */ /* 0x000fc800078ec0ff */
[----:B------:R-:W-:-:S04]  /*1b830*/  SHF.L.U32 R248, R47, 0x2, RZ ;  /* 0x000000022ff87819 */ /* 0x000fc800000006ff */
[----:B------:R-:W-:Y:S01]  /*1b840*/  LOP3.LUT R248, R248, 0x110, R76, 0x78, !PT ;  /* 0x00000110f8f87812 */ /* 0x000fe200078e784c */
        /* <DEDUP_REMOVED lines=40> */
[----:B------:R-:W4:Y:S04]  /*1bad0*/  LDL.64 R56, [R1+0x210] ;  /* 0x0002100001387983 */ /* 0x000f280000100a00 */
        /* <DEDUP_REMOVED lines=13> */
[----:B------:R-:W4:Y:S01]  /*1bbb0*/  LDL.64 R150, [R1+0x130] ;  /* 0x0001300001967983 */ /* 0x000f220000100a00 */
[----:B------:R-:W-:-:S03]  /*1bbc0*/  LOP3.LUT R248, R248, 0x20, RZ, 0x3c, !PT ;  /* 0x00000020f8f87812 */ /* 0x000fc600078e3cff */
        /* <DEDUP_REMOVED lines=12> */
[----:B------:R1:W-:Y:S04]  /*1bc90*/  LDGSTS.E [R248+0x22200], [R68.64], P1 ;  /* 0x2220000044f87fae */ /* 0x0003e80008921848 */
[----:B---3--:R3:W-:Y:S04]  /*1bca0*/  LDGSTS.E [R248+0x22a00], [R62.64], P1 ;  /* 0x22a000003ef87fae */ /* 0x0087e80008921848 */
[----:B------:R1:W-:Y:S04]  /*1bcb0*/  LDGSTS.E [R248+0x23200], [R148.64], P1 ;  /* 0x2320000094f87fae */ /* 0x0003e80008921848 */
[----:B------:R2:W-:Y:S04]  /*1bcc0*/  LDGSTS.E [R248+0x23a00], [R144.64], P1 ;  /* 0x23a0000090f87fae */ /* 0x0005e80008921848 */
[----:B------:R2:W-:Y:S04]  /*1bcd0*/  LDGSTS.E [R248+0x24200], [R24.64], P1 ;  /* 0x2420000018f87fae */ /* 0x0005e80008921848 */
[----:B-1----:R-:W4:Y:S04]  /*1bce0*/  LDL.64 R148, [R1+0x50] ;  /* 0x0000500001947983 */ /* 0x002f280000100a00 */
[----:B------:R1:W-:Y:S04]  /*1bcf0*/  LDGSTS.E [R248+0x24a00], [R22.64], P1 ;  /* 0x24a0000016f87fae */ /* 0x0003e80008921848 */
[----:B------:R1:W-:Y:S04]  /*1bd00*/  LDGSTS.E [R248+0x25200], [R20.64], P1 ;  /* 0x2520000014f87fae */ /* 0x0003e80008921848 */
[----:B------:R1:W-:Y:S04]  /*1bd10*/  LDGSTS.E [R248+0x25a00], [R96.64], P1 ;  /* 0x25a0000060f87fae */ /* 0x0003e80008921848 */
[----:B--2---:R-:W2:Y:S04]  /*1bd20*/  LDL.64 R144, [R1+0x38] ;  /* 0x0000380001907983 */ /* 0x004ea80000100a00 */
[----:B------:R2:W-:Y:S04]  /*1bd30*/  LDGSTS.E [R248+0x26200], [R16.64], P1 ;  /* 0x2620000010f87fae */ /* 0x0005e80008921848 */
[----:B-1----:R-:W2:Y:S04]  /*1bd40*/  LDL.64 R96, [R1+0x28] ;  /* 0x0000280001607983 */ /* 0x002ea80000100a00 */
[----:B------:R1:W-:Y:S04]  /*1bd50*/  LDGSTS.E [R248+0x26a00], [R14.64], P1 ;  /* 0x26a000000ef87fae */ /* 0x0003e80008921848 */
[----:B------:R-:W2:Y:S04]  /*1bd60*/  LDL.64 R124, [R1+0x3e0] ;  /* 0x0003e000017c7983 */ /* 0x000ea80000100a00 */
        /* <DEDUP_REMOVED lines=9> */
[----:B---3--:R-:W3:Y:S01]  /*1be00*/  LDL.64 R62, [R1+0x2e0] ;  /* 0x0002e000013e7983 */ /* 0x008ee20000100a00 */
[----:B------:R-:W-:-:S03]  /*1be10*/  IMAD.SHL.U32 R47, R47, 0x4, RZ ;  /* 0x000000042f2f7824 */ /* 0x000fc600078e00ff */
[----:B------:R-:W3:Y:S04]  /*1be20*/  LDL.64 R242, [R1+0x220] ;  /* 0x0002200001f27983 */ /* 0x000ee80000100a00 */
[----:B------:R-:W3:Y:S04]  /*1be30*/  LDL.64 R250, [R1+0x218] ;  /* 0x0002180001fa7983 */ /* 0x000ee80000100a00 */
[----:B------:R-:W3:Y:S04]  /*1be40*/  LDL.64 R142, [R1+0x208] ;  /* 0x00020800018e7983 */ /* 0x000ee80000100a00 */
[----:B------:R-:W3:Y:S04]  /*1be50*/  LDL.64 R140, [R1+0x200] ;  /* 0x00020000018c7983 */ /* 0x000ee80000100a00 */
[----:B------:R-:W3:Y:S04]  /*1be60*/  LDL.64 R136, [R1+0x1f8] ;  /* 0x0001f80001887983 */ /* 0x000ee80000100a00 */
[----:B------:R-:W3:Y:S04]  /*1be70*/  LDL.64 R134, [R1+0x1e8] ;  /* 0x0001e80001867983 */ /* 0x000ee80000100a00 */
[----:B------:R-:W3:Y:S04]  /*1be80*/  LDL.64 R132, [R1+0x1e0] ;  /* 0x0001e00001847983 */ /* 0x000ee80000100a00 */
[----:B----4-:R-:W4:Y:S04]  /*1be90*/  LDL.64 R128, [R1+0x1d8] ;  /* 0x0001d80001807983 */ /* 0x010f280000100a00 */
[----:B------:R-:W3:Y:S04]  /*1bea0*/  LDL.64 R126, [R1+0x1c8] ;  /* 0x0001c800017e7983 */ /* 0x000ee80000100a00 */
[----:B------:R1:W-:Y:S04]  /*1beb0*/  LDGSTS.E [R248+0x27200], [R56.64], P1 ;  /* 0x2720000038f87fae */ /* 0x0003e80008921848 */
[----:B------:R1:W-:Y:S04]  /*1bec0*/  LDGSTS.E [R248+0x27a00], [R54.64], P1 ;  /* 0x27a0000036f87fae */ /* 0x0003e80008921848 */
[----:B-1----:R-:W4:Y:S04]  /*1bed0*/  LDL.64 R56, [R1+0x2d8] ;  /* 0x0002d80001387983 */ /* 0x002f280000100a00 */
[----:B------:R1:W-:Y:S04]  /*1bee0*/  LDGSTS.E [R248+0x28200], [R52.64], P1 ;  /* 0x2820000034f87fae */ /* 0x0003e80008921848 */
[----:B------:R-:W4:Y:S04]  /*1bef0*/  LDL.64 R54, [R1+0x2c8] ;  /* 0x0002c80001367983 */ /* 0x000f280000100a00 */
        /* <DEDUP_REMOVED lines=27> */
[----:B-1----:R-:W4:Y:S04]  /*1c0b0*/  LDL.64 R152, [R1+0x298] ;  /* 0x0002980001987983 */ /* 0x002f280000100a00 */
[----:B------:R1:W-:Y:S04]  /*1c0c0*/  LDGSTS.E [R248+0x34200], [R244.64], P1 ;  /* 0x34200000f4f87fae */ /* 0x0003e80008921848 */
[----:B------:R-:W4:Y:S04]  /*1c0d0*/  LDL.64 R150, [R1+0x288] ;  /* 0x0002880001967983 */ /* 0x000f280000100a00 */
[----:B--2---:R2:W-:Y:S04]  /*1c0e0*/  LDGSTS.E [R248+0x34a00], [R144.64], P1 ;  /* 0x34a0000090f87fae */ /* 0x0045e80008921848 */
[----:B------:R-:W4:Y:S04]  /*1c0f0*/  LDL.64 R148, [R1+0x280] ;  /* 0x0002800001947983 */ /* 0x000f280000100a00 */
[----:B------:R1:W-:Y:S04]  /*1c100*/  LDGSTS.E [R248+0x35200], [R96.64], P1 ;  /* 0x3520000060f87fae */ /* 0x0003e80008921848 */
[----:B--2---:R-:W4:Y:S04]  /*1c110*/  LDL.64 R144, [R1+0x278] ;  /* 0x0002780001907983 */ /* 0x004f280000100a00 */
[----:B------:R4:W-:Y:S04]  /*1c120*/  LDGSTS.E [R248+0x35a00], [R246.64], P1 ;  /* 0x35a00000f6f87fae */ /* 0x0009e80008921848 */
[----:B-1----:R-:W4:Y:S04]  /*1c130*/  LDL.64 R96, [R1+0x268] ;  /* 0x0002680001607983 */ /* 0x002f280000100a00 */
[----:B------:R1:W-:Y:S04]  /*1c140*/  LDGSTS.E [R248+0x36200], [R80.64], P1 ;  /* 0x3620000050f87fae */ /* 0x0003e80008921848 */
[----:B------:R1:W-:Y:S04]  /*1c150*/  LDGSTS.E [R248+0x36a00], [R72.64], P1 ;  /* 0x36a0000048f87fae */ /* 0x0003e80008921848 */
[----:B------:R1:W-:Y:S04]  /*1c160*/  LDGSTS.E [R248+0x37200], [R64.64], P1 ;  /* 0x3720000040f87fae */ /* 0x0003e80008921848 */
[----:B------:R1:W-:Y:S04]  /*1c170*/  LDGSTS.E [R248+0x37a00], [R58.64], P1 ;  /* 0x37a000003af87fae */ /* 0x0003e80008921848 */
[----:B------:R1:W-:Y:S04]  /*1c180*/  LDGSTS.E [R248+0x38200], [R66.64], P1 ;  /* 0x3820000042f87fae */ /* 0x0003e80008921848 */
[----:B------:R1:W-:Y:S04]  /*1c190*/  LDGSTS.E [R248+0x38a00], [R70.64], P1 ;  /* 0x38a0000046f87fae */ /* 0x0003e80008921848 */
[----:B------:R1:W-:Y:S04]  /*1c1a0*/  LDGSTS.E [R248+0x39200], [R78.64], P1 ;  /* 0x392000004ef87fae */ /* 0x0003e80008921848 */
[----:B------:R1:W-:Y:S01]  /*1c1b0*/  LDGSTS.E [R248+0x39a00], [R82.64], P1 ;  /* 0x39a0000052f87fae */ /* 0x0003e20008921848 */
[----:B------:R-:W-:-:S03]  /*1c1c0*/  LOP3.LUT R47, R47, 0x110, R76, 0x78, !PT ;  /* 0x000001102f2f7812 */ /* 0x000fc600078e784c */
[----:B------:R1:W-:Y:S04]  /*1c1d0*/  LDGSTS.E [R248+0x3a200], [R86.64], P1 ;  /* 0x3a20000056f87fae */ /* 0x0003e80008921848 */
[----:B------:R1:W-:Y:S04]  /*1c1e0*/  LDGSTS.E [R248+0x3aa00], [R92.64], P1 ;  /* 0x3aa000005cf87fae */ /* 0x0003e80008921848 */
[----:B------:R1:W-:Y:S04]  /*1c1f0*/  LDGSTS.E [R248+0x3b200], [R172.64], P1 ;  /* 0x3b200000acf87fae */ /* 0x0003e80008921848 */
[----:B------:R1:W-:Y:S01]  /*1c200*/  LDGSTS.E [R248+0x3ba00], [R174.64], P1 ;  /* 0x3ba00000aef87fae */ /* 0x0003e20008921848 */
        /* <DEDUP_REMOVED lines=20> */
[----:B-1----:R-:W2:Y:S04]  /*1c350*/  LDL.64 R124, [R1+0x1c0] ;  /* 0x0001c000017c7983 */ /* 0x002ea80000100a00 */
[----:B------:R-:W2:Y:S04]  /*1c360*/  LDL.64 R120, [R1+0x1b8] ;  /* 0x0001b80001787983 */ /* 0x000ea80000100a00 */
[----:B------:R-:W2:Y:S04]  /*1c370*/  LDL.64 R118, [R1+0x1a8] ;  /* 0x0001a80001767983 */ /* 0x000ea80000100a00 */
[----:B------:R-:W2:Y:S04]  /*1c380*/  LDL.64 R116, [R1+0x1a0] ;  /* 0x0001a00001747983 */ /* 0x000ea80000100a00 */
[----:B------:R-:W2:Y:S04]  /*1c390*/  LDL.64 R112, [R1+0x198] ;  /* 0x0001980001707983 */ /* 0x000ea80000100a00 */
[----:B----4-:R1:W-:Y:S04]  /*1c3a0*/  LDGSTS.E [R47+0x25c00], [R56.64], P1 ;  /* 0x25c00000382f7fae */ /* 0x0103e80008921848 */
[----:B------:R-:W4:Y:S04]  /*1c3b0*/  LDL.64 R110, [R1+0x188] ;  /* 0x00018800016e7983 */ /* 0x000f280000100a00 */
[----:B------:R1:W-:Y:S04]  /*1c3c0*/  LDGSTS.E [R47+0x26400], [R54.64], P1 ;  /* 0x26400000362f7fae */ /* 0x0003e80008921848 */
[----:B------:R-:W2:Y:S04]  /*1c3d0*/  LDL.64 R108, [R1+0x120] ;  /* 0x00012000016c7983 */ /* 0x000ea80000100a00 */
[----:B------:R1:W-:Y:S04]  /*1c3e0*/  LDGSTS.E [R47+0x26c00], [R52.64], P1 ;  /* 0x26c00000342f7fae */ /* 0x0003e80008921848 */
[----:B------:R-:W2:Y:S04]  /*1c3f0*/  LDL.64 R104, [R1+0x128] ;  /* 0x0001280001687983 */ /* 0x000ea80000100a00 */
[----:B------:R1:W-:Y:S04]  /*1c400*/  LDGSTS.E [R47+0x27400], [R4.64], P1 ;  /* 0x27400000042f7fae */ /* 0x0003e80008921848 */
[----:B------:R-:W2:Y:S04]  /*1c410*/  LDL.64 R74, [R1+0x180] ;  /* 0x00018000014a7983 */ /* 0x000ea80000100a00 */
[----:B------:R1:W-:Y:S04]  /*1c420*/  LDGSTS.E [R47+0x27c00], [R48.64], P1 ;  /* 0x27c00000302f7fae */ /* 0x0003e80008921848 */
[----:B------:R-:W2:Y:S04]  /*1c430*/  LDL.64 R68, [R1+0x138] ;  /* 0x0001380001447983 */ /* 0x000ea80000100a00 */
[----:B------:R1:W-:Y:S04]  /*1c440*/  LDGSTS.E [R47+0x28400], [R156.64], P1 ;  /* 0x284000009c2f7fae */ /* 0x0003e80008921848 */
[----:B---3--:R-:W3:Y:S04]  /*1c450*/  LDL.64 R62, [R1+0x140] ;  /* 0x00014000013e7983 */ /* 0x008ee80000100a00 */
[----:B-1----:R-:W2:Y:S04]  /*1c460*/  LDL.64 R56, [R1+0x148] ;  /* 0x0001480001387983 */ /* 0x002ea80000100a00 */
[----:B------:R-:W2:Y:S04]  /*1c470*/  LDL.64 R156, [R1+0x260] ;  /* 0x00026000019c7983 */ /* 0x000ea80000100a00 */
[----:B------:R-:W3:Y:S04]  /*1c480*/  LDL.64 R54, [R1+0x150] ;  /* 0x0001500001367983 */ /* 0x000ee80000100a00 */
[----:B------:R-:W3:Y:S04]  /*1c490*/  LDL.64 R52, [R1+0x158] ;  /* 0x0001580001347983 */ /* 0x000ee80000100a00 */
[----:B------:R-:W3:Y:S04]  /*1c4a0*/  LDL.64 R4, [R1+0x160] ;  /* 0x0001600001047983 */ /* 0x000ee80000100a00 */
[----:B------:R-:W3:Y:S04]  /*1c4b0*/  LDL.64 R48, [R1+0x168] ;  /* 0x0001680001307983 */ /* 0x000ee80000100a00 */
[----:B------:R1:W-:Y:S04]  /*1c4c0*/  LDGSTS.E [R47+0x28c00], [R152.64], P1 ;  /* 0x28c00000982f7fae */ /* 0x0003e80008921848 */
[----:B------:R1:W-:Y:S04]  /*1c4d0*/  LDGSTS.E [R47+0x29400], [R150.64], P1 ;  /* 0x29400000962f7fae */ /* 0x0003e80008921848 */
[----:B-1----:R-:W3:Y:S04]  /*1c4e0*/  LDL.64 R152, [R1+0x258] ;  /* 0x0002580001987983 */ /* 0x002ee80000100a00 */
[----:B------:R1:W-:Y:S04]  /*1c4f0*/  LDGSTS.E [R47+0x29c00], [R148.64], P1 ;  /* 0x29c00000942f7fae */ /* 0x0003e80008921848 */
[----:B------:R-:W4:Y:S04]  /*1c500*/  LDL.64 R150, [R1+0x248] ;  /* 0x0002480001967983 */ /* 0x000f280000100a00 */
[----:B------:R1:W-:Y:S04]  /*1c510*/  LDGSTS.E [R47+0x2a400], [R144.64], P1 ;  /* 0x2a400000902f7fae */ /* 0x0003e80008921848 */
[----:B-1----:R-:W4:Y:S04]  /*1c520*/  LDL.64 R148, [R1+0x240] ;  /* 0x0002400001947983 */ /* 0x002f280000100a00 */
[----:B------:R1:W-:Y:S04]  /*1c530*/  LDGSTS.E [R47+0x2ac00], [R96.64], P1 ;  /* 0x2ac00000602f7fae */ /* 0x0003e80008921848 */
[----:B------:R-:W4:Y:S04]  /*1c540*/  LDL.64 R144, [R1+0x238] ;  /* 0x0002380001907983 */ /* 0x000f280000100a00 */
[----:B-1----:R-:W4:Y:S04]  /*1c550*/  LDL.64 R96, [R1+0x228] ;  /* 0x0002280001607983 */ /* 0x002f280000100a00 */
[----:B--2---:R1:W-:Y:S04]  /*1c560*/  LDGSTS.E [R47+0x2b400], [R156.64], P1 ;  /* 0x2b4000009c2f7fae */ /* 0x0043e80008921848 */
[----:B-1----:R-:W2:Y:S04]  /*1c570*/  LDL.LU.64 R156, [R1+0x1448] ;  /* 0x00144800019c7983 */ /* 0x002ea80000300a00 */
[----:B---3--:R1:W-:Y:S04]  /*1c580*/  LDGSTS.E [R47+0x2bc00], [R152.64], P1 ;  /* 0x2bc00000982f7fae */ /* 0x0083e80008921848 */
[----:B----4-:R3:W-:Y:S04]  /*1c590*/  LDGSTS.E [R47+0x2c400], [R150.64], P1 ;  /* 0x2c400000962f7fae */ /* 0x0107e80008921848 */
[----:B-1----:R-:W2:Y:S04]  /*1c5a0*/  LDL.LU.64 R152, [R1+0x1440] ;  /* 0x0014400001987983 */ /* 0x002ea80000300a00 */
[----:B------:R1:W-:Y:S04]  /*1c5b0*/  LDGSTS.E [R47+0x2cc00], [R148.64], P1 ;  /* 0x2cc00000942f7fae */ /* 0x0003e80008921848 */
[----:B---3--:R-:W3:Y:S04]  /*1c5c0*/  LDL.LU.64 R150, [R1+0x1438] ;  /* 0x0014380001967983 */ /* 0x008ee80000300a00 */
[----:B------:R1:W-:Y:S04]  /*1c5d0*/  LDGSTS.E [R47+0x2d400], [R144.64], P1 ;  /* 0x2d400000902f7fae */ /* 0x0003e80008921848 */
[----:B-1----:R-:W2:Y:S04]  /*1c5e0*/  LDL.LU.64 R148, [R1+0x1430] ;  /* 0x0014300001947983 */ /* 0x002ea80000300a00 */
[----:B------:R1:W-:Y:S04]  /*1c5f0*/  LDGSTS.E [R47+0x2dc00], [R96.64], P1 ;  /* 0x2dc00000602f7fae */ /* 0x0003e80008921848 */
[----:B------:R-:W2:Y:S04]  /*1c600*/  LDL.LU.64 R144, [R1+0x1428] ;  /* 0x0014280001907983 */ /* 0x000ea80000300a00 */
[----:B------:R2:W-:Y:S04]  /*1c610*/  LDGSTS.E [R47+0x2e400], [R242.64], P1 ;  /* 0x2e400000f22f7fae */ /* 0x0005e80008921848 */
[----:B-1----:R-:W2:Y:S04]  /*1c620*/  LDL.LU.64 R96, [R1+0x1420] ;  /* 0x0014200001607983 */ /* 0x002ea80000300a00 */
        /* <DEDUP_REMOVED lines=24> */
[----:B-1----:R-:W2:Y:S04]  /*1c7b0*/  LDL.64 R62, [R1+0x398] ;  /* 0x00039800013e7983 */ /* 0x002ea80000100a00 */
[----:B------:R-:W2:Y:S04]  /*1c7c0*/  LDL.64 R74, [R1+0x3b0] ;  /* 0x0003b000014a7983 */ /* 0x000ea80000100a00 */
[----:B------:R-:W2:Y:S04]  /*1c7d0*/  LDL.64 R48, [R1+0x3d0] ;  /* 0x0003d00001307983 */ /* 0x000ea80000100a00 */
[----:B------:R-:W2:Y:S04]  /*1c7e0*/  LDL.64 R56, [R1+0x378] ;  /* 0x0003780001387983 */ /* 0x000ea80000100a00 */
[----:B--2---:R1:W-:Y:S04]  /*1c7f0*/  LDGSTS.E [R47+0x3ac00], [R96.64], P1 ;  /* 0x3ac00000602f7fae */ /* 0x0043e80008921848 */
[----:B------:R1:W-:Y:S04]  /*1c800*/  STL.64 [R1+0x1348], R96 ;  /* 0x0013486001007387 */ /* 0x0003e80000100a00 */
[----:B------:R2:W-:Y:S04]  /*1c810*/  LDGSTS.E [R47+0x3b400], [R144.64], P1 ;  /* 0x3b400000902f7fae */ /* 0x0005e80008921848 */
[----:B------:R-:W2:Y:S04]  /*1c820*/  S2R R76, SR_TID.X ;  /* 0x00000000004c7919 */ /* 0x000ea80000002100 */
[----:B-1----:R-:W4:Y:S04]  /*1c830*/  LDL.LU.64 R96, [R1+0x3b8] ;  /* 0x0003b80001607983 */ /* 0x002f280000300a00 */
[----:B------:R2:W-:Y:S04]  /*1c840*/  STL.64 [R1+0x1350], R144 ;  /* 0x0013509001007387 */ /* 0x0005e80000100a00 */
[----:B------:R1:W-:Y:S04]  /*1c850*/  LDGSTS.E [R47+0x3bc00], [R148.64], P1 ;  /* 0x3bc00000942f7fae */ /* 0x0003e80008921848 */
[----:B---3--:R1:W-:Y:S04]  /*1c860*/  LDGSTS.E [R47+0x3c400], [R150.64], P1 ;  /* 0x3c400000962f7fae */ /* 0x0083e80008921848 */
[----:B--2---:R-:W2:Y:S04]  /*1c870*/  LDL.LU.64 R144, [R1+0x3d8] ;  /* 0x0003d80001907983 */ /* 0x004ea80000300a00 */
[----:B------:R1:W-:Y:S04]  /*1c880*/  LDGSTS.E [R47+0x3cc00], [R152.64], P1 ;  /* 0x3cc00000982f7fae */ /* 0x0003e80008921848 */
[----:B------:R1:W-:Y:S04]  /*1c890*/  LDGSTS.E [R47+0x3d400], [R156.64], P1 ;  /* 0x3d4000009c2f7fae */ /* 0x0003e80008921848 */
[----:B------:R1:W-:Y:S04]  /*1c8a0*/  LDGSTS.E [R47+0x3dc00], [R158.64], P1 ;  /* 0x3dc000009e2f7fae */ /* 0x0003e80008921848 */
[----:B------:R1:W-:Y:S01]  /*1c8b0*/  LDGSTS.E [R47+0x3e400], [R160.64], P1 ;  /* 0x3e400000a02f7fae */ /* 0x0003e20008921848 */
[----:B------:R-:W-:-:S03]  /*1c8c0*/  SHF.R.S32.HI R54, RZ, 0x6, R76 ;  /* 0x00000006ff367819 */ /* 0x000fc6000001144c */
[----:B------:R1:W-:Y:S04]  /*1c8d0*/  LDGSTS.E [R47+0x3ec00], [R164.64], P1 ;  /* 0x3ec00000a42f7fae */ /* 0x0003e80008921848 */
[----:B------:R1:W-:Y:S04]  /*1c8e0*/  LDGSTS.E [R47+0x3f400], [R166.64], P1 ;  /* 0x3f400000a62f7fae */ /* 0x0003e80008921848 */
[----:B------:R1:W-:Y:S01]  /*1c8f0*/  LDGSTS.E [R47+0x3fc00], [R168.64], P1 ;  /* 0x3fc00000a82f7fae */ /* 0x0003e20008921848 */
[----:B------:R-:W-:-:S03]  /*1c900*/  IMAD.SHL.U32 R248, R3, 0x4, RZ ;  /* 0x0000000403f87824 */ /* 0x000fc600078e00ff */
[----:B------:R-:W3:Y:S01]  /*1c910*/  LDL.64 R242, [R1+0x370] ;  /* 0x0003700001f27983 */ /* 0x000ee20000100a00 */
[----:B------:R-:W-:-:S03]  /*1c920*/  SGXT R54, R54, 0x1 ;  /* 0x000000013636781a */ /* 0x000fc60000000200 */
[----:B------:R-:W3:Y:S04]  /*1c930*/  LDL.64 R52, [R1+0xd68] ;  /* 0x000d680001347983 */ /* 0x000ee80000100a00 */
[----:B-1----:R-:W3:Y:S04]  /*1c940*/  LDL.64 R46, [R1+0x390] ;  /* 0x00039000012e7983 */ /* 0x002ee80000100a00 */
[----:B------:R-:W3:Y:S04]  /*1c950*/  LDL.64 R250, [R1+0xd58] ;  /* 0x000d580001fa7983 */ /* 0x000ee80000100a00 */
[----:B------:R-:W3:Y:S01]  /*1c960*/  LDL.64 R142, [R1+0xd60] ;  /* 0x000d6000018e7983 */ /* 0x000ee20000100a00 */
[----:B------:R-:W-:-:S03]  /*1c970*/  LOP3.LUT R248, R248, 0x110, R54, 0x78, !PT ;  /* 0x00000110f8f87812 */ /* 0x000fc600078e7836 */
[----:B------:R-:W3:Y:S04]  /*1c980*/  LDL.64 R140, [R1+0xd48] ;  /* 0x000d4800018c7983 */ /* 0x000ee80000100a00 */
[----:B------:R-:W3:Y:S04]  /*1c990*/  LDL.64 R136, [R1+0xd50] ;  /* 0x000d500001887983 */ /* 0x000ee80000100a00 */
[----:B------:R-:W3:Y:S04]  /*1c9a0*/  LDL.64 R134, [R1+0xd38] ;  /* 0x000d380001867983 */ /* 0x000ee80000100a00 */
[----:B------:R-:W3:Y:S01]  /*1c9b0*/  LDL.64 R132, [R1+0xd40] ;  /* 0x000d400001847983 */ /* 0x000ee20000100a00 */
[----:B------:R-:W-:-:S03]  /*1c9c0*/  LOP3.LUT R248, R248, 0x60, RZ, 0x3c, !PT ;  /* 0x00000060f8f87812 */ /* 0x000fc600078e3cff */
        /* <DEDUP_REMOVED lines=12> */
[----:B--2---:R1:W-:Y:S04]  /*1ca90*/  LDGSTS.E [R248+0x20600], [R144.64], P1 ;  /* 0x2060000090f87fae */ /* 0x0043e80008921848 */
[----:B----4-:R2:W-:Y:S04]  /*1caa0*/  LDGSTS.E [R248+0x20e00], [R96.64], P1 ;  /* 0x20e0000060f87fae */ /* 0x0105e80008921848 */
[----:B------:R4:W-:Y:S04]  /*1cab0*/  LDGSTS.E [R248+0x21600], [R48.64], P1 ;  /* 0x2160000030f87fae */ /* 0x0009e80008921848 */
[----:B------:R1:W-:Y:S04]  /*1cac0*/  LDGSTS.E [R248+0x21e00], [R62.64], P1 ;  /* 0x21e000003ef87fae */ /* 0x0003e80008921848 */
[----:B------:R2:W-:Y:S04]  /*1cad0*/  LDGSTS.E [R248+0x22600], [R74.64], P1 ;  /* 0x226000004af87fae */ /* 0x0005e80008921848 */
[----:B----4-:R-:W4:Y:S04]  /*1cae0*/  LDL.64 R48, [R1+0x650] ;  /* 0x0006500001307983 */ /* 0x010f280000100a00 */
[----:B-1----:R-:W4:Y:S04]  /*1caf0*/  LDL.64 R62, [R1+0x630] ;  /* 0x00063000013e7983 */ /* 0x002f280000100a00 */
[----:B------:R1:W-:Y:S04]  /*1cb00*/  LDGSTS.E [R248+0x22e00], [R56.64], P1 ;  /* 0x22e0000038f87fae */ /* 0x0003e80008921848 */
[----:B--2---:R-:W2:Y:S04]  /*1cb10*/  LDL.64 R74, [R1+0x670] ;  /* 0x00067000014a7983 */ /* 0x004ea80000100a00 */
[----:B-1----:R-:W2:Y:S04]  /*1cb20*/  LDL.64 R56, [R1+0x6d0] ;  /* 0x0006d00001387983 */ /* 0x002ea80000100a00 */
[----:B---3--:R1:W-:Y:S04]  /*1cb30*/  LDGSTS.E [R248+0x23600], [R46.64], P1 ;  /* 0x236000002ef87fae */ /* 0x0083e80008921848 */
[----:B------:R3:W-:Y:S04]  /*1cb40*/  LDGSTS.E [R248+0x23e00], [R242.64], P1 ;  /* 0x23e00000f2f87fae */ /* 0x0007e80008921848 */
        /* <DEDUP_REMOVED lines=17> */
[----:B---3--:R-:W2:Y:S04]  /*1cc60*/  LDL.64 R52, [R1+0x710] ;  /* 0x0007100001347983 */ /* 0x008ea80000100a00 */
[----:B------:R1:W-:Y:S04]  /*1cc70*/  LDGSTS.E [R248+0x2c600], [R4.64], P1 ;  /* 0x2c60000004f87fae */ /* 0x0003e80008921848 */
[----:B------:R-:W2:Y:S04]  /*1cc80*/  LDL.64 R242, [R1+0x7d0] ;  /* 0x0007d00001f27983 */ /* 0x000ea80000100a00 */
[----:B-1----:R-:W2:Y:S04]  /*1cc90*/  LDL.64 R250, [R1+0x810] ;  /* 0x0008100001fa7983 */ /* 0x002ea80000100a00 */
        /* <DEDUP_REMOVED lines=15> */
[----:B----4-:R1:W-:Y:S04]  /*1cd90*/  LDGSTS.E [R248+0x2ce00], [R48.64], P1 ;  /* 0x2ce0000030f87fae */ /* 0x0103e80008921848 */
[----:B------:R4:W-:Y:S04]  /*1cda0*/  LDGSTS.E [R248+0x2d600], [R68.64], P1 ;  /* 0x2d60000044f87fae */ /* 0x0009e80008921848 */
[----:B------:R2:W-:Y:S04]  /*1cdb0*/  LDGSTS.E [R248+0x2de00], [R62.64], P1 ;  /* 0x2de000003ef87fae */ /* 0x0005e80008921848 */
[----:B-1----:R-:W3:Y:S04]  /*1cdc0*/  LDL.64 R48, [R1+0x750] ;  /* 0x0007500001307983 */ /* 0x002ee80000100a00 */
[----:B------:R1:W-:Y:S04]  /*1cdd0*/  LDGSTS.E [R248+0x2e600], [R104.64], P1 ;  /* 0x2e60000068f87fae */ /* 0x0003e80008921848 */
[----:B----4-:R-:W4:Y:S04]  /*1cde0*/  LDL.64 R68, [R1+0x730] ;  /* 0x0007300001447983 */ /* 0x010f280000100a00 */
[----:B--2---:R2:W-:Y:S04]  /*1cdf0*/  LDGSTS.E [R248+0x2ee00], [R74.64], P1 ;  /* 0x2ee000004af87fae */ /* 0x0045e80008921848 */
[----:B------:R-:W4:Y:S04]  /*1ce00*/  LDL.64 R62, [R1+0x790] ;  /* 0x00079000013e7983 */ /* 0x000f280000100a00 */
[----:B------:R1:W-:Y:S04]  /*1ce10*/  LDGSTS.E [R248+0x2f600], [R56.64], P1 ;  /* 0x2f60000038f87fae */ /* 0x0003e80008921848 */
[----:B------:R1:W-:Y:S04]  /*1ce20*/  LDGSTS.E [R248+0x2fe00], [R46.64], P1 ;  /* 0x2fe000002ef87fae */ /* 0x0003e80008921848 */
[----:B-1----:R-:W4:Y:S04]  /*1ce30*/  LDL.64 R104, [R1+0x9f0] ;  /* 0x0009f00001687983 */ /* 0x002f280000100a00 */
[----:B------:R-:W4:Y:S04]  /*1ce40*/  LDL.64 R56, [R1+0x770] ;  /* 0x0007700001387983 */ /* 0x000f280000100a00 */
[----:B------:R-:W4:Y:S04]  /*1ce50*/  LDL.64 R46, [R1+0x7b0] ;  /* 0x0007b000012e7983 */ /* 0x000f280000100a00 */
[----:B--2---:R-:W2:Y:S04]  /*1ce60*/  LDL.64 R74, [R1+0xa90] ;  /* 0x000a9000014a7983 */ /* 0x004ea80000100a00 */
[----:B------:R1:W-:Y:S04]  /*1ce70*/  LDGSTS.E [R248+0x30600], [R52.64], P1 ;  /* 0x3060000034f87fae */ /* 0x0003e80008921848 */
[----:B-1----:R-:W2:Y:S04]  /*1ce80*/  LDL.64 R52, [R1+0x9b0] ;  /* 0x0009b00001347983 */ /* 0x002ea80000100a00 */
[----:B------:R1:W-:Y:S04]  /*1ce90*/  LDGSTS.E [R248+0x30e00], [R4.64], P1 ;  /* 0x30e0000004f87fae */ /* 0x0003e80008921848 */
[----:B-1----:R-:W2:Y:S04]  /*1cea0*/  LDL.64 R4, [R1+0xa10] ;  /* 0x000a100001047983 */ /* 0x002ea80000100a00 */
[----:B---3--:R1:W-:Y:S04]  /*1ceb0*/  LDGSTS.E [R248+0x31600], [R48.64], P1 ;  /* 0x3160000030f87fae */ /* 0x0083e80008921848 */
[----:B----4-:R3:W-:Y:S04]  /*1cec0*/  LDGSTS.E [R248+0x31e00], [R68.64], P1 ;  /* 0x31e0000044f87fae */ /* 0x0107e80008921848 */
[----:B-1----:R-:W4:Y:S04]  /*1ced0*/  LDL.64 R48, [R1+0xa50] ;  /* 0x000a500001307983 */ /* 0x002f280000100a00 */
[----:B------:R1:W-:Y:S04]  /*1cee0*/  LDGSTS.E [R248+0x32600], [R62.64], P1 ;  /* 0x326000003ef87fae */ /* 0x0003e80008921848 */
[----:B---3--:R-:W3:Y:S04]  /*1cef0*/  LDL.64 R68, [R1+0xa70] ;  /* 0x000a700001447983 */ /* 0x008ee80000100a00 */
[----:B-1----:R-:W3:Y:S04]  /*1cf00*/  LDL.64 R62, [R1+0xad0] ;  /* 0x000ad000013e7983 */ /* 0x002ee80000100a00 */
[----:B------:R1:W-:Y:S04]  /*1cf10*/  LDGSTS.E [R248+0x32e00], [R56.64], P1 ;  /* 0x32e0000038f87fae */ /* 0x0003e80008921848 */
[----:B------:R1:W-:Y:S04]  /*1cf20*/  LDGSTS.E [R248+0x33600], [R242.64], P1 ;  /* 0x33600000f2f87fae */ /* 0x0003e80008921848 */
[----:B------:R1:W-:Y:S04]  /*1cf30*/  LDGSTS.E [R248+0x33e00], [R46.64], P1 ;  /* 0x33e000002ef87fae */ /* 0x0003e80008921848 */
[----:B-1----:R-:W3:Y:S04]  /*1cf40*/  LDL.64 R56, [R1+0xab0] ;  /* 0x000ab00001387983 */ /* 0x002ee80000100a00 */
[----:B------:R-:W3:Y:S04]  /*1cf50*/  LDL.LU.64 R242, [R1+0x1418] ;  /* 0x0014180001f27983 */ /* 0x000ee80000300a00 */
[----:B------:R-:W3:Y:S04]  /*1cf60*/  LDL.LU.64 R46, [R1+0x568] ;  /* 0x00056800012e7983 */ /* 0x000ee80000300a00 */
[----:B------:R1:W-:Y:S04]  /*1cf70*/  LDGSTS.E [R248+0x34600], [R250.64], P1 ;  /* 0x34600000faf87fae */ /* 0x0003e80008921848 */
[----:B------:R1:W-:Y:S04]  /*1cf80*/  LDGSTS.E [R248+0x34e00], [R142.64], P1 ;  /* 0x34e000008ef87fae */ /* 0x0003e80008921848 */
[----:B------:R1:W-:Y:S04]  /*1cf90*/  LDGSTS.E [R248+0x35600], [R140.64], P1 ;  /* 0x356000008cf87fae */ /* 0x0003e80008921848 */
[----:B-1----:R-:W3:Y:S04]  /*1cfa0*/  LDL.LU.64 R250, [R1+0x1410] ;  /* 0x0014100001fa7983 */ /* 0x002ee80000300a00 */
        /* <DEDUP_REMOVED lines=12> */
[----:B--2---:R-:W2:Y:S04]  /*1d070*/  LDL.LU.64 R126, [R1+0x13d8] ;  /* 0x0013d800017e7983 */ /* 0x004ea80000300a00 */
[----:B------:R-:W2:Y:S04]  /*1d080*/  LDL.LU.64 R124, [R1+0x13d0] ;  /* 0x0013d000017c7983 */ /* 0x000ea80000300a00 */
        /* <DEDUP_REMOVED lines=18> */
[----:B----4-:R1:W-:Y:S04]  /*1d1b0*/  LDGSTS.E [R248+0x3d600], [R48.64], P1 ;  /* 0x3d60000030f87fae */ /* 0x0103e80008921848 */
[----:B-1----:R-:W4:Y:S01]  /*1d1c0*/  LDL.LU.64 R48, [R1+0x1390] ;  /* 0x0013900001307983 */ /* 0x002f220000300a00 */
[----:B---3--:R-:W-:-:S04]  /*1d1d0*/  IMAD.WIDE R46, R252, 0x4, R46 ;  /* 0x00000004fc2e7825 */ /* 0x008fc800078e022e */
[----:B--2---:R-:W-:-:S04]  /*1d1e0*/  IMAD.WIDE R52, R252, 0x4, R52 ;  /* 0x00000004fc347825 */ /* 0x004fc800078e0234 */
[----:B------:R-:W-:Y:S01]  /*1d1f0*/  IMAD.WIDE R4, R252, 0x4, R4 ;  /* 0x00000004fc047825 */ /* 0x000fe200078e0204 */
[----:B----4-:R1:W-:Y:S04]  /*1d200*/  LDGSTS.E [R248+0x3de00], [R48.64], P1 ;  /* 0x3de0000030f87fae */ /* 0x0103e80008921848 */
[----:B------:R2:W-:Y:S04]  /*1d210*/  LDGSTS.E [R248+0x3e600], [R74.64], P1 ;  /* 0x3e6000004af87fae */ /* 0x0005e80008921848 */
[----:B------:R3:W-:Y:S04]  /*1d220*/  LDGSTS.E [R248+0x3ee00], [R68.64], P1 ;  /* 0x3ee0000044f87fae */ /* 0x0007e80008921848 */
[----:B-1----:R-:W1:Y:S04]  /*1d230*/  S2R R49, SR_TID.X ;  /* 0x0000000000317919 */ /* 0x002e680000002100 */
[----:B------:R4:W-:Y:S04]  /*1d240*/  LDGSTS.E [R248+0x3f600], [R62.64], P1 ;  /* 0x3f6000003ef87fae */ /* 0x0009e80008921848 */
[----:B------:R1:W-:Y:S04]  /*1d250*/  LDGSTS.E [R248+0x3fe00], [R56.64], P1 ;  /* 0x3fe0000038f87fae */ /* 0x0003e80008921848 */
[----:B------:R-:W0:Y:S04]  /*1d260*/  LDGDEPBAR ;  /* 0x00000000000079af */ /* 0x000e280000000000 */
[----:B---3--:R-:W3:Y:S01]  /*1d270*/  LDL.LU.64 R68, [R1+0x588] ;  /* 0x0005880001447983 */ /* 0x008ee20000300a00 */
[----:B-1----:R-:W-:-:S02]  /*1d280*/  SHF.R.U32.HI R48, RZ, 0x6, R49 ;  /* 0x00000006ff307819 */ /* 0x002fc40000011631 */
[----:B------:R-:W-:Y:S01]  /*1d290*/  LOP3.LUT R49, R49, 0x3f, RZ, 0xc0, !PT ;  /* 0x0000003f31317812 */ /* 0x000fe200078ec0ff */
[----:B------:R1:W-:Y:S04]  /*1d2a0*/  STL.64 [R1+0xcd0], R46 ;  /* 0x000cd02e01007387 */ /* 0x0003e80000100a00 */
[----:B------:R-:W-:Y:S01]  /*1d2b0*/  IMAD.SHL.U32 R55, R49, 0x4, RZ ;  /* 0x0000000431377824 */ /* 0x000fe200078e00ff */
[----:B------:R-:W2:Y:S04]  /*1d2c0*/  LDL.LU.64 R56, [R1+0x580] ;  /* 0x0005800001387983 */ /* 0x000ea80000300a00 */
[----:B------:R-:W-:Y:S01]  /*1d2d0*/  LOP3.LUT R55, R55, 0x120, R54, 0x78, !PT ;  /* 0x0000012037377812 */ /* 0x000fe200078e7836 */
[----:B------:R-:W-:Y:S06]  /*1d2e0*/  BAR.SYNC.DEFER_BLOCKING 0x0 ;  /* 0x0000000000007b1d */ /* 0x000fec0000010000 */
[----:B------:R-:W-:Y:S01]  /*1d2f0*/  @!PT LDS RZ, [RZ] ;  /* 0x00000000fffff984 */ /* 0x000fe20000000800 */
[----:B------:R-:W-:Y:S01]  /*1d300*/  @!PT LDS RZ, [RZ] ;  /* 0x00000000fffff984 */ /* 0x000fe20000000800 */
[----:B------:R-:W-:Y:S01]  /*1d310*/  @!PT LDS RZ, [RZ] ;  /* 0x00000000fffff984 */ /* 0x000fe20000000800 */
[----:B------:R1:W-:Y:S04]  /*1d320*/  LDGSTS.E [R55+0x68000], [R46.64], P5 ;  /* 0x680000002e377fae */ /* 0x0003e8000a921848 */
[----:B------:R4:W-:Y:S04]  /*1d330*/  LDGSTS.E [R55+0x68400], [R52.64], P2 ;  /* 0x6840000034377fae */ /* 0x0009e80009121848 */
[----:B------:R4:W-:Y:S04]  /*1d340*/  LDGSTS.E [R55+0x68800], [R4.64], P6 ;  /* 0x6880000004377fae */ /* 0x0009e8000b121848 */
[----:B-1----:R-:W2:Y:S04]  /*1d350*/  LDL.LU.64 R46, [R1+0x598] ;  /* 0x00059800012e7983 */ /* 0x002ea80000300a00 */
[----:B----4-:R-:W4:Y:S04]  /*1d360*/  LDL.LU.64 R62, [R1+0x590] ;  /* 0x00059000013e7983 */ /* 0x010f280000300a00 */
[----:B------:R1:W-:Y:S04]  /*1d370*/  STL.64 [R1+0x450], R52 ;  /* 0x0004503401007387 */ /* 0x0003e80000100a00 */
[----:B------:R1:W-:Y:S04]  /*1d380*/  STL.64 [R1+0x460], R4 ;  /* 0x0004600401007387 */ /* 0x0003e80000100a00 */
[----:B-1----:R-:W4:Y:S04]  /*1d390*/  LDL.LU.64 R52, [R1+0x5a8] ;  /* 0x0005a80001347983 */ /* 0x002f280000300a00 */
[----:B------:R-:W4:Y:S01]  /*1d3a0*/  LDL.LU.64 R4, [R1+0x5a0] ;  /* 0x0005a00001047983 */ /* 0x000f220000300a00 */
[----:B------:R-:W-:-:S03]  /*1d3b0*/  SEL R0, R0, RZ, P3 ;  /* 0x000000ff00007207 */ /* 0x000fc60001800000 */
[----:B------:R-:W1:Y:S01]  /*1d3c0*/  S2R R49, SR_TID.X ;  /* 0x0000000000317919 */ /* 0x000e620000002100 */
[----:B------:R-:W-:Y:S02]  /*1d3d0*/  ISETP.NE.U32.AND P1, PT, R0, RZ, PT ;  /* 0x000000ff0000720c */ /* 0x000fe40003f25070 */
[----:B------:R-:W-:-:S04]  /*1d3e0*/  SEL R0, RZ, 0x4, P4 ;  /* 0x00000004ff007807 */ /* 0x000fc80002000000 */
[----:B------:R-:W-:-:S04]  /*1d3f0*/  SEL R0, R0, RZ, P3 ;  /* 0x000000ff00007207 */ /* 0x000fc80001800000 */
[----:B------:R-:W-:Y:S02]  /*1d400*/  ISETP.NE.U32.AND P5, PT, R0, RZ, PT ;  /* 0x000000ff0000720c */ /* 0x000fe40003fa5070 */
[----:B------:R-:W-:-:S04]  /*1d410*/  SGXT.U32 R48, R48, 0x1 ;  /* 0x000000013030781a */ /* 0x000fc80000000000 */
[----:B------:R-:W-:Y:S02]  /*1d420*/  LOP3.LUT R48, R48, 0x14, RZ, 0xfc, !PT ;  /* 0x0000001430307812 */ /* 0x000fe400078efcff */
[----:B-1----:R-:W-:-:S04]  /*1d430*/  SHF.R.U32.HI R49, RZ, 0x6, R49 ;  /* 0x00000006ff317819 */ /* 0x002fc80000011631 */
[----:B------:R-:W-:Y:S02]  /*1d440*/  SGXT.U32 R49, R49, 0x1 ;  /* 0x000000013131781a */ /* 0x000fe40000000000 */
[----:B------:R-:W-:Y:S02]  /*1d450*/  ISETP.GE.AND P4, PT, R48, UR6, PT ;  /* 0x0000000630007c0c */ /* 0x000fe4000bf86270 */
[----:B------:R-:W-:Y:S02]  /*1d460*/  LOP3.LUT R49, R49, 0x18, RZ, 0xfc, !PT ;  /* 0x0000001831317812 */ /* 0x000fe400078efcff */
[----:B------:R-:W-:Y:S02]  /*1d470*/  SEL R0, RZ, 0x4, P4 ;  /* 0x00000004ff007807 */ /* 0x000fe40002000000 */
[----:B------:R-:W-:Y:S02]  /*1d480*/  ISETP.GE.AND P4, PT, R49, UR6, PT ;  /* 0x0000000631007c0c */ /* 0x000fe4000bf86270 */
        /* <DEDUP_REMOVED lines=11> */
[----:B------:R-:W-:-:S04]  /*1d540*/  ISETP.GE.AND P2, PT, R48, UR6, PT ;  /* 0x0000000630007c0c */ /* 0x000fc8000bf46270 */
[----:B------:R-:W-:Y:S02]  /*1d550*/  SEL R0, RZ, 0x4, P2 ;  /* 0x00000004ff007807 */ /* 0x000fe40001000000 */
[----:B------:R-:W-:Y:S02]  /*1d560*/  ISETP.GE.AND P2, PT, R49, UR6, PT ;  /* 0x0000000631007c0c */ /* 0x000fe4000bf46270 */
[----:B------:R-:W-:Y:S02]  /*1d570*/  ISETP.NE.U32.AND P6, PT, R2, RZ, PT ;  /* 0x000000ff0200720c */ /* 0x000fe40003fc5070 */
[----:B------:R-:W-:Y:S02]  /*1d580*/  SEL R2, RZ, 0x4, P2 ;  /* 0x00000004ff027807 */ /* 0x000fe40001000000 */
[----:B------:R-:W-:Y:S02]  /*1d590*/  SEL R0, R0, RZ, P3 ;  /* 0x000000ff00007207 */ /* 0x000fe40001800000 */
[----:B------:R-:W-:-:S02]  /*1d5a0*/  SEL R2, R2, RZ, P3 ;  /* 0x000000ff02027207 */ /* 0x000fc40001800000 */
[----:B------:R-:W-:Y:S01]  /*1d5b0*/  ISETP.NE.U32.AND P2, PT, R0, RZ, PT ;  /* 0x000000ff0000720c */ /* 0x000fe20003f45070 */
[----:B---3--:R-:W-:-:S05]  /*1d5c0*/  IMAD.WIDE R68, R252, 0x4, R68 ;  /* 0x00000004fc447825 */ /* 0x008fca00078e0244 */
[----:B------:R-:W-:Y:S04]  /*1d5d0*/  STL.64 [R1+0x430], R68 ;  /* 0x0004304401007387 */ /* 0x000fe80000100a00 */
[----:B------:R1:W-:Y:S01]  /*1d5e0*/  LDGSTS.E [R55+0x68c00], [R68.64], P1 ;  /* 0x68c0000044377fae */ /* 0x0003e20008921848 */
[----:B--2---:R-:W-:-:S05]  /*1d5f0*/  IMAD.WIDE R56, R252, 0x4, R56 ;  /* 0x00000004fc387825 */ /* 0x004fca00078e0238 */
[----:B------:R2:W-:Y:S04]  /*1d600*/  STL.64 [R1+0x440], R56 ;  /* 0x0004403801007387 */ /* 0x0005e80000100a00 */
[----:B------:R2:W-:Y:S04]  /*1d610*/  LDGSTS.E [R55+0x69000], [R56.64], P5 ;  /* 0x6900000038377fae */ /* 0x0005e8000a921848 */
[----:B--2---:R-:W2:Y:S01]  /*1d620*/  LDL.LU.64 R56, [R1+0x5b8] ;  /* 0x0005b80001387983 */ /* 0x004ea20000300a00 */
[----:B-1----:R-:W-:-:S03]  /*1d630*/  IMAD.WIDE R68, R252, 0x4, R46 ;  /* 0x00000004fc447825 */ /* 0x002fc600078e022e */
[----:B------:R-:W3:Y:S01]  /*1d640*/  LDL.LU.64 R46, [R1+0x5b0] ;  /* 0x0005b000012e7983 */ /* 0x000ee20000300a00 */
[----:B----4-:R-:W-:Y:S01]  /*1d650*/  IMAD.WIDE R62, R252, 0x4, R62 ;  /* 0x00000004fc3e7825 */ /* 0x010fe200078e023e */
[----:B------:R-:W-:Y:S02]  /*1d660*/  ISETP.NE.U32.AND P5, PT, R2, RZ, PT ;  /* 0x000000ff0200720c */ /* 0x000fe40003fa5070 */
[----:B------:R1:W-:Y:S04]  /*1d670*/  STL.64 [R1+0x410], R68 ;  /* 0x0004104401007387 */ /* 0x0003e80000100a00 */
[----:B------:R1:W-:Y:S04]  /*1d680*/  LDGSTS.E [R55+0x69400], [R68.64], P4 ;  /* 0x6940000044377fae */ /* 0x0003e8000a121848 */
[----:B------:R4:W-:Y:S04]  /*1d690*/  STL.64 [R1+0x420], R62 ;  /* 0x0004203e01007387 */ /* 0x0009e80000100a00 */
[----:B------:R4:W-:Y:S04]  /*1d6a0*/  LDGSTS.E [R55+0x69800], [R62.64], P6 ;  /* 0x698000003e377fae */ /* 0x0009e8000b121848 */
[----:B-1----:R-:W3:Y:S01]  /*1d6b0*/  LDL.LU.64 R68, [R1+0x5c8] ;  /* 0x0005c80001447983 */ /* 0x002ee20000300a00 */
[----:B------:R-:W-:-:S04]  /*1d6c0*/  IMAD.WIDE R52, R252, 0x4, R52 ;  /* 0x00000004fc347825 */ /* 0x000fc800078e0234 */
[----:B------:R-:W-:Y:S01]  /*1d6d0*/  IMAD.WIDE R4, R252, 0x4, R4 ;  /* 0x00000004fc047825 */ /* 0x000fe200078e0204 */
[----:B------:R1:W-:Y:S04]  /*1d6e0*/  LDGSTS.E [R55+0x69c00], [R52.64], P2 ;  /* 0x69c0000034377fae */ /* 0x0003e80009121848 */
[----:B----4-:R-:W4:Y:S04]  /*1d6f0*/  LDL.LU.64 R62, [R1+0x5c0] ;  /* 0x0005c000013e7983 */ /* 0x010f280000300a00 */
[----:B------:R1:W-:Y:S04]  /*1d700*/  STL.64 [R1+0x3f0], R52 ;  /* 0x0003f03401007387 */ /* 0x0003e80000100a00 */
[----:B------:R1:W-:Y:S04]  /*1d710*/  STL.64 [R1+0x400], R4 ;  /* 0x0004000401007387 */ /* 0x0003e80000100a00 */
[----:B------:R1:W-:Y:S04]  /*1d720*/  LDGSTS.E [R55+0x6a000], [R4.64], P5 ;  /* 0x6a00000004377fae */ /* 0x0003e8000a921848 */
[----:B-1----:R-:W4:Y:S04]  /*1d730*/  LDL.LU.64 R52, [R1+0x5d8] ;  /* 0x0005d80001347983 */ /* 0x002f280000300a00 */
[----:B------:R-:W4:Y:S04]  /*1d740*/  LDL.LU.64 R4, [R1+0x560] ;  /* 0x0005600001047983 */ /* 0x000f280000300a00 */
[----:B------:R-:W1:Y:S02]  /*1d750*/  S2R R49, SR_TID.X ;  /* 0x0000000000317919 */ /* 0x000e640000002100 */
[----:B-1----:R-:W-:-:S02]  /*1d760*/  SHF.R.U32.HI R48, RZ, 0x6, R49 ;  /* 0x00000006ff307819 */ /* 0x002fc40000011631 */
[----:B------:R-:W-:Y:S02]  /*1d770*/  SHF.R.U32.HI R49, RZ, 0x6, R49 ;  /* 0x00000006ff317819 */ /* 0x000fe40000011631 */
[----:B------:R-:W-:Y:S02]  /*1d780*/  SGXT.U32 R48, R48, 0x1 ;  /* 0x000000013030781a */ /* 0x000fe40000000000 */
[----:B------:R-:W-:Y:S02]  /*1d790*/  SGXT.U32 R49, R49, 0x1 ;  /* 0x000000013131781a */ /* 0x000fe40000000000 */
[----:B------:R-:W-:Y:S02]  /*1d7a0*/  LOP3.LUT R48, R48, 0x24, RZ, 0xfc, !PT ;  /* 0x0000002430307812 */ /* 0x000fe400078efcff */
[----:B------:R-:W-:Y:S02]  /*1d7b0*/  LOP3.LUT R49, R49, 0x28, RZ, 0xfc, !PT ;  /* 0x0000002831317812 */ /* 0x000fe400078efcff */
[----:B------:R-:W-:-:S04]  /*1d7c0*/  ISETP.GE.AND P1, PT, R48, UR6, PT ;  /* 0x0000000630007c0c */ /* 0x000fc8000bf26270 */
[----:B------:R-:W-:Y:S02]  /*1d7d0*/  SEL R0, RZ, 0x4, P1 ;  /* 0x00000004ff007807 */ /* 0x000fe40000800000 */
[----:B------:R-:W-:Y:S02]  /*1d7e0*/  ISETP.GE.AND P1, PT, R49, UR6, PT ;  /* 0x0000000631007c0c */ /* 0x000fe4000bf26270 */
[----:B------:R-:W1:Y:S01]  /*1d7f0*/  S2R R49, SR_TID.X ;  /* 0x0000000000317919 */ /* 0x000e620000002100 */
[----:B------:R-:W-:Y:S02]  /*1d800*/  SEL R0, R0, RZ, P3 ;  /* 0x000000ff00007207 */ /* 0x000fe40001800000 */
[----:B------:R-:W-:Y:S02]  /*1d810*/  SEL R2, RZ, 0x4, P1 ;  /* 0x00000004ff027807 */ /* 0x000fe40000800000 */
[----:B------:R-:W-:Y:S02]  /*1d820*/  ISETP.NE.U32.AND P1, PT, R0, RZ, PT ;  /* 0x000000ff0000720c */ /* 0x000fe40003f25070 */
        /* <DEDUP_REMOVED lines=11> */
[----:B------:R-:W-:Y:S02]  /*1d8e0*/  SEL R0, R0, RZ, P3 ;  /* 0x000000ff00007207 */ /* 0x000fe40001800000 */
[----:B------:R-:W-:Y:S02]  /*1d8f0*/  ISETP.NE.U32.AND P6, PT, R2, RZ, PT ;  /* 0x000000ff0200720c */ /* 0x000fe40003fc5070 */
[----:B------:R-:W-:-:S02]  /*1d900*/  SEL R2, RZ, 0x4, P4 ;  /* 0x00000004ff027807 */ /* 0x000fc40002000000 */
[----:B------:R-:W-:Y:S02]  /*1d910*/  ISETP.NE.U32.AND P4, PT, R0, RZ, PT ;  /* 0x000000ff0000720c */ /* 0x000fe40003f85070 */
[--C-:B-1----:R-:W-:Y:S02]  /*1d920*/  SHF.R.U32.HI R48, RZ, 0x6, R49.reuse ;  /* 0x00000006ff307819 */ /* 0x102fe40000011631 */
[----:B------:R-:W-:Y:S02]  /*1d930*/  SHF.R.U32.HI R49, RZ, 0x6, R49 ;  /* 0x00000006ff317819 */ /* 0x000fe40000011631 */
[----:B------:R-:W-:Y:S02]  /*1d940*/  SGXT.U32 R48, R48, 0x1 ;  /* 0x000000013030781a */ /* 0x000fe40000000000 */
[----:B------:R-:W-:Y:S02]  /*1d950*/  SGXT.U32 R49, R49, 0x1 ;  /* 0x000000013131781a */ /* 0x000fe40000000000 */
[----:B------:R-:W-:-:S02]  /*1d960*/  LOP3.LUT R48, R48, 0x34, RZ, 0xfc, !PT ;  /* 0x0000003430307812 */ /* 0x000fc400078efcff */
        /* <DEDUP_REMOVED lines=15> */
[----:B------:R-:W-:Y:S01]  /*1da60*/  LOP3.LUT R49, R49, 0x2, RZ, 0xfc, !PT ;  /* 0x0000000231317812 */ /* 0x000fe200078efcff */
[----:B--2---:R-:W-:-:S05]  /*1da70*/  IMAD.WIDE R56, R252, 0x4, R56 ;  /* 0x00000004fc387825 */ /* 0x004fca00078e0238 */
[----:B------:R1:W-:Y:S01]  /*1da80*/  LDGSTS.E [R55+0x6a400], [R56.64], P1 ;  /* 0x6a40000038377fae */ /* 0x0003e20008921848 */
[----:B------:R-:W-:-:S03]  /*1da90*/  ISETP.GE.AND P1, PT, R48, UR6, PT ;  /* 0x0000000630007c0c */ /* 0x000fc6000bf26270 */
[----:B------:R-:W-:Y:S01]  /*1daa0*/  STL.64 [R1+0x3f8], R56 ;  /* 0x0003f83801007387 */ /* 0x000fe20000100a00 */
[----:B------:R-:W-:Y:S02]  /*1dab0*/  SEL R0, RZ, 0x4, P1 ;  /* 0x00000004ff007807 */ /* 0x000fe40000800000 */
[----:B------:R-:W-:Y:S01]  /*1dac0*/  ISETP.GE.AND P1, PT, R49, UR6, PT ;  /* 0x0000000631007c0c */ /* 0x000fe2000bf26270 */
[----:B---3--:R-:W-:-:S05]  /*1dad0*/  IMAD.WIDE R46, R252, 0x4, R46 ;  /* 0x00000004fc2e7825 */ /* 0x008fca00078e022e */
[----:B------:R2:W-:Y:S04]  /*1dae0*/  STL.64 [R1+0x408], R46 ;  /* 0x0004082e01007387 */ /* 0x0005e80000100a00 */
[----:B------:R2:W-:Y:S04]  /*1daf0*/  LDGSTS.E [R55+0x6a800], [R46.64], P6 ;  /* 0x6a8000002e377fae */ /* 0x0005e8000b121848 */
[----:B--2---:R-:W2:Y:S04]  /*1db00*/  LDL.LU.64 R46, [R1+0x5e8] ;  /* 0x0005e800012e7983 */ /* 0x004ea80000300a00 */
[----:B------:R-:W3:Y:S04]  /*1db10*/  LDL.LU.64 R48, [R1+0x5e0] ;  /* 0x0005e00001307983 */ /* 0x000ee80000300a00 */
[----:B-1----:R-:W1:Y:S01]  /*1db20*/  S2R R57, SR_TID.X ;  /* 0x0000000000397919 */ /* 0x002e620000002100 */
[----:B------:R-:W-:Y:S01]  /*1db30*/  IMAD.WIDE R68, R252, 0x4, R68 ;  /* 0x00000004fc447825 */ /* 0x000fe200078e0244 */
[----:B------:R-:W-:-:S02]  /*1db40*/  SEL R2, R2, RZ, P3 ;  /* 0x000000ff02027207 */ /* 0x000fc40001800000 */
[----:B------:R-:W-:Y:S02]  /*1db50*/  SEL R0, R0, RZ, P3 ;  /* 0x000000ff00007207 */ /* 0x000fe40001800000 */
[----:B------:R2:W-:Y:S01]  /*1db60*/  LDGSTS.E [R55+0x6ac00], [R68.64], P4 ;  /* 0x6ac0000044377fae */ /* 0x0005e2000a121848 */
[----:B------:R-:W-:Y:S02]  /*1db70*/  ISETP.NE.U32.AND P6, PT, R2, RZ, PT ;  /* 0x000000ff0200720c */ /* 0x000fe40003fc5070 */
[----:B------:R-:W-:Y:S02]  /*1db80*/  SEL R2, RZ, 0x4, P1 ;  /* 0x00000004ff027807 */ /* 0x000fe40000800000 */
        /* <DEDUP_REMOVED lines=8> */
[----:B------:R-:W-:Y:S01]  /*1dc10*/  SEL R0, RZ, 0x4, P4 ;  /* 0x00000004ff007807 */ /* 0x000fe20002000000 */
[----:B----4-:R-:W-:Y:S01]  /*1dc20*/  IMAD.WIDE R62, R252, 0x4, R62 ;  /* 0x00000004fc3e7825 */ /* 0x010fe200078e023e */
[----:B------:R-:W-:-:S03]  /*1dc30*/  ISETP.GE.AND P4, PT, R57, UR6, PT ;  /* 0x0000000639007c0c */ /* 0x000fc6000bf86270 */
[C---:B------:R-:W-:Y:S01]  /*1dc40*/  IMAD.WIDE R56, R252.reuse, 0x4, R52 ;  /* 0x00000004fc387825 */ /* 0x040fe200078e0234 */
[----:B------:R-:W-:Y:S03]  /*1dc50*/  STL.64 [R1+0x418], R68 ;  /* 0x0004184401007387 */ /* 0x000fe60000100a00 */
[----:B------:R-:W-:Y:S01]  /*1dc60*/  IMAD.WIDE R52, R252, 0x4, R4 ;  /* 0x00000004fc347825 */ /* 0x000fe200078e0204 */
[----:B------:R-:W-:Y:S01]  /*1dc70*/  SHF.R.U32.HI R5, RZ, 0x6, R76 ;  /* 0x00000006ff057819 */ /* 0x000fe2000001164c */
[----:B------:R1:W-:Y:S03]  /*1dc80*/  STL.64 [R1+0x428], R62 ;  /* 0x0004283e01007387 */ /* 0x0003e60000100a00 */
[----:B------:R-:W-:Y:S01]  /*1dc90*/  SGXT.U32 R5, R5, 0x1 ;  /* 0x000000010505781a */ /* 0x000fe20000000000 */
[----:B------:R1:W-:Y:S04]  /*1dca0*/  LDGSTS.E [R55+0x6b000], [R62.64], P5 ;  /* 0x6b0000003e377fae */ /* 0x0003e8000a921848 */
[----:B------:R4:W-:Y:S04]  /*1dcb0*/  LDGSTS.E [R55+0x6b400], [R56.64], P2 ;  /* 0x6b40000038377fae */ /* 0x0009e80009121848 */
[----:B------:R3:W-:Y:S04]  /*1dcc0*/  LDGSTS.E [R55+0x6b800], [R52.64], P6 ;  /* 0x6b80000034377fae */ /* 0x0007e8000b121848 */
[----:B-1----:R-:W2:Y:S04]  /*1dcd0*/  LDL.LU.64 R62, [R1+0x5f8] ;  /* 0x0005f800013e7983 */ /* 0x002ea80000300a00 */
[----:B------:R4:W-:Y:S04]  /*1dce0*/  STL.64 [R1+0x438], R56 ;  /* 0x0004383801007387 */ /* 0x0009e80000100a00 */
[----:B------:R3:W-:Y:S01]  /*1dcf0*/  STL.64 [R1+0x448], R52 ;  /* 0x0004483401007387 */ /* 0x0007e20000100a00 */
[----:B----4-:R-:W-:-:S03]  /*1dd00*/  LOP3.LUT R57, R5, 0xe, RZ, 0xfc, !PT ;  /* 0x0000000e05397812 */ /* 0x010fc600078efcff */
[----:B------:R-:W4:Y:S01]  /*1dd10*/  LDL.LU.64 R4, [R1+0x5f0] ;  /* 0x0005f00001047983 */ /* 0x000f220000300a00 */
[----:B------:R-:W-:Y:S02]  /*1dd20*/  SHF.R.U32.HI R76, RZ, 0x6, R76 ;  /* 0x00000006ff4c7819 */ /* 0x000fe4000001164c */
[----:B------:R-:W-:Y:S02]  /*1dd30*/  SEL R2, R2, RZ, P3 ;  /* 0x000000ff02027207 */ /* 0x000fe40001800000 */
[----:B------:R-:W-:Y:S02]  /*1dd40*/  SEL R0, R0, RZ, P3 ;  /* 0x000000ff00007207 */ /* 0x000fe40001800000 */
[----:B------:R-:W-:Y:S02]  /*1dd50*/  SGXT.U32 R76, R76, 0x1 ;  /* 0x000000014c4c781a */ /* 0x000fe40000000000 */
[----:B------:R-:W-:Y:S02]  /*1dd60*/  ISETP.GE.AND P2, PT, R57, UR6, PT ;  /* 0x0000000639007c0c */ /* 0x000fe4000bf46270 */
[----:B------:R-:W-:Y:S01]  /*1dd70*/  ISETP.NE.U32.AND P5, PT, R2, RZ, PT ;  /* 0x000000ff0200720c */ /* 0x000fe20003fa5070 */
[----:B------:R-:W4:Y:S01]  /*1dd80*/  LDL.LU.64 R56, [R1+0x608] ;  /* 0x0006080001387983 */ /* 0x000f220000300a00 */
[----:B------:R-:W-:-:S02]  /*1dd90*/  SEL R2, RZ, 0x4, P4 ;  /* 0x00000004ff027807 */ /* 0x000fc40002000000 */
[----:B------:R-:W-:Y:S02]  /*1dda0*/  ISETP.NE.U32.AND P4, PT, R0, RZ, PT ;  /* 0x000000ff0000720c */ /* 0x000fe40003f85070 */
[----:B------:R-:W-:Y:S02]  /*1ddb0*/  LOP3.LUT R76, R76, 0x12, RZ, 0xfc, !PT ;  /* 0x000000124c4c7812 */ /* 0x000fe400078efcff */
[----:B------:R-:W-:Y:S02]  /*1ddc0*/  SEL R0, RZ, 0x4, P2 ;  /* 0x00000004ff007807 */ /* 0x000fe40001000000 */
[----:B------:R-:W-:Y:S02]  /*1ddd0*/  SEL R2, R2, RZ, P3 ;  /* 0x000000ff02027207 */ /* 0x000fe40001800000 */
[----:B------:R-:W-:Y:S02]  /*1dde0*/  ISETP.GE.AND P2, PT, R76, UR6, PT ;  /* 0x000000064c007c0c */ /* 0x000fe4000bf46270 */
[----:B------:R-:W-:-:S02]  /*1ddf0*/  SEL R0, R0, RZ, P3 ;  /* 0x000000ff00007207 */ /* 0x000fc40001800000 */
[----:B------:R-:W-:Y:S02]  /*1de00*/  ISETP.NE.U32.AND P6, PT, R2, RZ, PT ;  /* 0x000000ff0200720c */ /* 0x000fe40003fc5070 */
[----:B------:R-:W-:Y:S02]  /*1de10*/  SEL R2, RZ, 0x4, P2 ;  /* 0x00000004ff027807 */ /* 0x000fe40001000000 */
[----:B------:R-:W-:Y:S01]  /*1de20*/  ISETP.NE.U32.AND P2, PT, R0, RZ, PT ;  /* 0x000000ff0000720c */ /* 0x000fe20003f45070 */
[----:B------:R-:W-:-:S05]  /*1de30*/  IMAD.SHL.U32 R76, R3, 0x4, RZ ;  /* 0x00000004034c7824 */ /* 0x000fca00078e00ff */
[----:B------:R-:W-:-:S04]  /*1de40*/  LOP3.LUT R76, R76, 0x120, R54, 0x78, !PT ;  /* 0x000001204c4c7812 */ /* 0x000fc800078e7836 */
[----:B------:R-:W-:Y:S02]  /*1de50*/  LOP3.LUT R76, R76, 0x40, RZ, 0x3c, !PT ;  /* 0x000000404c4c7812 */ /* 0x000fe400078e3cff */
[----:B------:R-:W-:Y:S01]  /*1de60*/  SEL R2, R2, RZ, P3 ;  /* 0x000000ff02027207 */ /* 0x000fe20001800000 */
[C---:B---3--:R-:W-:Y:S02]  /*1de70*/  IMAD.WIDE R52, R252.reuse, 0x4, R48 ;  /* 0x00000004fc347825 */ /* 0x048fe400078e0230 */
[----:B------:R-:W1:Y:S02]  /*1de80*/  S2R R49, SR_TID.X ;  /* 0x0000000000317919 */ /* 0x000e640000002100 */
[----:B--2---:R-:W-:Y:S02]  /*1de90*/  IMAD.WIDE R68, R252, 0x4, R46 ;  /* 0x00000004fc447825 */ /* 0x004fe400078e022e */
[----:B------:R-:W2:Y:S04]  /*1dea0*/  LDL.LU.64 R46, [R1+0x5d0] ;  /* 0x0005d000012e7983 */ /* 0x000ea80000300a00 */
[----:B------:R3:W-:Y:S01]  /*1deb0*/  LDGSTS.E [R55+0x6bc00], [R68.64], P1 ;  /* 0x6bc0000044377fae */ /* 0x0007e20008921848 */
[----:B-1----:R-:W-:-:S03]  /*1dec0*/  SHF.R.U32.HI R48, RZ, 0x6, R49 ;  /* 0x00000006ff307819 */ /* 0x002fc60000011631 */
[----:B------:R-:W-:Y:S01]  /*1ded0*/  STL.64 [R1+0x458], R68 ;  /* 0x0004584401007387 */ /* 0x000fe20000100a00 */
[----:B------:R-:W-:Y:S02]  /*1dee0*/  SHF.R.U32.HI R49, RZ, 0x6, R49 ;  /* 0x00000006ff317819 */ /* 0x000fe40000011631 */
[----:B------:R-:W-:Y:S01]  /*1def0*/  SGXT.U32 R48, R48, 0x1 ;  /* 0x000000013030781a */ /* 0x000fe20000000000 */
[----:B------:R1:W-:Y:S01]  /*1df00*/  LDGSTS.E [R76+0x68200], [R52.64], P5 ;  /* 0x68200000344c7fae */ /* 0x0003e2000a921848 */
[----:B------:R-:W-:Y:S02]  /*1df10*/  SGXT.U32 R49, R49, 0x1 ;  /* 0x000000013131781a */ /* 0x000fe40000000000 */
[----:B------:R-:W-:Y:S02]  /*1df20*/  LOP3.LUT R48, R48, 0x16, RZ, 0xfc, !PT ;  /* 0x0000001630307812 */ /* 0x000fe400078efcff */
[----:B------:R-:W-:Y:S02]  /*1df30*/  LOP3.LUT R49, R49, 0x1a, RZ, 0xfc, !PT ;  /* 0x0000001a31317812 */ /* 0x000fe400078efcff */
[----:B------:R-:W-:-:S04]  /*1df40*/  ISETP.GE.AND P1, PT, R48, UR6, PT ;  /* 0x0000000630007c0c */ /* 0x000fc8000bf26270 */
[----:B------:R-:W-:Y:S02]  /*1df50*/  SEL R0, RZ, 0x4, P1 ;  /* 0x00000004ff007807 */ /* 0x000fe40000800000 */
[----:B------:R-:W-:Y:S02]  /*1df60*/  ISETP.GE.AND P1, PT, R49, UR6, PT ;  /* 0x0000000631007c0c */ /* 0x000fe4000bf26270 */
[----:B------:R-:W1:Y:S04]  /*1df70*/  S2R R49, SR_TID.X ;  /* 0x0000000000317919 */ /* 0x000e680000002100 */
[----:B------:R1:W-:Y:S01]  /*1df80*/  STL.64 [R1+0xcc8], R52 ;  /* 0x000cc83401007387 */ /* 0x0003e20000100a00 */
[----:B------:R-:W-:-:S03]  /*1df90*/  SEL R0, R0, RZ, P3 ;  /* 0x000000ff00007207 */ /* 0x000fc60001800000 */
[----:B---3--:R-:W3:Y:S01]  /*1dfa0*/  LDL.LU.64 R54, [R1+0x600] ;  /* 0x0006000001367983 */ /* 0x008ee20000300a00 */
[----:B------:R-:W-:Y:S02]  /*1dfb0*/  ISETP.NE.U32.AND P5, PT, R2, RZ, PT ;  /* 0x000000ff0200720c */ /* 0x000fe40003fa5070 */
[----:B-1----:R-:W-:Y:S01]  /*1dfc0*/  SHF.R.U32.HI R48, RZ, 0x6, R49 ;  /* 0x00000006ff307819 */ /* 0x002fe20000011631 */
[----:B------:R-:W-:Y:S01]  /*1dfd0*/  IMAD.WIDE R62, R252, 0x4, R62 ;  /* 0x00000004fc3e7825 */ /* 0x000fe200078e023e */
[----:B------:R-:W-:Y:S01]  /*1dfe0*/  SHF.R.U32.HI R49, RZ, 0x6, R49 ;  /* 0x00000006ff317819 */ /* 0x000fe20000011631 */
[----:B------:R-:W3:Y:S01]  /*1dff0*/  LDL.LU.64 R52, [R1+0x558] ;  /* 0x0005580001347983 */ /* 0x000ee20000300a00 */
[----:B------:R-:W-:Y:S02]  /*1e000*/  SGXT.U32 R48, R48, 0x1 ;  /* 0x000000013030781a */ /* 0x000fe40000000000 */
[----:B------:R-:W-:Y:S01]  /*1e010*/  SGXT.U32 R49, R49, 0x1 ;  /* 0x000000013131781a */ /* 0x000fe20000000000 */
[----:B------:R1:W-:Y:S01]  /*1e020*/  LDGSTS.E [R76+0x68600], [R62.64], P4 ;  /* 0x686000003e4c7fae */ /* 0x0003e2000a121848 */
[----:B------:R-:W-:-:S02]  /*1e030*/  LOP3.LUT R48, R48, 0x1e, RZ, 0xfc, !PT ;  /* 0x0000001e30307812 */ /* 0x000fc400078efcff */
[----:B------:R-:W-:Y:S02]  /*1e040*/  LOP3.LUT R49, R49, 0x22, RZ, 0xfc, !PT ;  /* 0x0000002231317812 */ /* 0x000fe400078efcff */
[----:B------:R-:W-:Y:S02]  /*1e050*/  ISETP.GE.AND P4, PT, R48, UR6, PT ;  /* 0x0000000630007c0c */ /* 0x000fe4000bf86270 */
[----:B------:R-:W-:Y:S01]  /*1e060*/  SEL R2, RZ, 0x4, P1 ;  /* 0x00000004ff027807 */ /* 0x000fe20000800000 */
[----:B------:R-:W-:Y:S01]  /*1e070*/  STL.64 [R1+0xcb8], R62 ;  /* 0x000cb83e01007387 */ /* 0x000fe20000100a00 */
[----:B------:R-:W-:Y:S01]  /*1e080*/  ISETP.NE.U32.AND P1, PT, R0, RZ, PT ;  /* 0x000000ff0000720c */ /* 0x000fe20003f25070 */
[----:B----4-:R-:W-:Y:S01]  /*1e090*/  IMAD.WIDE R4, R252, 0x4, R4 ;  /* 0x00000004fc047825 */ /* 0x010fe200078e0204 */
[----:B------:R-:W-:Y:S02]  /*1e0a0*/  SEL R0, RZ, 0x4, P4 ;  /* 0x00000004ff007807 */ /* 0x000fe40002000000 */
[----:B------:R-:W-:-:S02]  /*1e0b0*/  ISETP.GE.AND P4, PT, R49, UR6, PT ;  /* 0x0000000631007c0c */ /* 0x000fc4000bf86270 */
[----:B------:R4:W-:Y:S04]  /*1e0c0*/  STL.64 [R1+0xcc0], R4 ;  /* 0x000cc00401007387 */ /* 0x0009e80000100a00 */
[----:B------:R-:W3:Y:S04]  /*1e0d0*/  LDL.LU.64 R48, [R1+0x550] ;  /* 0x0005500001307983 */ /* 0x000ee80000300a00 */
[----:B------:R4:W-:Y:S04]  /*1e0e0*/  LDGSTS.E [R76+0x68a00], [R4.64], P6 ;  /* 0x68a00000044c7fae */ /* 0x0009e8000b121848 */
[----:B----4-:R-:W4:Y:S01]  /*1e0f0*/  S2R R5, SR_TID.X ;  /* 0x0000000000057919 */ /* 0x010f220000002100 */
[----:B-1----:R-:W-:Y:S01]  /*1e100*/  IMAD.WIDE R62, R252, 0x4, R56 ;  /* 0x00000004fc3e7825 */ /* 0x002fe200078e0238 */
[----:B------:R-:W-:-:S02]  /*1e110*/  SEL R2, R2, RZ, P3 ;  /* 0x000000ff02027207 */ /* 0x000fc40001800000 */
[----:B------:R-:W-:Y:S02]  /*1e120*/  SEL R0, R0, RZ, P3 ;  /* 0x000000ff00007207 */ /* 0x000fe40001800000 */
[----:B------:R1:W-:Y:S01]  /*1e130*/  LDGSTS.E [R76+0x68e00], [R62.64], P2 ;  /* 0x68e000003e4c7fae */ /* 0x0003e20009121848 */
[----:B------:R-:W-:Y:S02]  /*1e140*/  ISETP.NE.U32.AND P6, PT, R2, RZ, PT ;  /* 0x000000ff0200720c */ /* 0x000fe40003fc5070 */
[----:B------:R-:W-:Y:S02]  /*1e150*/  SEL R2, RZ, 0x4, P4 ;  /* 0x00000004ff027807 */ /* 0x000fe40002000000 */
[--C-:B----4-:R-:W-:Y:S02]  /*1e160*/  SHF.R.U32.HI R4, RZ, 0x6, R5.reuse ;  /* 0x00000006ff047819 */ /* 0x110fe40000011605 */
        /* <DEDUP_REMOVED lines=9> */
[----:B------:R-:W4:Y:S01]  /*1e200*/  S2R R5, SR_TID.X ;  /* 0x0000000000057919 */ /* 0x000f220000002100 */
[----:B------:R-:W-:Y:S02]  /*1e210*/  SEL R2, R2, RZ, P3 ;  /* 0x000000ff02027207 */ /* 0x000fe40001800000 */
[----:B------:R-:W-:Y:S02]  /*1e220*/  SEL R0, R0, RZ, P3 ;  /* 0x000000ff00007207 */ /* 0x000fe40001800000 */
[--C-:B----4-:R-:W-:Y:S02]  /*1e230*/  SHF.R.U32.HI R4, RZ, 0x6, R5.reuse ;  /* 0x00000006ff047819 */ /* 0x110fe40000011605 */
[----:B------:R-:W-:Y:S02]  /*1e240*/  SHF.R.U32.HI R5, RZ, 0x6, R5 ;  /* 0x00000006ff057819 */ /* 0x000fe40000011605 */
[----:B------:R-:W-:-:S02]  /*1e250*/  SGXT.U32 R4, R4, 0x1 ;  /* 0x000000010404781a */ /* 0x000fc40000000000 */
[----:B------:R-:W-:Y:S02]  /*1e260*/  SGXT.U32 R5, R5, 0x1 ;  /* 0x000000010505781a */ /* 0x000fe40000000000 */
[----:B------:R-:W-:Y:S01]  /*1e270*/  LOP3.LUT R4, R4, 0x2e, RZ, 0xfc, !PT ;  /* 0x0000002e04047812 */ /* 0x000fe200078efcff */
[----:B--2---:R-:W-:Y:S02]  /*1e280*/  IMAD.WIDE R56, R252, 0x4, R46 ;  /* 0x00000004fc387825 */ /* 0x004fe400078e022e */
[----:B------:R-:W2:Y:S04]  /*1e290*/  LDL.LU.64 R46, [R1+0x548] ;  /* 0x00054800012e7983 */ /* 0x000ea80000300a00 */
[----:B------:R1:W-:Y:S04]  /*1e2a0*/  STL.64 [R1+0xca8], R62 ;  /* 0x000ca83e01007387 */ /* 0x0003e80000100a00 */
[----:B------:R-:W-:Y:S04]  /*1e2b0*/  STL.64 [R1+0xcb0], R56 ;  /* 0x000cb03801007387 */ /* 0x000fe80000100a00 */
[----:B------:R4:W-:Y:S04]  /*1e2c0*/  LDGSTS.E [R76+0x69200], [R56.64], P5 ;  /* 0x69200000384c7fae */ /* 0x0009e8000a921848 */
[----:B-1----:R-:W2:Y:S01]  /*1e2d0*/  LDL.LU.64 R62, [R1+0x540] ;  /* 0x00054000013e7983 */ /* 0x002ea20000300a00 */
[----:B------:R-:W-:-:S02]  /*1e2e0*/  ISETP.NE.U32.AND P5, PT, R2, RZ, PT ;  /* 0x000000ff0200720c */ /* 0x000fc40003fa5070 */
[----:B------:R-:W-:Y:S02]  /*1e2f0*/  SEL R2, RZ, 0x4, P2 ;  /* 0x00000004ff027807 */ /* 0x000fe40001000000 */
[----:B------:R-:W-:Y:S01]  /*1e300*/  ISETP.NE.U32.AND P2, PT, R0, RZ, PT ;  /* 0x000000ff0000720c */ /* 0x000fe20003f45070 */
[----:B---3--:R-:W-:-:S05]  /*1e310*/  IMAD.WIDE R54, R252, 0x4, R54 ;  /* 0x00000004fc367825 */ /* 0x008fca00078e0236 */
[----:B------:R-:W-:Y:S04]  /*1e320*/  STL.64 [R1+0xc98], R54 ;  /* 0x000c983601007387 */ /* 0x000fe80000100a00 */
[----:B------:R1:W-:Y:S01]  /*1e330*/  LDGSTS.E [R76+0x69600], [R54.64], P1 ;  /* 0x69600000364c7fae */ /* 0x0003e20008921848 */
[----:B------:R-:W-:Y:S01]  /*1e340*/  ISETP.GE.AND P1, PT, R4, UR6, PT ;  /* 0x0000000604007c0c */ /* 0x000fe2000bf26270 */
[----:B------:R-:W-:-:S05]  /*1e350*/  IMAD.WIDE R52, R252, 0x4, R52 ;  /* 0x00000004fc347825 */ /* 0x000fca00078e0234 */
[----:B------:R3:W-:Y:S04]  /*1e360*/  STL.64 [R1+0xca0], R52 ;  /* 0x000ca03401007387 */ /* 0x0007e80000100a00 */
[----:B------:R3:W-:Y:S01]  /*1e370*/  LDGSTS.E [R76+0x69a00], [R52.64], P6 ;  /* 0x69a00000344c7fae */ /* 0x0007e2000b121848 */
[----:B------:R-:W-:Y:S02]  /*1e380*/  SEL R0, RZ, 0x4, P1 ;  /* 0x00000004ff007807 */ /* 0x000fe40000800000 */
[----:B---3--:R-:W-:Y:S02]  /*1e390*/  LOP3.LUT R53, R5, 0x32, RZ, 0xfc, !PT ;  /* 0x0000003205357812 */ /* 0x008fe400078efcff */
[----:B------:R-:W3:Y:S01]  /*1e3a0*/  LDL.LU.64 R4, [R1+0x538] ;  /* 0x0005380001047983 */ /* 0x000ee20000300a00 */
[----:B------:R-:W-:-:S03]  /*1e3b0*/  IMAD.WIDE R74, R252, 0x4, R48 ;  /* 0x00000004fc4a7825 */ /* 0x000fc600078e0230 */
[----:B----4-:R-:W4:Y:S01]  /*1e3c0*/  LDL.LU.64 R56, [R1+0x530] ;  /* 0x0005300001387983 */ /* 0x010f220000300a00 */
[----:B------:R-:W-:-:S03]  /*1e3d0*/  ISETP.GE.AND P1, PT, R53, UR6, PT ;  /* 0x0000000635007c0c */ /* 0x000fc6000bf26270 */
[----:B-1----:R-:W4:Y:S04]  /*1e3e0*/  LDL.LU.64 R54, [R1+0xe8] ;  /* 0x0000e80001367983 */ /* 0x002f280000300a00 */
[----:B------:R-:W4:Y:S04]  /*1e3f0*/  LDL.LU.64 R52, [R1+0xe0] ;  /* 0x0000e00001347983 */ /* 0x000f280000300a00 */
[----:B------:R1:W-:Y:S04]  /*1e400*/  STL.64 [R1+0xc90], R74 ;  /* 0x000c904a01007387 */ /* 0x0003e80000100a00 */
[----:B------:R-:W4:Y:S01]  /*1e410*/  LDL.LU.64 R48, [R1+0xd8] ;  /* 0x0000d80001307983 */ /* 0x000f220000300a00 */
[----:B------:R-:W-:-:S02]  /*1e420*/  SEL R2, R2, RZ, P3 ;  /* 0x000000ff02027207 */ /* 0x000fc40001800000 */
[----:B------:R-:W-:Y:S01]  /*1e430*/  SEL R0, R0, RZ, P3 ;  /* 0x000000ff00007207 */ /* 0x000fe20001800000 */
[----:B------:R1:W-:Y:S01]  /*1e440*/  LDGSTS.E [R76+0x69e00], [R74.64], P4 ;  /* 0x69e000004a4c7fae */ /* 0x0003e2000a121848 */
[----:B------:R-:W-:Y:S02]  /*1e450*/  ISETP.NE.U32.AND P6, PT, R2, RZ, PT ;  /* 0x000000ff0200720c */ /* 0x000fe40003fc5070 */
[----:B------:R-:W-:Y:S02]  /*1e460*/  SEL R2, RZ, 0x4, P1 ;  /* 0x00000004ff027807 */ /* 0x000fe40000800000 */
[----:B------:R-:W-:Y:S02]  /*1e470*/  ISETP.NE.U32.AND P1, PT, R0, RZ, PT ;  /* 0x000000ff0000720c */ /* 0x000fe40003f25070 */
[----:B------:R-:W1:Y:S01]  /*1e480*/  S2R R0, SR_TID.X ;  /* 0x0000000000007919 */ /* 0x000e620000002100 */
[----:B------:R-:W-:Y:S02]  /*1e490*/  SHF.R.U32.HI R249, RZ, 0x6, R249 ;  /* 0x00000006fff97819 */ /* 0x000fe400000116f9 */
[----:B------:R-:W-:-:S02]  /*1e4a0*/  SEL R2, R2, RZ, P3 ;  /* 0x000000ff02027207 */ /* 0x000fc40001800000 */
[----:B------:R-:W-:Y:S02]  /*1e4b0*/  SGXT.U32 R249, R249, 0x1 ;  /* 0x00000001f9f9781a */ /* 0x000fe40000000000 */
[----:B------:R-:W-:Y:S02]  /*1e4c0*/  ISETP.NE.U32.AND P4, PT, R2, RZ, PT ;  /* 0x000000ff0200720c */ /* 0x000fe40003f85070 */
[----:B------:R-:W-:Y:S02]  /*1e4d0*/  LOP3.LUT R249, R249, 0x36, RZ, 0xfc, !PT ;  /* 0x00000036f9f97812 */ /* 0x000fe400078efcff */
[----:B-1----:R-:W-:-:S04]  /*1e4e0*/  SHF.R.U32.HI R2, RZ, 0x6, R0 ;  /* 0x00000006ff027819 */ /* 0x002fc80000011600 */
[----:B------:R-:W-:Y:S01]  /*1e4f0*/  SGXT.U32 R2, R2, 0x1 ;  /* 0x000000010202781a */ /* 0x000fe20000000000 */
[----:B--2---:R-:W-:Y:S02]  /*1e500*/  IMAD.WIDE R68, R252, 0x4, R46 ;  /* 0x00000004fc447825 */ /* 0x004fe400078e022e */
[----:B------:R-:W2:Y:S04]  /*1e510*/  LDL.LU.64 R46, [R1+0xd0] ;  /* 0x0000d000012e7983 */ /* 0x000ea80000300a00 */
[----:B------:R1:W-:Y:S01]  /*1e520*/  LDGSTS.E [R76+0x6a200], [R68.64], P5 ;  /* 0x6a200000444c7fae */ /* 0x0003e2000a921848 */
[----:B------:R-:W-:Y:S02]  /*1e530*/  ISETP.GE.AND P5, PT, R249, UR6, PT ;  /* 0x00000006f9007c0c */ /* 0x000fe4000bfa6270 */
[----:B------:R-:W-:Y:S01]  /*1e540*/  LOP3.LUT R249, R2, 0x3a, RZ, 0xfc, !PT ;  /* 0x0000003a02f97812 */ /* 0x000fe200078efcff */
[----:B------:R-:W2:Y:S01]  /*1e550*/  LDL.LU.64 R74, [R1+0x1388] ;  /* 0x00138800014a7983 */ /* 0x000ea20000300a00 */
[----:B------:R-:W-:-:S02]  /*1e560*/  SEL R0, RZ, 0x4, P5 ;  /* 0x00000004ff007807 */ /* 0x000fc40002800000 */
[----:B------:R-:W-:Y:S01]  /*1e570*/  LOP3.LUT R2, R2, 0x3e, RZ, 0xfc, !PT ;  /* 0x0000003e02027812 */ /* 0x000fe200078efcff */
[----:B------:R-:W-:Y:S01]  /*1e580*/  IMAD.WIDE R62, R252, 0x4, R62 ;  /* 0x00000004fc3e7825 */ /* 0x000fe200078e023e */
[----:B------:R-:W-:Y:S02]  /*1e590*/  ISETP.GE.AND P5, PT, R249, UR6, PT ;  /* 0x00000006f9007c0c */ /* 0x000fe4000bfa6270 */
[----:B------:R-:W-:Y:S02]  /*1e5a0*/  SEL R0, R0, RZ, P3 ;  /* 0x000000ff00007207 */ /* 0x000fe40001800000 */
[----:B------:R1:W-:Y:S01]  /*1e5b0*/  LDGSTS.E [R76+0x6a600], [R62.64], P2 ;  /* 0x6a6000003e4c7fae */ /* 0x0003e20009121848 */
[----:B------:R-:W-:Y:S02]  /*1e5c0*/  ISETP.GE.AND P2, PT, R2, UR6, PT ;  /* 0x0000000602007c0c */ /* 0x000fe4000bf46270 */
[----:B------:R-:W-:Y:S02]  /*1e5d0*/  SEL R2, RZ, 0x4, P5 ;  /* 0x00000004ff027807 */ /* 0x000fe40002800000 */
[----:B------:R-:W-:-:S02]  /*1e5e0*/  ISETP.NE.U32.AND P5, PT, R0, RZ, PT ;  /* 0x000000ff0000720c */ /* 0x000fc40003fa5070 */
[----:B------:R-:W-:Y:S02]  /*1e5f0*/  SEL R0, RZ, 0x4, P2 ;  /* 0x00000004ff007807 */ /* 0x000fe40001000000 */
[----:B------:R-:W-:-:S04]  /*1e600*/  ISETP.GE.AND P2, PT, R3, UR6, PT ;  /* 0x0000000603007c0c */ /* 0x000fc8000bf46270 */
[----:B------:R-:W-:Y:S01]  /*1e610*/  SEL R3, RZ, 0x4, P2 ;  /* 0x00000004ff037807 */ /* 0x000fe20001000000 */
[----:B------:R1:W-:Y:S01]  /*1e620*/  STL.64 [R1+0xc88], R68 ;  /* 0x000c884401007387 */ /* 0x0003e20000100a00 */
[----:B------:R-:W-:Y:S02]  /*1e630*/  SEL R2, R2, RZ, P3 ;  /* 0x000000ff02027207 */ /* 0x000fe40001800000 */
[----:B------:R-:W-:Y:S02]  /*1e640*/  SEL R3, R3, RZ, P3 ;  /* 0x000000ff03037207 */ /* 0x000fe40001800000 */
[----:B------:R-:W-:Y:S01]  /*1e650*/  ISETP.NE.U32.AND P2, PT, R2, RZ, PT ;  /* 0x000000ff0200720c */ /* 0x000fe20003f45070 */
[----:B-1----:R-:W2:Y:S04]  /*1e660*/  LDL.LU.64 R68, [R1+0x1380] ;  /* 0x0013800001447983 */ /* 0x002ea80000300a00 */
[----:B------:R1:W-:Y:S04]  /*1e670*/  STL.64 [R1+0xc80], R62 ;  /* 0x000c803e01007387 */ /* 0x0003e80000100a00 */
[----:B-1----:R-:W2:Y:S01]  /*1e680*/  LDL.LU.64 R62, [R1+0x1378] ;  /* 0x00137800013e7983 */ /* 0x002ea20000300a00 */
[----:B---3--:R-:W-:-:S04]  /*1e690*/  IMAD.WIDE R4, R252, 0x4, R4 ;  /* 0x00000004fc047825 */ /* 0x008fc800078e0204 */
[C---:B----4-:R-:W-:Y:S01]  /*1e6a0*/  IMAD.WIDE R56, R252.reuse, 0x4, R56 ;  /* 0x00000004fc387825 */ /* 0x050fe200078e0238 */
[----:B------:R1:W-:Y:S03]  /*1e6b0*/  STL.64 [R1+0xc78], R4 ;  /* 0x000c780401007387 */ /* 0x0003e60000100a00 */
[C---:B------:R-:W-:Y:S01]  /*1e6c0*/  IMAD.WIDE R54, R252.reuse, 0x4, R54 ;  /* 0x00000004fc367825 */ /* 0x040fe200078e0236 */
[----:B------:R1:W-:Y:S01]  /*1e6d0*/  LDGSTS.E [R76+0x6aa00], [R4.64], P6 ;  /* 0x6aa00000044c7fae */ /* 0x0003e2000b121848 */
[----:B------:R-:W-:Y:S02]  /*1e6e0*/  ISETP.NE.U32.AND P6, PT, R3, RZ, PT ;  /* 0x000000ff0300720c */ /* 0x000fe40003fc5070 */
[C---:B------:R-:W-:Y:S01]  /*1e6f0*/  IMAD.WIDE R52, R252.reuse, 0x4, R52 ;  /* 0x00000004fc347825 */ /* 0x040fe200078e0234 */
[----:B------:R3:W-:Y:S04]  /*1e700*/  LDGSTS.E [R76+0x6ae00], [R56.64], P1 ;  /* 0x6ae00000384c7fae */ /* 0x0007e80008921848 */
[----:B------:R4:W-:Y:S04]  /*1e710*/  LDGSTS.E [R76+0x6b200], [R54.64], P4 ;  /* 0x6b200000364c7fae */ /* 0x0009e8000a121848 */
[----:B-1----:R-:W2:Y:S01]  /*1e720*/  LDL.LU.64 R4, [R1+0x1370] ;  /* 0x0013700001047983 */ /* 0x002ea20000300a00 */
[----:B------:R-:W-:-:S03]  /*1e730*/  IMAD.WIDE R48, R252, 0x4, R48 ;  /* 0x00000004fc307825 */ /* 0x000fc600078e0230 */
[----:B------:R-:W2:Y:S04]  /*1e740*/  LDL.LU.64 R2, [R1+0xc0] ;  /* 0x0000c00001027983 */ /* 0x000ea80000300a00 */
[----:B------:R3:W-:Y:S04]  /*1e750*/  STL.64 [R1+0x318], R56 ;  /* 0x0003183801007387 */ /* 0x0007e80000100a00 */
[----:B------:R4:W-:Y:S04]  /*1e760*/  STL.64 [R1+0x320], R54 ;  /* 0x0003203601007387 */ /* 0x0009e80000100a00 */
[----:B------:R1:W-:Y:S04]  /*1e770*/  LDGSTS.E [R76+0x6b600], [R52.64], P5 ;  /* 0x6b600000344c7fae */ /* 0x0003e8000a921848 */
[----:B---3--:R-:W3:Y:S04]  /*1e780*/  LDL.LU.64 R56, [R1+0x1368] ;  /* 0x0013680001387983 */ /* 0x008ee80000300a00 */
[----:B------:R1:W-:Y:S04]  /*1e790*/  STL.64 [R1+0x338], R52 ;  /* 0x0003383401007387 */ /* 0x0003e80000100a00 */
[----:B----4-:R-:W4:Y:S04]  /*1e7a0*/  LDL.LU.64 R54, [R1+0x1360] ;  /* 0x0013600001367983 */ /* 0x010f280000300a00 */
[----:B------:R-:W-:Y:S04]  /*1e7b0*/  STL.64 [R1+0x348], R48 ;  /* 0x0003483001007387 */ /* 0x000fe80000100a00 */
[----:B-1----:R-:W3:Y:S01]  /*1e7c0*/  LDL.LU.64 R52, [R1+0x1358] ;  /* 0x0013580001347983 */ /* 0x002ee20000300a00 */
[----:B------:R-:W-:Y:S01]  /*1e7d0*/  SEL R0, R0, RZ, P3 ;  /* 0x000000ff00007207 */ /* 0x000fe20001800000 */
[----:B------:R-:W-:-:S02]  /*1e7e0*/  IMAD.MOV.U32 R249, RZ, RZ, c[0x0][0x18c] ;  /* 0x00006300fff97624 */ /* 0x000fc400078e00ff */
[----:B------:R1:W-:Y:S01]  /*1e7f0*/  LDGSTS.E [R76+0x6ba00], [R48.64], P2 ;  /* 0x6ba00000304c7fae */ /* 0x0003e20009121848 */
[----:B------:R-:W-:Y:S01]  /*1e800*/  ISETP.NE.U32.AND P3, PT, R0, RZ, PT ;  /* 0x000000ff0000720c */ /* 0x000fe20003f65070 */
[----:B------:R-:W-:Y:S02]  /*1e810*/  IMAD.SHL.U32 R249, R249, 0x40, RZ ;  /* 0x00000040f9f97824 */ /* 0x000fe400078e00ff */
[----:B--2---:R-:W-:-:S05]  /*1e820*/  IMAD.WIDE R46, R252, 0x4, R46 ;  /* 0x00000004fc2e7825 */ /* 0x004fca00078e022e */
[----:B------:R-:W-:Y:S05]  /*1e830*/  STL.64 [R1+0xc70], R46 ;  /* 0x000c702e01007387 */ /* 0x000fea0000100a00 */
[----:B------:R1:W-:Y:S04]  /*1e840*/  LDGSTS.E [R76+0x6be00], [R46.64], P3 ;  /* 0x6be000002e4c7fae */ /* 0x0003e80009921848 */
[----:B------:R-:W0:Y:S01]  /*1e850*/  LDGDEPBAR ;  /* 0x00000000000079af */ /* 0x000e220000000000 */
[----:B------:R-:W-:-:S04]  /*1e860*/  IMAD.WIDE R4, R249, 0x4, R4 ;  /* 0x00000004f9047825 */ /* 0x000fc800078e0204 */
[C---:B------:R-:W-:Y:S01]  /*1e870*/  IMAD.WIDE R2, R249.reuse, 0x4, R2 ;  /* 0x00000004f9027825 */ /* 0x040fe200078e0202 */
[----:B------:R-:W-:Y:S04]  /*1e880*/  STL [R1+0xc30], R4 ;  /* 0x000c300401007387 */ /* 0x000fe80000100800 */
[----:B------:R3:W-:Y:S04]  /*1e890*/  LDGSTS.E [R77+0x40000], [R4.64], P6 ;  /* 0x40000000044d7fae */ /* 0x0007e8000b121848 */
[----:B------:R3:W-:Y:S04]  /*1e8a0*/  STL [R1+0xc2c], R5 ;  /* 0x000c2c0501007387 */ /* 0x0007e80000100800 */
[----:B------:R-:W-:Y:S04]  /*1e8b0*/  STL [R1+0xc38], R2 ;  /* 0x000c380201007387 */ /* 0x000fe80000100800 */
[----:B------:R4:W-:Y:S04]  /*1e8c0*/  LDGSTS.E [R77+0x40800], [R2.64], P6 ;  /* 0x40800000024d7fae */ /* 0x0009e8000b121848 */
[----:B------:R4:W-:Y:S01]  /*1e8d0*/  STL [R1+0xc34], R3 ;  /* 0x000c340301007387 */ /* 0x0009e20000100800 */
[----:B---3--:R-:W-:-:S04]  /*1e8e0*/  IMAD.WIDE R4, R249, 0x4, R52 ;  /* 0x00000004f9047825 */ /* 0x008fc800078e0234 */
[C---:B----4-:R-:W-:Y:S01]  /*1e8f0*/  IMAD.WIDE R2, R249.reuse, 0x4, R54 ;  /* 0x00000004f9027825 */ /* 0x050fe200078e0236 */
[----:B------:R-:W-:Y:S04]  /*1e900*/  STL [R1+0xc40], R4 ;  /* 0x000c400401007387 */ /* 0x000fe80000100800 */
[----:B------:R2:W-:Y:S04]  /*1e910*/  LDGSTS.E [R77+0x41000], [R4.64], P6 ;  /* 0x41000000044d7fae */ /* 0x0005e8000b121848 */
[----:B------:R2:W-:Y:S04]  /*1e920*/  STL [R1+0xc3c], R5 ;  /* 0x000c3c0501007387 */ /* 0x0005e80000100800 */
[----:B------:R-:W-:Y:S04]  /*1e930*/  STL [R1+0xc48], R2 ;  /* 0x000c480201007387 */ /* 0x000fe80000100800 */
[----:B------:R3:W-:Y:S01]  /*1e940*/  LDGSTS.E [R77+0x41800], [R2.64], P6 ;  /* 0x41800000024d7fae */ /* 0x0007e2000b121848 */
[----:B--2---:R-:W-:-:S03]  /*1e950*/  IMAD.WIDE R4, R249, 0x4, R56 ;  /* 0x00000004f9047825 */ /* 0x004fc600078e0238 */
[----:B------:R3:W-:Y:S04]  /*1e960*/  STL [R1+0xc44], R3 ;  /* 0x000c440301007387 */ /* 0x0007e80000100800 */
[----:B------:R-:W-:Y:S04]  /*1e970*/  STL [R1+0xc50], R4 ;  /* 0x000c500401007387 */ /* 0x000fe80000100800 */
[----:B------:R2:W-:Y:S01]  /*1e980*/  LDGSTS.E [R77+0x42000], [R4.64], P6 ;  /* 0x42000000044d7fae */ /* 0x0005e2000b121848 */
[----:B---3--:R-:W-:-:S03]  /*1e990*/  IMAD.WIDE R2, R249, 0x4, R62 ;  /* 0x00000004f9027825 */ /* 0x008fc600078e023e */
        /* <DEDUP_REMOVED lines=12> */
[----:B------:R3:W-:Y:S01]  /*1ea60*/  STL [R1+0xc64], R3 ;  /* 0x000c640301007387 */ /* 0x0007e20000100800 */
[----:B------:R-:W-:-:S04]  /*1ea70*/  IMAD.WIDE R100, R249, 0x4, R104 ;  /* 0x00000004f9647825 */ /* 0x000fc800078e0268 */
[----:B------:R-:W-:-:S04]  /*1ea80*/  IMAD.WIDE R104, R249, 0x4, R110 ;  /* 0x00000004f9687825 */ /* 0x000fc800078e026e */
[----:B---3--:R-:W-:-:S04]  /*1ea90*/  IMAD.WIDE R2, R249, 0x4, R102 ;  /* 0x00000004f9027825 */ /* 0x008fc800078e0266 */
        /* <DEDUP_REMOVED lines=14> */
[----:B------:R-:W3:Y:S02]  /*1eb80*/  LDL.LU.64 R250, [R1+0x388] ;  /* 0x0003880001fa7983 */ /* 0x000ee40000300a00 */
[C---:B------:R-:W-:Y:S02]  /*1eb90*/  IMAD.WIDE R142, R249.reuse, 0x4, R242 ;  /* 0x00000004f98e7825 */ /* 0x040fe400078e02f2 */
[----:B------:R-:W3:Y:S02]  /*1eba0*/  LDL.LU.64 R242, [R1+0x3a8] ;  /* 0x0003a80001f27983 */ /* 0x000ee40000300a00 */
[----:B------:R-:W-:Y:S02]  /*1ebb0*/  IMAD.WIDE R74, R249, 0x4, R84 ;  /* 0x00000004f94a7825 */ /* 0x000fe400078e0254 */
[----:B------:R-:W4:Y:S02]  /*1ebc0*/  S2R R85, SR_TID.X ;  /* 0x0000000000557919 */ /* 0x000f240000002100 */
[----:B----4-:R-:W-:-:S02]  /*1ebd0*/  SHF.R.S32.HI R0, RZ, 0x6, R85 ;  /* 0x00000006ff007819 */ /* 0x010fc40000011455 */
[----:B------:R-:W-:Y:S02]  /*1ebe0*/  LOP3.LUT R85, R85, 0x3f, RZ, 0xc0, !PT ;  /* 0x0000003f55557812 */ /* 0x000fe400078ec0ff */
[----:B------:R-:W-:-:S03]  /*1ebf0*/  SGXT R0, R0, 0x1 ;  /* 0x000000010000781a */ /* 0x000fc60000000200 */
[----:B------:R-:W-:-:S05]  /*1ec00*/  IMAD.SHL.U32 R85, R85, 0x4, RZ ;  /* 0x0000000455557824 */ /* 0x000fca00078e00ff */
[----:B------:R-:W-:-:S05]  /*1ec10*/  LOP3.LUT R85, R85, 0x110, R0, 0x78, !PT ;  /* 0x0000011055557812 */ /* 0x000fca00078e7800 */
        /* <DEDUP_REMOVED lines=9> */
[----:B------:R-:W-:-:S03]  /*1ecb0*/  IMAD.WIDE R234, R249, 0x4, R234 ;  /* 0x00000004f9ea7825 */ /* 0x000fc600078e02ea */
[----:B------:R4:W-:Y:S01]  /*1ecc0*/  LDGSTS.E [R85+0x48800], [R124.64], P6 ;  /* 0x488000007c557fae */ /* 0x0009e2000b121848 */
[----:B------:R-:W-:-:S03]  /*1ecd0*/  IMAD.WIDE R226, R249, 0x4, R226 ;  /* 0x00000004f9e27825 */ /* 0x000fc600078e02e2 */
[----:B------:R4:W-:Y:S01]  /*1ece0*/  LDGSTS.E [R85+0x49000], [R126.64], P6 ;  /* 0x490000007e557fae */ /* 0x0009e2000b121848 */
[----:B------:R-:W-:-:S03]  /*1ecf0*/  IMAD.WIDE R218, R249, 0x4, R218 ;  /* 0x00000004f9da7825 */ /* 0x000fc600078e02da */
[----:B------:R4:W-:Y:S01]  /*1ed00*/  LDGSTS.E [R85+0x49800], [R128.64], P6 ;  /* 0x4980000080557fae */ /* 0x0009e2000b121848 */
[----:B-1----:R-:W-:-:S03]  /*1ed10*/  IMAD.WIDE R76, R249, 0x4, R90 ;  /* 0x00000004f94c7825 */ /* 0x002fc600078e025a */
[----:B------:R4:W-:Y:S01]  /*1ed20*/  LDGSTS.E [R85+0x4a000], [R132.64], P6 ;  /* 0x4a00000084557fae */ /* 0x0009e2000b121848 */
[----:B------:R-:W-:-:S03]  /*1ed30*/  IMAD.WIDE R210, R249, 0x4, R210 ;  /* 0x00000004f9d27825 */ /* 0x000fc600078e02d2 */
[----:B------:R-:W1:Y:S01]  /*1ed40*/  S2R R0, SR_TID.X ;  /* 0x0000000000007919 */ /* 0x000e620000002100 */
[----:B------:R-:W-:-:S03]  /*1ed50*/  IMAD.WIDE R62, R249, 0x4, R94 ;  /* 0x00000004f93e7825 */ /* 0x000fc600078e025e */
[----:B------:R4:W-:Y:S01]  /*1ed60*/  LDGSTS.E [R85+0x4a800], [R134.64], P6 ;  /* 0x4a80000086557fae */ /* 0x0009e2000b121848 */
[----:B------:R-:W-:-:S03]  /*1ed70*/  IMAD.WIDE R202, R249, 0x4, R202 ;  /* 0x00000004f9ca7825 */ /* 0x000fc600078e02ca */
[----:B------:R4:W-:Y:S01]  /*1ed80*/  LDGSTS.E [R85+0x4b000], [R136.64], P6 ;  /* 0x4b00000088557fae */ /* 0x0009e2000b121848 */
[----:B------:R-:W-:-:S03]  /*1ed90*/  IMAD.WIDE R194, R249, 0x4, R194 ;  /* 0x00000004f9c27825 */ /* 0x000fc600078e02c2 */
[----:B------:R-:W3:Y:S01]  /*1eda0*/  LDL.LU.64 R90, [R1+0x330] ;  /* 0x00033000015a7983 */ /* 0x000ee20000300a00 */
[----:B------:R-:W-:-:S03]  /*1edb0*/  IMAD.WIDE R186, R249, 0x4, R186 ;  /* 0x00000004f9ba7825 */ /* 0x000fc600078e02ba */
[----:B------:R4:W-:Y:S01]  /*1edc0*/  LDGSTS.E [R85+0x4b800], [R140.64], P6 ;  /* 0x4b8000008c557fae */ /* 0x0009e2000b121848 */
[----:B------:R-:W-:-:S03]  /*1edd0*/  IMAD.WIDE R178, R249, 0x4, R178 ;  /* 0x00000004f9b27825 */ /* 0x000fc600078e02b2 */
[----:B------:R-:W3:Y:S04]  /*1ede0*/  LDL.LU.64 R94, [R1+0x368] ;  /* 0x00036800015e7983 */ /* 0x000ee80000300a00 */
[----:B------:R4:W-:Y:S01]  /*1edf0*/  LDGSTS.E [R85+0x4c000], [R142.64], P6 ;  /* 0x4c0000008e557fae */ /* 0x0009e2000b121848 */
[----:B------:R-:W-:-:S03]  /*1ee00*/  IMAD.WIDE R170, R249, 0x4, R170 ;  /* 0x00000004f9aa7825 */ /* 0x000fc600078e02aa */
[----:B------:R-:W-:Y:S04]  /*1ee10*/  STL.64 [R1+0x1218], R100 ;  /* 0x0012186401007387 */ /* 0x000fe80000100a00 */
        /* <DEDUP_REMOVED lines=8> */
[----:B------:R1:W-:Y:S04]  /*1eea0*/  STL.64 [R1+0x1230], R108 ;  /* 0x0012306c01007387 */ /* 0x0003e80000100a00 */
        /* <DEDUP_REMOVED lines=18> */
[----:B------:R4:W-:Y:S04]  /*1efd0*/  LDGSTS.E [R85+0x51000], [R162.64], P6 ;  /* 0x51000000a2557fae */ /* 0x0009e8000b121848 */
[----:B------:R-:W-:Y:S04]  /*1efe0*/  STL.64 [R1+0x1268], R126 ;  /* 0x0012687e01007387 */ /* 0x000fe80000100a00 */
[----:B------:R4:W-:Y:S04]  /*1eff0*/  LDGSTS.E [R85+0x51800], [R154.64], P6 ;  /* 0x518000009a557fae */ /* 0x0009e8000b121848 */
[----:B------:R-:W-:Y:S04]  /*1f000*/  STL.64 [R1+0x1270], R128 ;  /* 0x0012708001007387 */ /* 0x000fe80000100a00 */
[----:B------:R4:W-:Y:S01]  /*1f010*/  LDGSTS.E [R85+0x52000], [R146.64], P6 ;  /* 0x5200000092557fae */ /* 0x0009e2000b121848 */
[----:B------:R-:W-:-:S03]  /*1f020*/  IMAD.WIDE R68, R249, 0x4, R88 ;  /* 0x00000004f9447825 */ /* 0x000fc600078e0258 */
[----:B------:R-:W-:Y:S04]  /*1f030*/  STL.64 [R1+0x1278], R132 ;  /* 0x0012788401007387 */ /* 0x000fe80000100a00 */
[----:B------:R4:W-:Y:S04]  /*1f040*/  LDGSTS.E [R85+0x52800], [R138.64], P6 ;  /* 0x528000008a557fae */ /* 0x0009e8000b121848 */
        /* <DEDUP_REMOVED lines=9> */
[----:B------:R-:W-:Y:S01]  /*1f0e0*/  STL.64 [R1+0x1298], R142 ;  /* 0x0012988e01007387 */ /* 0x000fe20000100a00 */
[----:B-1----:R-:W-:-:S03]  /*1f0f0*/  SHF.R.S32.HI R108, RZ, 0x6, R0 ;  /* 0x00000006ff6c7819 */ /* 0x002fc60000011400 */
[----:B------:R4:W-:Y:S01]  /*1f100*/  LDGSTS.E [R85+0x54800], [R106.64], P6 ;  /* 0x548000006a557fae */ /* 0x0009e2000b121848 */
[----:B------:R-:W-:-:S03]  /*1f110*/  IMAD.WIDE R52, R249, 0x4, R34 ;  /* 0x00000004f9347825 */ /* 0x000fc600078e0222 */
[----:B------:R-:W-:Y:S01]  /*1f120*/  STL.64 [R1+0x12a0], R234 ;  /* 0x0012a0ea01007387 */ /* 0x000fe20000100a00 */
[----:B------:R-:W-:-:S03]  /*1f130*/  LOP3.LUT R0, R0, 0x3f, RZ, 0xc0, !PT ;  /* 0x0000003f00007812 */ /* 0x000fc600078ec0ff */
        /* <DEDUP_REMOVED lines=15> */
[----:B------:R-:W-:-:S03]  /*1f230*/  IMAD.SHL.U32 R109, R0, 0x4, RZ ;  /* 0x00000004006d7824 */ /* 0x000fc600078e00ff */
[----:B------:R4:W-:Y:S01]  /*1f240*/  LDGSTS.E [R85+0x57800], [R60.64], P6 ;  /* 0x578000003c557fae */ /* 0x0009e2000b121848 */
[----:B------:R-:W-:-:S03]  /*1f250*/  IMAD.WIDE R40, R249, 0x4, R40 ;  /* 0x00000004f9287825 */ /* 0x000fc600078e0228 */
[----:B------:R-:W-:Y:S01]  /*1f260*/  STL.64 [R1+0x12d0], R186 ;  /* 0x0012d0ba01007387 */ /* 0x000fe20000100a00 */
[----:B------:R-:W-:-:S03]  /*1f270*/  SGXT R108, R108, 0x1 ;  /* 0x000000016c6c781a */ /* 0x000fc60000000200 */
        /* <DEDUP_REMOVED lines=12> */
[----:B------:R-:W-:-:S03]  /*1f340*/  LOP3.LUT R109, R109, 0x110, R108, 0x78, !PT ;  /* 0x000001106d6d7812 */ /* 0x000fc600078e786c */
        /* <DEDUP_REMOVED lines=10> */
[----:B------:R-:W-:-:S03]  /*1f3f0*/  LOP3.LUT R109, R109, 0x20, RZ, 0x3c, !PT ;  /* 0x000000206d6d7812 */ /* 0x000fc600078e3cff */
        /* <DEDUP_REMOVED lines=14> */
[----:B------:R4:W-:Y:S04]  /*1f4e0*/  LDGSTS.E [R85+0x5f800], [R26.64], P6 ;  /* 0x5f8000001a557fae */ /* 0x0009e8000b121848 */
[----:B------:R-:W-:Y:S04]  /*1f4f0*/  STL [R1+0xbf0], R4 ;  /* 0x000bf00401007387 */ /* 0x000fe80000100800 */
[----:B------:R3:W-:Y:S04]  /*1f500*/  LDGSTS.E [R109+0x40200], [R4.64], P6 ;  /* 0x40200000046d7fae */ /* 0x0007e8000b121848 */
[----:B------:R3:W-:Y:S04]  /*1f510*/  STL [R1+0xbec], R5 ;  /* 0x000bec0501007387 */ /* 0x0007e80000100800 */
[----:B------:R-:W2:Y:S04]  /*1f520*/  LDL.LU.64 R18, [R1+0x310] ;  /* 0x0003100001127983 */ /* 0x000ea80000300a00 */
[----:B------:R-:W2:Y:S01]  /*1f530*/  LDL.LU.64 R88, [R1+0x2f0] ;  /* 0x0002f00001587983 */ /* 0x000ea20000300a00 */
[----:B---3--:R-:W-:-:S03]  /*1f540*/  IMAD.WIDE R4, R249, 0x4, R242 ;  /* 0x00000004f9047825 */ /* 0x008fc600078e02f2 */
[----:B------:R-:W-:Y:S04]  /*1f550*/  STL [R1+0xbf8], R2 ;  /* 0x000bf80201007387 */ /* 0x000fe80000100800 */
[----:B------:R1:W-:Y:S04]  /*1f560*/  LDGSTS.E [R109+0x40a00], [R2.64], P6 ;  /* 0x40a00000026d7fae */ /* 0x0003e8000b121848 */
[----:B------:R1:W-:Y:S04]  /*1f570*/  STL [R1+0xbf4], R3 ;  /* 0x000bf40301007387 */ /* 0x0003e80000100800 */
[----:B------:R-:W-:Y:S04]  /*1f580*/  STL [R1+0xc00], R4 ;  /* 0x000c000401007387 */ /* 0x000fe80000100800 */
[----:B----4-:R-:W3:Y:S01]  /*1f590*/  LDL.LU.64 R84, [R1+0x3e0] ;  /* 0x0003e00001547983 */ /* 0x010ee20000300a00 */
[----:B-1----:R-:W-:-:S03]  /*1f5a0*/  IMAD.WIDE R2, R249, 0x4, R250 ;  /* 0x00000004f9027825 */ /* 0x002fc600078e02fa */
[----:B------:R-:W4:Y:S04]  /*1f5b0*/  LDL.LU.64 R242, [R1+0x3c0] ;  /* 0x0003c00001f27983 */ /* 0x000f280000300a00 */
[----:B------:R1:W-:Y:S04]  /*1f5c0*/  STL [R1+0xbfc], R5 ;  /* 0x000bfc0501007387 */ /* 0x0003e80000100800 */
[----:B------:R-:W-:Y:S04]  /*1f5d0*/  STL [R1+0xc08], R2 ;  /* 0x000c080201007387 */ /* 0x000fe80000100800 */
[----:B------:R1:W-:Y:S04]  /*1f5e0*/  STL [R1+0xc04], R3 ;  /* 0x000c040301007387 */ /* 0x0003e80000100800 */
[----:B------:R-:W4:Y:S04]  /*1f5f0*/  LDL.LU.64 R250, [R1+0x270] ;  /* 0x0002700001fa7983 */ /* 0x000f280000300a00 */
[----:B------:R1:W-:Y:S04]  /*1f600*/  LDGSTS.E [R109+0x41200], [R4.64], P6 ;  /* 0x41200000046d7fae */ /* 0x0003e8000b121848 */
[----:B------:R1:W-:Y:S02]  /*1f610*/  LDGSTS.E [R109+0x41a00], [R2.64], P6 ;  /* 0x41a00000026d7fae */ /* 0x0003e4000b121848 */
[----:B-1----:R-:W-:-:S05]  /*1f620*/  IMAD.WIDE R4, R249, 0x4, R94 ;  /* 0x00000004f9047825 */ /* 0x002fca00078e025e */
[----:B------:R-:W-:Y:S04]  /*1f630*/  STL [R1+0xc10], R4 ;  /* 0x000c100401007387 */ /* 0x000fe80000100800 */
[----:B------:R-:W4:Y:S01]  /*1f640*/  LDL.LU.64 R12, [R1+0x210] ;  /* 0x00021000010c7983 */ /* 0x000f220000300a00 */
[----:B------:R-:W-:-:S03]  /*1f650*/  IMAD.WIDE R2, R249, 0x4, R90 ;  /* 0x00000004f9027825 */ /* 0x000fc600078e025a */
[----:B------:R-:W4:Y:S04]  /*1f660*/  LDL.LU.64 R10, [R1+0x1f0] ;  /* 0x0001f000010a7983 */ /* 0x000f280000300a00 */
[----:B------:R-:W4:Y:S04]  /*1f670*/  LDL.LU.64 R8, [R1+0x1d0] ;  /* 0x0001d00001087983 */ /* 0x000f280000300a00 */
[----:B------:R-:W4:Y:S04]  /*1f680*/  LDL.LU.64 R6, [R1+0x1b0] ;  /* 0x0001b00001067983 */ /* 0x000f280000300a00 */
[----:B------:R-:W4:Y:S04]  /*1f690*/  LDL.LU.64 R104, [R1+0x190] ;  /* 0x0001900001687983 */ /* 0x000f280000300a00 */
[----:B------:R-:W4:Y:S04]  /*1f6a0*/  LDL.LU.64 R102, [R1+0x178] ;  /* 0x0001780001667983 */ /* 0x000f280000300a00 */
[----:B------:R-:W4:Y:S04]  /*1f6b0*/  LDL.LU.64 R90, [R1+0x170] ;  /* 0x00017000015a7983 */ /* 0x000f280000300a00 */
[----:B------:R-:W4:Y:S04]  /*1f6c0*/  LDL.LU.64 R94, [R1+0x130] ;  /* 0x00013000015e7983 */ /* 0x000f280000300a00 */
[----:B------:R2:W-:Y:S04]  /*1f6d0*/  LDGSTS.E [R109+0x42200], [R4.64], P6 ;  /* 0x42200000046d7fae */ /* 0x0005e8000b121848 */
[----:B------:R2:W-:Y:S04]  /*1f6e0*/  STL [R1+0xc0c], R5 ;  /* 0x000c0c0501007387 */ /* 0x0005e80000100800 */
[----:B------:R-:W-:Y:S04]  /*1f6f0*/  STL [R1+0xc18], R2 ;  /* 0x000c180201007387 */ /* 0x000fe80000100800 */
[----:B------:R1:W-:Y:S04]  /*1f700*/  LDGSTS.E [R109+0x42a00], [R2.64], P6 ;  /* 0x42a00000026d7fae */ /* 0x0003e8000b121848 */
[----:B------:R1:W-:Y:S01]  /*1f710*/  STL [R1+0xc14], R3 ;  /* 0x000c140301007387 */ /* 0x0003e20000100800 */
[----:B--2---:R-:W-:-:S04]  /*1f720*/  IMAD.WIDE R4, R249, 0x4, R18 ;  /* 0x00000004f9047825 */ /* 0x004fc800078e0212 */
[C---:B-1----:R-:W-:Y:S01]  /*1f730*/  IMAD.WIDE R2, R249.reuse, 0x4, R88 ;  /* 0x00000004f9027825 */ /* 0x042fe200078e0258 */
[----:B------:R-:W-:Y:S04]  /*1f740*/  STL [R1+0xc20], R4 ;  /* 0x000c200401007387 */ /* 0x000fe80000100800 */
[----:B------:R1:W-:Y:S04]  /*1f750*/  STL [R1+0xc1c], R5 ;  /* 0x000c1c0501007387 */ /* 0x0003e80000100800 */
[----:B------:R-:W-:Y:S04]  /*1f760*/  STL [R1+0xc28], R2 ;  /* 0x000c280201007387 */ /* 0x000fe80000100800 */
[----:B------:R2:W-:Y:S01]  /*1f770*/  STL [R1+0xc24], R3 ;  /* 0x000c240301007387 */ /* 0x0005e20000100800 */
[----:B------:R-:W-:-:S03]  /*1f780*/  IMAD.WIDE R64, R249, 0x4, R64 ;  /* 0x00000004f9407825 */ /* 0x000fc600078e0240 */
[----:B------:R1:W-:Y:S01]  /*1f790*/  LDGSTS.E [R109+0x43200], [R4.64], P6 ;  /* 0x43200000046d7fae */ /* 0x0003e2000b121848 */
[----:B---3--:R-:W-:-:S03]  /*1f7a0*/  IMAD.WIDE R88, R249, 0x4, R84 ;  /* 0x00000004f9587825 */ /* 0x008fc600078e0254 */
[----:B------:R2:W-:Y:S01]  /*1f7b0*/  LDGSTS.E [R109+0x43a00], [R2.64], P6 ;  /* 0x43a00000026d7fae */ /* 0x0005e2000b121848 */
[----:B----4-:R-:W-:-:S03]  /*1f7c0*/  IMAD.WIDE R84, R249, 0x4, R242 ;  /* 0x00000004f9547825 */ /* 0x010fc600078e02f2 */
[----:B------:R-:W3:Y:S01]  /*1f7d0*/  LDL.LU.64 R242, [R1+0x50] ;  /* 0x0000500001f27983 */ /* 0x000ee20000300a00 */
[----:B------:R-:W-:-:S03]  /*1f7e0*/  IMAD.WIDE R18, R249, 0x4, R250 ;  /* 0x00000004f9127825 */ /* 0x000fc600078e02fa */
[----:B------:R-:W4:Y:S04]  /*1f7f0*/  LDL.LU.64 R250, [R1+0x38] ;  /* 0x0000380001fa7983 */ /* 0x000f280000300a00 */
[----:B------:R-:W3:Y:S01]  /*1f800*/  LDL.LU.64 R100, [R1+0x28] ;  /* 0x0000280001647983 */ /* 0x000ee20000300a00 */
[----:B------:R-:W-:-:S04]  /*1f810*/  IMAD.WIDE R58, R249, 0x4, R58 ;  /* 0x00000004f93a7825 */ /* 0x000fc800078e023a */
[----:B------:R-:W-:-:S04]  /*1f820*/  IMAD.WIDE R68, R249, 0x4, R192 ;  /* 0x00000004f9447825 */ /* 0x000fc800078e02c0 */
[----:B-1----:R-:W-:-:S04]  /*1f830*/  IMAD.WIDE R4, R249, 0x4, R104 ;  /* 0x00000004f9047825 */ /* 0x002fc800078e0268 */
[----:B--2---:R-:W-:-:S04]  /*1f840*/  IMAD.WIDE R2, R249, 0x4, R102 ;  /* 0x00000004f9027825 */ /* 0x004fc800078e0266 */
[----:B------:R-:W-:-:S04]  /*1f850*/  IMAD.WIDE R24, R249, 0x4, R24 ;  /* 0x00000004f9187825 */ /* 0x000fc800078e0218 */
[C---:B------:R-:W-:Y:S01]  /*1f860*/  IMAD.WIDE R22, R249.reuse, 0x4, R22 ;  /* 0x00000004f9167825 */ /* 0x040fe200078e0216 */
[----:B------:R1:W-:Y:S03]  /*1f870*/  LDGSTS.E [R109+0x44200], [R24.64], P6 ;  /* 0x44200000186d7fae */ /* 0x0003e6000b121848 */
        /* <DEDUP_REMOVED lines=53> */
[----:B------:R1:W-:Y:S04]  /*1fbd0*/  LDGSTS.E [R109+0x51a00], [R232.64], P6 ;  /* 0x51a00000e86d7fae */ /* 0x0003e8000b121848 */
[----:B------:R1:W-:Y:S01]  /*1fbe0*/  LDGSTS.E [R109+0x52200], [R236.64], P6 ;  /* 0x52200000ec6d7fae */ /* 0x0003e2000b121848 */
[----:B------:R-:W-:-:S03]  /*1fbf0*/  IMAD.WIDE R246, R249, 0x4, R246 ;  /* 0x00000004f9f67825 */ /* 0x000fc600078e02f6 */
[----:B------:R1:W-:Y:S01]  /*1fc00*/  LDGSTS.E [R109+0x52a00], [R238.64], P6 ;  /* 0x52a00000ee6d7fae */ /* 0x0003e2000b121848 */
[----:B------:R-:W-:-:S03]  /*1fc10*/  IMAD.WIDE R80, R249, 0x4, R80 ;  /* 0x00000004f9507825 */ /* 0x000fc600078e0250 */
[----:B------:R1:W-:Y:S01]  /*1fc20*/  LDGSTS.E [R109+0x53200], [R240.64], P6 ;  /* 0x53200000f06d7fae */ /* 0x0003e2000b121848 */
[----:B---3--:R-:W-:-:S05]  /*1fc30*/  IMAD.WIDE R74, R249, 0x4, R100 ;  /* 0x00000004f94a7825 */ /* 0x008fca00078e0264 */
[----:B------:R-:W-:Y:S04]  /*1fc40*/  STL.64 [R1], R74 ;  /* 0x0000004a01007387 */ /* 0x000fe80000100a00 */
[----:B------:R2:W-:Y:S04]  /*1fc50*/  STL.64 [R1+0x8], R64 ;  /* 0x0000084001007387 */ /* 0x0005e80000100a00 */
[----:B------:R3:W-:Y:S04]  /*1fc60*/  STL.64 [R1+0x10], R58 ;  /* 0x0000103a01007387 */ /* 0x0007e80000100a00 */
[----:B------:R-:W-:Y:S04]  /*1fc70*/  STL.64 [R1+0x18], R68 ;  /* 0x0000184401007387 */ /* 0x000fe80000100a00 */
[----:B------:R-:W2:Y:S04]  /*1fc80*/  LDL.LU.64 R112, [R1+0x3a0] ;  /* 0x0003a00001707983 */ /* 0x000ea80000300a00 */
[----:B------:R-:W3:Y:S04]  /*1fc90*/  LDL.LU.64 R104, [R1+0x380] ;  /* 0x0003800001687983 */ /* 0x000ee80000300a00 */
[----:B------:R-:W3:Y:S04]  /*1fca0*/  LDL.LU.64 R102, [R1+0x350] ;  /* 0x0003500001667983 */ /* 0x000ee80000300a00 */
[----:B------:R-:W3:Y:S01]  /*1fcb0*/  LDL.LU.64 R100, [R1+0x328] ;  /* 0x0003280001647983 */ /* 0x000ee20000300a00 */
[----:B------:R-:W-:-:S04]  /*1fcc0*/  IMAD.WIDE R242, R249, 0x4, R242 ;  /* 0x00000004f9f27825 */ /* 0x000fc800078e02f2 */
[C---:B----4-:R-:W-:Y:S01]  /*1fcd0*/  IMAD.WIDE R250, R249.reuse, 0x4, R250 ;  /* 0x00000004f9fa7825 */ /* 0x050fe200078e02fa */
        /* <DEDUP_REMOVED lines=32> */
[----:B------:R-:W-:Y:S02]  /*1fee0*/  IMAD.SHL.U32 R0, R0, 0x4, RZ ;  /* 0x0000000400007824 */ /* 0x000fe400078e00ff */
[----:B------:R-:W-:Y:S01]  /*1fef0*/  IMAD.WIDE R196, R249, 0x4, R196 ;  /* 0x00000004f9c47825 */ /* 0x000fe200078e02c4 */
[----:B------:R1:W-:Y:S04]  /*1ff00*/  LDGSTS.E [R109+0x5c200], [R176.64], P6 ;  /* 0x5c200000b06d7fae */ /* 0x0003e8000b121848 */
[----:B------:R1:W-:Y:S01]  /*1ff10*/  LDGSTS.E [R109+0x5ca00], [R180.64], P6 ;  /* 0x5ca00000b46d7fae */ /* 0x0003e2000b121848 */
[----:B------:R-:W-:-:S03]  /*1ff20*/  LOP3.LUT R0, R0, 0x110, R108, 0x78, !PT ;  /* 0x0000011000007812 */ /* 0x000fc600078e786c */
[----:B------:R-:W-:Y:S04]  /*1ff30*/  STL.64 [R1+0x1210], R184 ;  /* 0x001210b801007387 */ /* 0x000fe80000100a00 */
[----:B------:R1:W-:Y:S04]  /*1ff40*/  LDGSTS.E [R109+0x5d200], [R182.64], P6 ;  /* 0x5d200000b66d7fae */ /* 0x0003e8000b121848 */
[----:B------:R-:W-:Y:S04]  /*1ff50*/  STL.64 [R1+0x1208], R188 ;  /* 0x001208bc01007387 */ /* 0x000fe80000100a00 */
[----:B------:R1:W-:Y:S04]  /*1ff60*/  LDGSTS.E [R109+0x5da00], [R184.64], P6 ;  /* 0x5da00000b86d7fae */ /* 0x0003e8000b121848 */
[----:B------:R-:W-:Y:S04]  /*1ff70*/  STL.64 [R1+0x1200], R190 ;  /* 0x001200be01007387 */ /* 0x000fe80000100a00 */
[----:B------:R1:W-:Y:S04]  /*1ff80*/  LDGSTS.E [R109+0x5e200], [R188.64], P6 ;  /* 0x5e200000bc6d7fae */ /* 0x0003e8000b121848 */
[----:B------:R-:W4:Y:S01]  /*1ff90*/  LDL.LU.64 R110, [R1+0x308] ;  /* 0x00030800016e7983 */ /* 0x000f220000300a00 */
[----:B------:R-:W-:-:S03]  /*1ffa0*/  LOP3.LUT R0, R0, 0x40, RZ, 0x3c, !PT ;  /* 0x0000004000007812 */ /* 0x000fc600078e3cff */
[----:B------:R1:W-:Y:S04]  /*1ffb0*/  LDGSTS.E [R109+0x5ea00], [R190.64], P6 ;  /* 0x5ea00000be6d7fae */ /* 0x0003e8000b121848 */
[----:B------:R1:W-:Y:S04]  /*1ffc0*/  LDGSTS.E [R109+0x5f200], [R68.64], P6 ;  /* 0x5f200000446d7fae */ /* 0x0003e8000b121848 */
[----:B------:R-:W-:Y:S04]  /*1ffd0*/  STL.64 [R1+0x11f8], R196 ;  /* 0x0011f8c401007387 */ /* 0x000fe80000100a00 */
[----:B------:R1:W-:Y:S04]  /*1ffe0*/  LDGSTS.E [R109+0x5fa00], [R196.64], P6 ;  /* 0x5fa00000c46d7fae */ /* 0x0003e8000b121848 */
[----:B------:R-:W-:Y:S04]  /*1fff0*/  STL [R1+0xbb0], R88 ;  /* 0x000bb05801007387 */ /* 0x000fe80000100800 */
[----:B------:R2:W-:Y:S04]  /*20000*/  LDGSTS.E [R0+0x40400], [R88.64], P6 ;  /* 0x4040000058007fae */ /* 0x0005e8000b121848 */
[----:B-1----:R-:W4:Y:S04]  /*20010*/  LDL.LU.64 R108, [R1+0x2f8] ;  /* 0x0002f800016c7983 */ /* 0x002f280000300a00 */
[----:B------:R-:W-:Y:S04]  /*20020*/  STL [R1+0xbac], R89 ;  /* 0x000bac5901007387 */ /* 0x000fe80000100800 */
[----:B------:R-:W-:Y:S04]  /*20030*/  STL [R1+0xbb8], R84 ;  /* 0x000bb85401007387 */ /* 0x000fe80000100800 */
[----:B------:R-:W-:Y:S04]  /*20040*/  STL [R1+0xbb4], R85 ;  /* 0x000bb45501007387 */ /* 0x000fe80000100800 */
[----:B------:R2:W-:Y:S02]  /*20050*/  LDGSTS.E [R0+0x40c00], [R84.64], P6 ;  /* 0x40c0000054007fae */ /* 0x0005e4000b121848 */
[----:B--2---:R-:W-:-:S04]  /*20060*/  IMAD.WIDE R64, R249, 0x4, R112 ;  /* 0x00000004f9407825 */ /* 0x004fc800078e0270 */
[C---:B---3--:R-:W-:Y:S01]  /*20070*/  IMAD.WIDE R58, R249.reuse, 0x4, R104 ;  /* 0x00000004f93a7825 */ /* 0x048fe200078e0268 */
[----:B------:R-:W-:Y:S04]  /*20080*/  STL [R1+0xbc0], R64 ;  /* 0x000bc04001007387 */ /* 0x000fe80000100800 */
[----:B------:R2:W-:Y:S04]  /*20090*/  STL [R1+0xbbc], R65 ;  /* 0x000bbc4101007387 */ /* 0x0005e80000100800 */
[----:B------:R-:W-:Y:S04]  /*200a0*/  STL [R1+0xbc8], R58 ;  /* 0x000bc83a01007387 */ /* 0x000fe80000100800 */
[----:B------:R2:W-:Y:S04]  /*200b0*/  LDGSTS.E [R0+0x41400], [R64.64], P6 ;  /* 0x4140000040007fae */ /* 0x0005e8000b121848 */
[----:B------:R3:W-:Y:S04]  /*200c0*/  STL [R1+0xbc4], R59 ;  /* 0x000bc43b01007387 */ /* 0x0007e80000100800 */
[----:B------:R-:W2:Y:S02]  /*200d0*/  LDL.LU.64 R134, [R1+0x300] ;  /* 0x0003000001867983 */ /* 0x000ea40000300a00 */
[----:B--2---:R-:W-:-:S02]  /*200e0*/  IMAD.WIDE R64, R249, 0x4, R102 ;  /* 0x00000004f9407825 */ /* 0x004fc400078e0266 */
[----:B------:R-:W2:Y:S04]  /*200f0*/  LDL.LU.64 R128, [R1+0x2e8] ;  /* 0x0002e80001807983 */ /* 0x000ea80000300a00 */
[----:B------:R-:W2:Y:S04]  /*20100*/  LDL.LU.64 R104, [R1+0x2e0] ;  /* 0x0002e00001687983 */ /* 0x000ea80000300a00 */
[----:B------:R-:W2:Y:S04]  /*20110*/  LDL.LU.64 R126, [R1+0x2d8] ;  /* 0x0002d800017e7983 */ /* 0x000ea80000300a00 */
[----:B------:R-:W2:Y:S04]  /*20120*/  LDL.LU.64 R102, [R1+0x2c8] ;  /* 0x0002c80001667983 */ /* 0x000ea80000300a00 */
[----:B------:R-:W-:Y:S04]  /*20130*/  STL [R1+0xbd0], R64 ;  /* 0x000bd04001007387 */ /* 0x000fe80000100800 */
[----:B------:R3:W-:Y:S04]  /*20140*/  LDGSTS.E [R0+0x41c00], [R58.64], P6 ;  /* 0x41c000003a007fae */ /* 0x0007e8000b121848 */
[----:B------:R4:W-:Y:S04]  /*20150*/  STL [R1+0xbcc], R65 ;  /* 0x000bcc4101007387 */ /* 0x0009e80000100800 */
[----:B------:R-:W2:Y:S01]  /*20160*/  LDL.LU.64 R124, [R1+0x2c0] ;  /* 0x0002c000017c7983 */ /* 0x000ea20000300a00 */
[----:B---3--:R-:W-:-:S03]  /*20170*/  IMAD.WIDE R58, R249, 0x4, R100 ;  /* 0x00000004f93a7825 */ /* 0x008fc600078e0264 */
[----:B------:R4:W-:Y:S04]  /*20180*/  LDGSTS.E [R0+0x42400], [R64.64], P6 ;  /* 0x4240000040007fae */ /* 0x0009e8000b121848 */
[----:B------:R-:W3:Y:S04]  /*20190*/  LDL.LU.64 R100, [R1+0x2b8] ;  /* 0x0002b80001647983 */ /* 0x000ee80000300a00 */
[----:B------:R-:W-:Y:S04]  /*201a0*/  STL [R1+0xbd8], R58 ;  /* 0x000bd83a01007387 */ /* 0x000fe80000100800 */
[----:B------:R-:W3:Y:S04]  /*201b0*/  LDL.LU.64 R120, [R1+0x2a8] ;  /* 0x0002a80001787983 */ /* 0x000ee80000300a00 */
[----:B------:R4:W-:Y:S04]  /*201c0*/  STL [R1+0xbd4], R59 ;  /* 0x000bd43b01007387 */ /* 0x0009e80000100800 */
[----:B------:R4:W-:Y:S04]  /*201d0*/  LDGSTS.E [R0+0x42c00], [R58.64], P6 ;  /* 0x42c000003a007fae */ /* 0x0009e8000b121848 */
[----:B------:R-:W3:Y:S04]  /*201e0*/  LDL.LU.64 R118, [R1+0x2a0] ;  /* 0x0002a00001767983 */ /* 0x000ee80000300a00 */
[----:B------:R-:W3:Y:S01]  /*201f0*/  LDL.LU.64 R132, [R1+0x298] ;  /* 0x0002980001847983 */ /* 0x000ee20000300a00 */
[----:B----4-:R-:W-:-:S05]  /*20200*/  IMAD.WIDE R64, R249, 0x4, R110 ;  /* 0x00000004f9407825 */ /* 0x010fca00078e026e */
[----:B------:R-:W-:Y:S04]  /*20210*/  STL [R1+0xbe0], R64 ;  /* 0x000be04001007387 */ /* 0x000fe80000100800 */
[----:B------:R-:W4:Y:S04]  /*20220*/  LDL.LU.64 R116, [R1+0x288] ;  /* 0x0002880001747983 */ /* 0x000f280000300a00 */
[----:B------:R1:W-:Y:S04]  /*20230*/  STL [R1+0xbdc], R65 ;  /* 0x000bdc4101007387 */ /* 0x0003e80000100800 */
[----:B------:R-:W4:Y:S04]  /*20240*/  LDL.LU.64 R112, [R1+0x280] ;  /* 0x0002800001707983 */ /* 0x000f280000300a00 */
[----:B------:R1:W-:Y:S01]  /*20250*/  LDGSTS.E [R0+0x43400], [R64.64], P6 ;  /* 0x4340000040007fae */ /* 0x0003e2000b121848 */
[----:B------:R-:W-:-:S05]  /*20260*/  IMAD.WIDE R58, R249, 0x4, R108 ;  /* 0x00000004f93a7825 */ /* 0x000fca00078e026c */
[----:B------:R-:W-:Y:S01]  /*20270*/  STL [R1+0xbe8], R58 ;  /* 0x000be83a01007387 */ /* 0x000fe20000100800 */
[----:B-1----:R-:W-:-:S03]  /*20280*/  IMAD.WIDE R64, R249, 0x4, R144 ;  /* 0x00000004f9407825 */ /* 0x002fc600078e0290 */
[----:B------:R1:W-:Y:S04]  /*20290*/  STL [R1+0xbe4], R59 ;  /* 0x000be43b01007387 */ /* 0x0003e80000100800 */
[----:B------:R1:W-:Y:S04]  /*202a0*/  LDGSTS.E [R0+0x43c00], [R58.64], P6 ;  /* 0x43c000003a007fae */ /* 0x0003e8000b121848 */
[----:B------:R-:W4:Y:S04]  /*202b0*/  LDL.LU.64 R110, [R1+0x278] ;  /* 0x00027800016e7983 */ /* 0x000f280000300a00 */
[----:B------:R-:W4:Y:S01]  /*202c0*/  LDL.LU.64 R144, [R1+0x1350] ;  /* 0x0013500001907983 */ /* 0x000f220000300a00 */
[----:B-1----:R-:W-:-:S03]  /*202d0*/  IMAD.WIDE R58, R249, 0x4, R96 ;  /* 0x00000004f93a7825 */ /* 0x002fc600078e0260 */
[----:B------:R-:W4:Y:S04]  /*202e0*/  LDL.LU.64 R96, [R1+0x1348] ;  /* 0x0013480001607983 */ /* 0x000f280000300a00 */
[----:B------:R-:W4:Y:S01]  /*202f0*/  LDL.LU.64 R108, [R1+0x268] ;  /* 0x00026800016c7983 */ /* 0x000f220000300a00 */
[----:B--2---:R-:W-:-:S03]  /*20300*/  IMAD.WIDE R88, R249, 0x4, R128 ;  /* 0x00000004f9587825 */ /* 0x004fc600078e0280 */
        /* <DEDUP_REMOVED lines=9> */
[----:B---3--:R-:W-:-:S03]  /*203a0*/  IMAD.WIDE R76, R249, 0x4, R100 ;  /* 0x00000004f94c7825 */ /* 0x008fc600078e0264 */
[----:B------:R-:W3:Y:S01]  /*203b0*/  LDL.LU.64 R100, [R1+0x228] ;  /* 0x0002280001647983 */ /* 0x000ee20000300a00 */
[----:B------:R-:W-:-:S03]  /*203c0*/  IMAD.WIDE R98, R249, 0x4, R120 ;  /* 0x00000004f9627825 */ /* 0x000fc600078e0278 */
[----:B------:R-:W3:Y:S04]  /*203d0*/  LDL.LU.64 R120, [R1+0x220] ;  /* 0x0002200001787983 */ /* 0x000ee80000300a00 */
[----:B------:R1:W-:Y:S01]  /*203e0*/  STL.64 [R1+0x28], R68 ;  /* 0x0000284401007387 */ /* 0x0003e20000100a00 */
[----:B------:R-:W-:-:S03]  /*203f0*/  IMAD.WIDE R106, R249, 0x4, R118 ;  /* 0x00000004f96a7825 */ /* 0x000fc600078e0276 */
[----:B------:R-:W3:Y:S01]  /*20400*/  LDL.LU.64 R118, [R1+0x218] ;  /* 0x0002180001767983 */ /* 0x000ee20000300a00 */
[----:B------:R-:W-:-:S03]  /*20410*/  IMAD.WIDE R114, R249, 0x4, R132 ;  /* 0x00000004f9727825 */ /* 0x000fc600078e0284 */
[----:B------:R1:W-:Y:S04]  /*20420*/  STL.64 [R1+0x30], R74 ;  /* 0x0000304a01007387 */ /* 0x0003e80000100a00 */
[----:B------:R1:W-:Y:S01]  /*20430*/  STL.64 [R1+0x38], R76 ;  /* 0x0000384c01007387 */ /* 0x0003e20000100a00 */
[----:B----4-:R-:W-:-:S03]  /*20440*/  IMAD.WIDE R122, R249, 0x4, R116 ;  /* 0x00000004f97a7825 */ /* 0x010fc600078e0274 */
[----:B------:R-:W4:Y:S04]  /*20450*/  LDL.LU.64 R116, [R1+0x208] ;  /* 0x0002080001747983 */ /* 0x000f280000300a00 */
[----:B------:R1:W-:Y:S01]  /*20460*/  STL.64 [R1+0x40], R98 ;  /* 0x0000406201007387 */ /* 0x0003e20000100a00 */
[----:B------:R-:W-:-:S03]  /*20470*/  IMAD.WIDE R130, R249, 0x4, R112 ;  /* 0x00000004f9827825 */ /* 0x000fc600078e0270 */
[----:B------:R-:W4:Y:S04]  /*20480*/  LDL.LU.64 R112, [R1+0x200] ;  /* 0x0002000001707983 */ /* 0x000f280000300a00 */
[----:B------:R1:W-:Y:S01]  /*20490*/  STL.64 [R1+0x48], R106 ;  /* 0x0000486a01007387 */ /* 0x0003e20000100a00 */
[----:B------:R-:W-:-:S03]  /*204a0*/  IMAD.WIDE R138, R249, 0x4, R110 ;  /* 0x00000004f98a7825 */ /* 0x000fc600078e026e */
[----:B------:R-:W4:Y:S04]  /*204b0*/  LDL.LU.64 R110, [R1+0x1f8] ;  /* 0x0001f800016e7983 */ /* 0x000f280000300a00 */
[----:B------:R1:W-:Y:S01]  /*204c0*/  STL.64 [R1+0x50], R114 ;  /* 0x0000507201007387 */ /* 0x0003e20000100a00 */
[----:B------:R-:W-:-:S03]  /*204d0*/  IMAD.WIDE R188, R249, 0x4, R108 ;  /* 0x00000004f9bc7825 */ /* 0x000fc600078e026c */
[----:B------:R-:W4:Y:S04]  /*204e0*/  LDL.LU.64 R108, [R1+0x1e8] ;  /* 0x0001e800016c7983 */ /* 0x000f280000300a00 */
[----:B------:R1:W-:Y:S04]  /*204f0*/  STL.64 [R1+0x58], R122 ;  /* 0x0000587a01007387 */ /* 0x0003e80000100a00 */
[----:B------:R1:W-:Y:S01]  /*20500*/  STL.64 [R1+0x60], R130 ;  /* 0x0000608201007387 */ /* 0x0003e20000100a00 */
[----:B--2---:R-:W-:-:S03]  /*20510*/  IMAD.WIDE R146, R249, 0x4, R104 ;  /* 0x00000004f9927825 */ /* 0x004fc600078e0268 */
[----:B------:R-:W2:Y:S04]  /*20520*/  LDL.LU.64 R104, [R1+0x1e0] ;  /* 0x0001e00001687983 */ /* 0x000ea80000300a00 */
[----:B------:R1:W-:Y:S01]  /*20530*/  STL.64 [R1+0x68], R138 ;  /* 0x0000688a01007387 */ /* 0x0003e20000100a00 */
[----:B------:R-:W-:-:S03]  /*20540*/  IMAD.WIDE R162, R249, 0x4, R102 ;  /* 0x00000004f9a27825 */ /* 0x000fc600078e0266 */
[----:B------:R-:W2:Y:S04]  /*20550*/  LDL.LU.64 R102, [R1+0x1d8] ;  /* 0x0001d80001667983 */ /* 0x000ea80000300a00 */
[----:B------:R1:W-:Y:S01]  /*20560*/  STL.64 [R1+0x80], R146 ;  /* 0x0000809201007387 */ /* 0x0003e20000100a00 */
[----:B---3--:R-:W-:-:S03]  /*20570*/  IMAD.WIDE R178, R249, 0x4, R100 ;  /* 0x00000004f9b27825 */ /* 0x008fc600078e0264 */
[----:B------:R-:W3:Y:S01]  /*20580*/  LDL.LU.64 R100, [R1+0x1c8] ;  /* 0x0001c80001647983 */ /* 0x000ee20000300a00 */
[----:B------:R-:W-:-:S04]  /*20590*/  IMAD.WIDE R154, R249, 0x4, R126 ;  /* 0x00000004f99a7825 */ /* 0x000fc800078e027e */
[C---:B------:R-:W-:Y:S01]  /*205a0*/  IMAD.WIDE R170, R249.reuse, 0x4, R124 ;  /* 0x00000004f9aa7825 */ /* 0x040fe200078e027c */
[----:B------:R1:W-:Y:S04]  /*205b0*/  STL.64 [R1+0x88], R154 ;  /* 0x0000889a01007387 */ /* 0x0003e80000100a00 */
[----:B------:R-:W3:Y:S01]  /*205c0*/  LDL.LU.64 R140, [R1+0x1c0] ;  /* 0x0001c000018c7983 */ /* 0x000ee20000300a00 */
[----:B------:R-:W-:-:S03]  /*205d0*/  IMAD.WIDE R84, R249, 0x4, R134 ;  /* 0x00000004f9547825 */ /* 0x000fc600078e0286 */
[----:B------:R1:W-:Y:S01]  /*205e0*/  STL.64 [R1+0x90], R162 ;  /* 0x000090a201007387 */ /* 0x0003e20000100a00 */
[----:B------:R-:W-:-:S03]  /*205f0*/  IMAD.WIDE R190, R249, 0x4, R128 ;  /* 0x00000004f9be7825 */ /* 0x000fc600078e0280 */
[----:B------:R-:W3:Y:S01]  /*20600*/  LDL.LU.64 R136, [R1+0x1b8] ;  /* 0x0001b80001887983 */ /* 0x000ee20000300a00 */
[----:B------:R-:W-:-:S03]  /*20610*/  IMAD.WIDE R186, R249, 0x4, R118 ;  /* 0x00000004f9ba7825 */ /* 0x000fc600078e0276 */
[----:B------:R-:W3:Y:S04]  /*20620*/  LDL.LU.64 R134, [R1+0x1a8] ;  /* 0x0001a80001867983 */ /* 0x000ee80000300a00 */
[----:B------:R1:W-:Y:S04]  /*20630*/  STL.64 [R1+0x98], R170 ;  /* 0x000098aa01007387 */ /* 0x0003e80000100a00 */
[----:B------:R-:W3:Y:S01]  /*20640*/  LDL.LU.64 R132, [R1+0x1a0] ;  /* 0x0001a00001847983 */ /* 0x000ee20000300a00 */
[----:B------:R-:W-:-:S03]  /*20650*/  IMAD.WIDE R196, R249, 0x4, R120 ;  /* 0x00000004f9c47825 */ /* 0x000fc600078e0278 */
[----:B------:R-:W3:Y:S04]  /*20660*/  LDL.LU.64 R128, [R1+0x198] ;  /* 0x0001980001807983 */ /* 0x000ee80000300a00 */
[----:B------:R1:W-:Y:S04]  /*20670*/  STL.64 [R1+0xa0], R178 ;  /* 0x0000a0b201007387 */ /* 0x0003e80000100a00 */
[----:B------:R-:W3:Y:S04]  /*20680*/  LDL.LU.64 R126, [R1+0x188] ;  /* 0x00018800017e7983 */ /* 0x000ee80000300a00 */
[----:B------:R-:W3:Y:S04]  /*20690*/  LDL.LU.64 R124, [R1+0x120] ;  /* 0x00012000017c7983 */ /* 0x000ee80000300a00 */
[----:B------:R-:W3:Y:S04]  /*206a0*/  LDL.LU.64 R120, [R1+0x128] ;  /* 0x0001280001787983 */ /* 0x000ee80000300a00 */
[----:B------:R1:W-:Y:S01]  /*206b0*/  STL.64 [R1+0xb0], R186 ;  /* 0x0000b0ba01007387 */ /* 0x0003e20000100a00 */
[----:B----4-:R-:W-:-:S03]  /*206c0*/  IMAD.WIDE R194, R249, 0x4, R116 ;  /* 0x00000004f9c27825 */ /* 0x010fc600078e0274 */
[----:B------:R-:W4:Y:S04]  /*206d0*/  LDL.LU.64 R118, [R1+0x180] ;  /* 0x0001800001767983 */ /* 0x000f280000300a00 */
[----:B------:R-:W4:Y:S01]  /*206e0*/  LDL.LU.64 R116, [R1+0x138] ;  /* 0x0001380001747983 */ /* 0x000f220000300a00 */
[----:B------:R-:W-:-:S03]  /*206f0*/  IMAD.WIDE R202, R249, 0x4, R112 ;  /* 0x00000004f9ca7825 */ /* 0x000fc600078e0270 */
[----:B------:R1:W-:Y:S04]  /*20700*/  STL.64 [R1+0xb8], R194 ;  /* 0x0000b8c201007387 */ /* 0x0003e80000100a00 */
[----:B------:R-:W4:Y:S04]  /*20710*/  LDL.LU.64 R112, [R1+0x140] ;  /* 0x0001400001707983 */ /* 0x000f280000300a00 */
[----:B------:R1:W-:Y:S04]  /*20720*/  LDGSTS.E [R0+0x44400], [R84.64], P6 ;  /* 0x4440000054007fae */ /* 0x0003e8000b121848 */
[----:B------:R1:W-:Y:S04]  /*20730*/  LDGSTS.E [R0+0x44c00], [R88.64], P6 ;  /* 0x44c0000058007fae */ /* 0x0003e8000b121848 */
[----:B------:R1:W-:Y:S04]  /*20740*/  LDGSTS.E [R0+0x45400], [R192.64], P6 ;  /* 0x45400000c0007fae */ /* 0x0003e8000b121848 */
[----:B------:R1:W-:Y:S04]  /*20750*/  LDGSTS.E [R0+0x45c00], [R184.64], P6 ;  /* 0x45c00000b8007fae */ /* 0x0003e8000b121848 */
[----:B------:R1:W-:Y:S01]  /*20760*/  LDGSTS.E [R0+0x46400], [R68.64], P6 ;  /* 0x4640000044007fae */ /* 0x0003e2000b121848 */
[----:B------:R-:W-:-:S03]  /*20770*/  IMAD.WIDE R210, R249, 0x4, R110 ;  /* 0x00000004f9d27825 */ /* 0x000fc600078e026e */
[----:B------:R1:W-:Y:S04]  /*20780*/  LDGSTS.E [R0+0x46c00], [R74.64], P6 ;  /* 0x46c000004a007fae */ /* 0x0003e8000b121848 */
[----:B------:R-:W4:Y:S04]  /*20790*/  LDL.LU.64 R110, [R1+0x148] ;  /* 0x00014800016e7983 */ /* 0x000f280000300a00 */
[----:B------:R1:W-:Y:S04]  /*207a0*/  STL.64 [R1+0xc0], R202 ;  /* 0x0000c0ca01007387 */ /* 0x0003e80000100a00 */
[----:B------:R1:W-:Y:S01]  /*207b0*/  LDGSTS.E [R0+0x47400], [R76.64], P6 ;  /* 0x474000004c007fae */ /* 0x0003e2000b121848 */
[----:B------:R-:W-:-:S03]  /*207c0*/  IMAD.WIDE R218, R249, 0x4, R108 ;  /* 0x00000004f9da7825 */ /* 0x000fc600078e026c */
[----:B------:R-:W4:Y:S04]  /*207d0*/  LDL.LU.64 R108, [R1+0x150] ;  /* 0x00015000016c7983 */ /* 0x000f280000300a00 */
        /* <DEDUP_REMOVED lines=19> */
[----:B--2---:R-:W-:-:S03]  /*20910*/  IMAD.WIDE R226, R249, 0x4, R104 ;  /* 0x00000004f9e27825 */ /* 0x004fc600078e0268 */
[----:B------:R-:W2:Y:S04]  /*20920*/  LDL.LU.64 R104, [R1+0x158] ;  /* 0x0001580001687983 */ /* 0x000ea80000300a00 */
[----:B------:R1:W-:Y:S01]  /*20930*/  STL.64 [R1+0xc8], R210 ;  /* 0x0000c8d201007387 */ /* 0x0003e20000100a00 */
[----:B------:R-:W-:-:S03]  /*20940*/  IMAD.WIDE R234, R249, 0x4, R102 ;  /* 0x00000004f9ea7825 */ /* 0x000fc600078e0266 */
[----:B------:R-:W2:Y:S04]  /*20950*/  LDL.LU.64 R102, [R1+0x160] ;  /* 0x0001600001667983 */ /* 0x000ea80000300a00 */
[----:B------:R1:W-:Y:S04]  /*20960*/  LDGSTS.E [R0+0x51400], [R226.64], P6 ;  /* 0x51400000e2007fae */ /* 0x0003e8000b121848 */
[----:B------:R1:W-:Y:S01]  /*20970*/  LDGSTS.E [R0+0x51c00], [R234.64], P6 ;  /* 0x51c00000ea007fae */ /* 0x0003e2000b121848 */
[----:B---3--:R-:W-:-:S03]  /*20980*/  IMAD.WIDE R142, R249, 0x4, R100 ;  /* 0x00000004f98e7825 */ /* 0x008fc600078e0264 */
[----:B------:R-:W3:Y:S04]  /*20990*/  LDL.LU.64 R100, [R1+0x168] ;  /* 0x0001680001647983 */ /* 0x000ee80000300a00 */
[----:B------:R1:W-:Y:S01]  /*209a0*/  STL.64 [R1+0xd0], R218 ;  /* 0x0000d0da01007387 */ /* 0x0003e20000100a00 */
[----:B------:R-:W-:-:S03]  /*209b0*/  IMAD.WIDE R140, R249, 0x4, R140 ;  /* 0x00000004f98c7825 */ /* 0x000fc600078e028c */
[----:B------:R1:W-:Y:S04]  /*209c0*/  STL.64 [R1+0xd8], R226 ;  /* 0x0000d8e201007387 */ /* 0x0003e80000100a00 */
[----:B------:R1:W-:Y:S01]  /*209d0*/  STL.64 [R1+0xe0], R234 ;  /* 0x0000e0ea01007387 */ /* 0x0003e20000100a00 */
[----:B------:R-:W-:-:S03]  /*209e0*/  IMAD.WIDE R136, R249, 0x4, R136 ;  /* 0x00000004f9887825 */ /* 0x000fc600078e0288 */
[----:B------:R1:W-:Y:S01]  /*209f0*/  STL.64 [R1+0xe8], R142 ;  /* 0x0000e88e01007387 */ /* 0x0003e20000100a00 */
[----:B------:R-:W-:-:S03]  /*20a00*/  IMAD.WIDE R134, R249, 0x4, R134 ;  /* 0x00000004f9867825 */ /* 0x000fc600078e0286 */
[----:B------:R1:W-:Y:S04]  /*20a10*/  STL.64 [R1+0xf0], R140 ;  /* 0x0000f08c01007387 */ /* 0x0003e80000100a00 */
[----:B------:R1:W-:Y:S01]  /*20a20*/  STL.64 [R1+0xf8], R136 ;  /* 0x0000f88801007387 */ /* 0x0003e20000100a00 */
[----:B------:R-:W-:-:S03]  /*20a30*/  IMAD.WIDE R132, R249, 0x4, R132 ;  /* 0x00000004f9847825 */ /* 0x000fc600078e0284 */
        /* <DEDUP_REMOVED lines=9> */
[----:B----4-:R-:W-:-:S03]  /*20ad0*/  IMAD.WIDE R118, R249, 0x4, R118 ;  /* 0x00000004f9767825 */ /* 0x010fc600078e0276 */
[----:B------:R4:W-:Y:S01]  /*20ae0*/  STL.64 [R1+0x128], R120 ;  /* 0x0001287801007387 */ /* 0x0009e20000100a00 */
[----:B------:R-:W-:-:S03]  /*20af0*/  IMAD.WIDE R116, R249, 0x4, R116 ;  /* 0x00000004f9747825 */ /* 0x000fc600078e0274 */
[----:B------:R1:W-:Y:S01]  /*20b00*/  STL.64 [R1+0x130], R118 ;  /* 0x0001307601007387 */ /* 0x0003e20000100a00 */
[----:B------:R-:W-:-:S03]  /*20b10*/  IMAD.WIDE R112, R249, 0x4, R112 ;  /* 0x00000004f9707825 */ /* 0x000fc600078e0270 */
[----:B------:R1:W-:Y:S04]  /*20b20*/  STL.64 [R1+0x138], R116 ;  /* 0x0001387401007387 */ /* 0x0003e80000100a00 */
[----:B------:R1:W-:Y:S04]  /*20b30*/  STL.64 [R1+0x140], R112 ;  /* 0x0001407001007387 */ /* 0x0003e80000100a00 */
[----:B------:R1:W-:Y:S04]  /*20b40*/  LDGSTS.E [R0+0x52400], [R142.64], P6 ;  /* 0x524000008e007fae */ /* 0x0003e8000b121848 */
[----:B------:R1:W-:Y:S04]  /*20b50*/  LDGSTS.E [R0+0x52c00], [R140.64], P6 ;  /* 0x52c000008c007fae */ /* 0x0003e8000b121848 */
[----:B------:R1:W-:Y:S04]  /*20b60*/  LDGSTS.E [R0+0x53400], [R136.64], P6 ;  /* 0x5340000088007fae */ /* 0x0003e8000b121848 */
[----:B------:R1:W-:Y:S04]  /*20b70*/  LDGSTS.E [R0+0x53c00], [R134.64], P6 ;  /* 0x53c0000086007fae */ /* 0x0003e8000b121848 */
[----:B------:R1:W-:Y:S01]  /*20b80*/  LDGSTS.E [R0+0x54400], [R132.64], P6 ;  /* 0x5440000084007fae */ /* 0x0003e2000b121848 */
[----:B------:R-:W-:-:S03]  /*20b90*/  IMAD.WIDE R110, R249, 0x4, R110 ;  /* 0x00000004f96e7825 */ /* 0x000fc600078e026e */
[----:B------:R1:W-:Y:S04]  /*20ba0*/  LDGSTS.E [R0+0x54c00], [R128.64], P6 ;  /* 0x54c0000080007fae */ /* 0x0003e8000b121848 */
[----:B------:R1:W-:Y:S04]  /*20bb0*/  STL.64 [R1+0x148], R110 ;  /* 0x0001486e01007387 */ /* 0x0003e80000100a00 */
[----:B------:R1:W-:Y:S01]  /*20bc0*/  LDGSTS.E [R0+0x55400], [R126.64], P6 ;  /* 0x554000007e007fae */ /* 0x0003e2000b121848 */
[----:B------:R-:W-:-:S03]  /*20bd0*/  IMAD.WIDE R108, R249, 0x4, R108 ;  /* 0x00000004f96c7825 */ /* 0x000fc600078e026c */
[----:B------:R1:W-:Y:S04]  /*20be0*/  LDGSTS.E [R0+0x55c00], [R124.64], P6 ;  /* 0x55c000007c007fae */ /* 0x0003e8000b121848 */
[----:B------:R1:W-:Y:S04]  /*20bf0*/  STL.64 [R1+0x150], R108 ;  /* 0x0001506c01007387 */ /* 0x0003e80000100a00 */
        /* <DEDUP_REMOVED lines=11> */
[----:B------:R-:W-:-:S04]  /*20cb0*/  IMAD.WIDE R156, R249, 0x4, R156 ;  /* 0x00000004f99c7825 */ /* 0x000fc800078e029c */
[----:B------:R-:W-:-:S04]  /*20cc0*/  IMAD.WIDE R158, R249, 0x4, R158 ;  /* 0x00000004f99e7825 */ /* 0x000fc800078e029e */
[----:B------:R-:W-:-:S04]  /*20cd0*/  IMAD.WIDE R160, R249, 0x4, R160 ;  /* 0x00000004f9a07825 */ /* 0x000fc800078e02a0 */
[----:B------:R-:W-:-:S04]  /*20ce0*/  IMAD.WIDE R164, R249, 0x4, R164 ;  /* 0x00000004f9a47825 */ /* 0x000fc800078e02a4 */
[----:B------:R-:W-:-:S04]  /*20cf0*/  IMAD.WIDE R166, R249, 0x4, R166 ;  /* 0x00000004f9a67825 */ /* 0x000fc800078e02a6 */
[----:B------:R-:W-:-:S04]  /*20d00*/  IMAD.WIDE R168, R249, 0x4, R168 ;  /* 0x00000004f9a87825 */ /* 0x000fc800078e02a8 */
[----:B--2---:R-:W-:-:S04]  /*20d10*/  IMAD.WIDE R104, R249, 0x4, R104 ;  /* 0x00000004f9687825 */ /* 0x004fc800078e0268 */
[C---:B------:R-:W-:Y:S01]  /*20d20*/  IMAD.WIDE R102, R249.reuse, 0x4, R102 ;  /* 0x00000004f9667825 */ /* 0x040fe200078e0266 */
[----:B------:R2:W-:Y:S04]  /*20d30*/  STL.64 [R1+0x158], R104 ;  /* 0x0001586801007387 */ /* 0x0005e80000100a00 */
[----:B------:R1:W-:Y:S04]  /*20d40*/  STL.64 [R1+0x160], R102 ;  /* 0x0001606601007387 */ /* 0x0003e80000100a00 */
[----:B------:R2:W-:Y:S04]  /*20d50*/  LDGSTS.E [R0+0x59400], [R104.64], P6 ;  /* 0x5940000068007fae */ /* 0x0005e8000b121848 */
[----:B------:R1:W-:Y:S01]  /*20d60*/  LDGSTS.E [R0+0x59c00], [R102.64], P6 ;  /* 0x59c0000066007fae */ /* 0x0003e2000b121848 */
[----:B---3--:R-:W-:-:S05]  /*20d70*/  IMAD.WIDE R100, R249, 0x4, R100 ;  /* 0x00000004f9647825 */ /* 0x008fca00078e0264 */
[----:B------:R2:W-:Y:S04]  /*20d80*/  STL.64 [R1+0x168], R100 ;  /* 0x0001686401007387 */ /* 0x0005e80000100a00 */
[----:B-1----:R-:W3:Y:S04]  /*20d90*/  LDL.LU.64 R68, [R1+0x1340] ;  /* 0x0013400001447983 */ /* 0x002ee80000300a00 */
[----:B------:R-:W3:Y:S04]  /*20da0*/  LDL.LU.64 R74, [R1+0x1338] ;  /* 0x00133800014a7983 */ /* 0x000ee80000300a00 */
        /* <DEDUP_REMOVED lines=26> */
[----:B------:R1:W-:Y:S04]  /*20f50*/  LDGSTS.E [R0+0x5a400], [R100.64], P6 ;  /* 0x5a40000064007fae */ /* 0x0003e8000b121848 */
[----:B------:R-:W3:Y:S04]  /*20f60*/  LDL.LU.64 R124, [R1+0x1260] ;  /* 0x00126000017c7983 */ /* 0x000ee80000300a00 */
[----:B------:R1:W-:Y:S04]  /*20f70*/  LDGSTS.E [R0+0x5ac00], [R96.64], P6 ;  /* 0x5ac0000060007fae */ /* 0x0003e8000b121848 */
[----:B----4-:R-:W4:Y:S04]  /*20f80*/  LDL.LU.64 R120, [R1+0x1258] ;  /* 0x0012580001787983 */ /* 0x010f280000300a00 */
[----:B------:R1:W-:Y:S04]  /*20f90*/  LDGSTS.E [R0+0x5b400], [R144.64], P6 ;  /* 0x5b40000090007fae */ /* 0x0003e8000b121848 */
[----:B------:R-:W3:Y:S04]  /*20fa0*/  LDL.LU.64 R118, [R1+0x1250] ;  /* 0x0012500001767983 */ /* 0x000ee80000300a00 */
        /* <DEDUP_REMOVED lines=9> */
[----:B--2---:R-:W2:Y:S04]  /*21040*/  LDL.LU.64 R104, [R1+0x1228] ;  /* 0x0012280001687983 */ /* 0x004ea80000300a00 */
[----:B------:R1:W-:Y:S04]  /*21050*/  LDGSTS.E [R0+0x5e400], [R160.64], P6 ;  /* 0x5e400000a0007fae */ /* 0x0003e8000b121848 */
[----:B------:R-:W2:Y:S04]  /*21060*/  LDL.LU.64 R102, [R1+0x1220] ;  /* 0x0012200001667983 */ /* 0x000ea80000300a00 */
[----:B------:R2:W-:Y:S04]  /*21070*/  LDGSTS.E [R0+0x5ec00], [R164.64], P6 ;  /* 0x5ec00000a4007fae */ /* 0x0005e8000b121848 */
[----:B-1----:R-:W2:Y:S04]  /*21080*/  LDL.LU.64 R100, [R1+0x1218] ;  /* 0x0012180001647983 */ /* 0x002ea80000300a00 */
[----:B------:R1:W-:Y:S04]  /*21090*/  LDGSTS.E [R0+0x5f400], [R166.64], P6 ;  /* 0x5f400000a6007fae */ /* 0x0003e8000b121848 */
[----:B------:R1:W-:Y:S04]  /*210a0*/  LDGSTS.E [R0+0x5fc00], [R168.64], P6 ;  /* 0x5fc00000a8007fae */ /* 0x0003e8000b121848 */
[----:B------:R-:W-:Y:S04]  /*210b0*/  STL [R1+0xb6c], R64 ;  /* 0x000b6c4001007387 */ /* 0x000fe80000100800 */
[----:B------:R1:W-:Y:S04]  /*210c0*/  LDGSTS.E [R248+0x40600], [R64.64], P6 ;  /* 0x4060000040f87fae */ /* 0x0003e8000b121848 */
[----:B------:R1:W-:Y:S04]  /*210d0*/  STL [R1+0xb68], R65 ;  /* 0x000b684101007387 */ /* 0x0003e80000100800 */
[----:B------:R1:W-:Y:S04]  /*210e0*/  LDGSTS.E [R248+0x40e00], [R58.64], P6 ;  /* 0x40e000003af87fae */ /* 0x0003e8000b121848 */
[----:B-1----:R-:W2:Y:S04]  /*210f0*/  LDL.LU.64 R64, [R1+0x3d0] ;  /* 0x0003d00001407983 */ /* 0x002ea80000300a00 */
[----:B------:R-:W-:Y:S04]  /*21100*/  STL [R1+0xb74], R58 ;  /* 0x000b743a01007387 */ /* 0x000fe80000100800 */
[----:B------:R1:W-:Y:S04]  /*21110*/  STL [R1+0xb70], R59 ;  /* 0x000b703b01007387 */ /* 0x0003e80000100800 */
[----:B-1----:R-:W3:Y:S01]  /*21120*/  LDL.LU.64 R58, [R1+0x398] ;  /* 0x00039800013a7983 */ /* 0x002ee20000300a00 */
[----:B--2---:R-:W-:-:S05]  /*21130*/  IMAD.WIDE R64, R249, 0x4, R64 ;  /* 0x00000004f9407825 */ /* 0x004fca00078e0240 */
[----:B------:R-:W-:Y:S04]  /*21140*/  STL [R1+0xb7c], R64 ;  /* 0x000b7c4001007387 */ /* 0x000fe80000100800 */
[----:B------:R1:W-:Y:S04]  /*21150*/  LDGSTS.E [R248+0x41600], [R64.64], P6 ;  /* 0x4160000040f87fae */ /* 0x0003e8000b121848 */
[----:B------:R1:W-:Y:S01]  /*21160*/  STL [R1+0xb78], R65 ;  /* 0x000b784101007387 */ /* 0x0003e20000100800 */
[----:B---3--:R-:W-:-:S03]  /*21170*/  IMAD.WIDE R58, R249, 0x4, R58 ;  /* 0x00000004f93a7825 */ /* 0x008fc600078e023a */
[----:B-1----:R-:W2:Y:S04]  /*21180*/  LDL.LU.64 R64, [R1+0x3b0] ;  /* 0x0003b00001407983 */ /* 0x002ea80000300a00 */
[----:B------:R-:W-:Y:S04]  /*21190*/  STL [R1+0xb84], R58 ;  /* 0x000b843a01007387 */ /* 0x000fe80000100800 */
[----:B------:R1:W-:Y:S04]  /*211a0*/  LDGSTS.E [R248+0x41e00], [R58.64], P6 ;  /* 0x41e000003af87fae */ /* 0x0003e8000b121848 */
        /* <DEDUP_REMOVED lines=14> */
[----:B------:R-:W-:Y:S04]  /*21290*/  STL [R1+0xb98], R65 ;  /* 0x000b984101007387 */ /* 0x000fe80000100800 */
[----:B------:R1:W-:Y:S01]  /*212a0*/  LDGSTS.E [R248+0x43600], [R64.64], P6 ;  /* 0x4360000040f87fae */ /* 0x0003e2000b121848 */
[----:B---3--:R-:W-:-:S05]  /*212b0*/  IMAD.WIDE R58, R249, 0x4, R58 ;  /* 0x00000004f93a7825 */ /* 0x008fca00078e023a */
[----:B------:R-:W-:Y:S04]  /*212c0*/  STL [R1+0xba4], R58 ;  /* 0x000ba43a01007387 */ /* 0x000fe80000100800 */
[----:B------:R-:W-:Y:S04]  /*212d0*/  STL [R1+0xba0], R59 ;  /* 0x000ba03b01007387 */ /* 0x000fe80000100800 */
[----:B------:R-:W-:Y:S04]  /*212e0*/  STL [R1+0xba8], R100 ;  /* 0x000ba86401007387 */ /* 0x000fe80000100800 */
[----:B------:R2:W-:Y:S04]  /*212f0*/  STL [R1+0xb60], R101 ;  /* 0x000b606501007387 */ /* 0x0005e80000100800 */
[----:B------:R-:W-:Y:S04]  /*21300*/  STL [R1+0xb64], R102 ;  /* 0x000b646601007387 */ /* 0x000fe80000100800 */
        /* <DEDUP_REMOVED lines=13> */
[----:B----4-:R-:W-:Y:S04]  /*213e0*/  STL [R1+0xb2c], R120 ;  /* 0x000b2c7801007387 */ /* 0x010fe80000100800 */
[----:B------:R-:W-:Y:S04]  /*213f0*/  STL [R1+0xb20], R121 ;  /* 0x000b207901007387 */ /* 0x000fe80000100800 */
[----:B------:R3:W-:Y:S04]  /*21400*/  STL [R1+0xb24], R124 ;  /* 0x000b247c01007387 */ /* 0x0007e80000100800 */
        /* <DEDUP_REMOVED lines=133> */
[----:B--2---:R-:W2:Y:S04]  /*21c60*/  LDL.LU.64 R100, [R1] ;  /* 0x0000000001647983 */ /* 0x004ea80000300a00 */
[----:B------:R-:W-:Y:S04]  /*21c70*/  STL [R1+0x664], R214 ;  /* 0x000664d601007387 */ /* 0x000fe80000100800 */
[----:B------:R-:W-:Y:S04]  /*21c80*/  STL [R1+0x660], R215 ;  /* 0x000660d701007387 */ /* 0x000fe80000100800 */
[----:B------:R-:W-:Y:S04]  /*21c90*/  STL [R1+0x684], R216 ;  /* 0x000684d801007387 */ /* 0x000fe80000100800 */
[----:B------:R-:W-:Y:S04]  /*21ca0*/  STL [R1+0x680], R217 ;  /* 0x000680d901007387 */ /* 0x000fe80000100800 */
[----:B------:R-:W-:Y:S04]  /*21cb0*/  STL [R1+0x6a4], R220 ;  /* 0x0006a4dc01007387 */ /* 0x000fe80000100800 */
[----:B------:R-:W-:Y:S04]  /*21cc0*/  STL [R1+0x6a0], R221 ;  /* 0x0006a0dd01007387 */ /* 0x000fe80000100800 */
[----:B------:R1:W-:Y:S04]  /*21cd0*/  LDGSTS.E [R248+0x43e00], [R58.64], P6 ;  /* 0x43e000003af87fae */ /* 0x0003e8000b121848 */
[----:B------:R-:W-:Y:S04]  /*21ce0*/  STL [R1+0x6c4], R222 ;  /* 0x0006c4de01007387 */ /* 0x000fe80000100800 */
[----:B-1----:R-:W2:Y:S04]  /*21cf0*/  LDL.LU.64 R58, [R1+0x8] ;  /* 0x00000800013a7983 */ /* 0x002ea80000300a00 */
[----:B------:R-:W-:Y:S04]  /*21d00*/  STL [R1+0x6c0], R223 ;  /* 0x0006c0df01007387 */ /* 0x000fe80000100800 */
[----:B------:R-:W2:Y:S04]  /*21d10*/  LDL.LU.64 R64, [R1+0x10] ;  /* 0x0000100001407983 */ /* 0x000ea80000300a00 */
        /* <DEDUP_REMOVED lines=19> */
[----:B------:R-:W-:Y:S01]  /*21e50*/  STL [R1+0x800], R251 ;  /* 0x000800fb01007387 */ /* 0x000fe20000100800 */
[----:B---3--:R-:W-:-:S02]  /*21e60*/  IMAD.MOV.U32 R124, RZ, RZ, R184 ;  /* 0x000000ffff7c7224 */ /* 0x008fc400078e00b8 */
[----:B----4-:R-:W-:Y:S01]  /*21e70*/  IMAD.MOV.U32 R125, RZ, RZ, R185 ;  /* 0x000000ffff7d7224 */ /* 0x010fe200078e00b9 */
[----:B--2---:R-:W-:Y:S01]  /*21e80*/  MOV R0, R101 ;  /* 0x0000006500007202 */ /* 0x004fe20000000f00 */
[----:B------:R-:W-:Y:S04]  /*21e90*/  STL [R1+0x824], R100 ;  /* 0x0008246401007387 */ /* 0x000fe80000100800 */
[----:B------:R-:W-:Y:S04]  /*21ea0*/  STL [R1+0x844], R246 ;  /* 0x000844f601007387 */ /* 0x000fe80000100800 */
[----:B------:R1:W-:Y:S04]  /*21eb0*/  STL [R1+0x820], R0 ;  /* 0x0008200001007387 */ /* 0x0003e80000100800 */
[----:B------:R-:W-:Y:S04]  /*21ec0*/  STL [R1+0x840], R247 ;  /* 0x000840f701007387 */ /* 0x000fe80000100800 */
[----:B------:R-:W-:Y:S04]  /*21ed0*/  STL [R1+0x864], R80 ;  /* 0x0008645001007387 */ /* 0x000fe80000100800 */
[----:B------:R-:W-:Y:S04]  /*21ee0*/  STL [R1+0x860], R81 ;  /* 0x0008605101007387 */ /* 0x000fe80000100800 */
[----:B------:R-:W-:Y:S04]  /*21ef0*/  STL [R1+0x884], R72 ;  /* 0x0008844801007387 */ /* 0x000fe80000100800 */
[----:B------:R-:W-:Y:S01]  /*21f00*/  STL [R1+0x880], R73 ;  /* 0x0008804901007387 */ /* 0x000fe20000100800 */
[----:B-1----:R-:W-:-:S03]  /*21f10*/  IMAD.MOV.U32 R0, RZ, RZ, R59 ;  /* 0x000000ffff007224 */ /* 0x002fc600078e003b */
[----:B------:R-:W-:Y:S04]  /*21f20*/  STL [R1+0x8a4], R58 ;  /* 0x0008a43a01007387 */ /* 0x000fe80000100800 */
[----:B------:R-:W-:Y:S04]  /*21f30*/  STL [R1+0x8c4], R64 ;  /* 0x0008c44001007387 */ /* 0x000fe80000100800 */
[----:B------:R1:W-:Y:S04]  /*21f40*/  STL [R1+0x8a0], R0 ;  /* 0x0008a00001007387 */ /* 0x0003e80000100800 */
[----:B------:R-:W-:Y:S01]  /*21f50*/  STL [R1+0x8e4], R66 ;  /* 0x0008e44201007387 */ /* 0x000fe20000100800 */
[----:B-1----:R-:W-:-:S05]  /*21f60*/  IMAD.MOV.U32 R0, RZ, RZ, R65 ;  /* 0x000000ffff007224 */ /* 0x002fca00078e0041 */
        /* <DEDUP_REMOVED lines=13> */
[----:B------:R-:W1:Y:S04]  /*22040*/  LDL.LU.64 R134, [R1+0x18] ;  /* 0x0000180001867983 */ /* 0x000e680000300a00 */
[----:B------:R-:W-:Y:S04]  /*22050*/  STL [R1+0x9a0], R173 ;  /* 0x0009a0ad01007387 */ /* 0x000fe80000100800 */
[----:B------:R-:W-:Y:S04]  /*22060*/  STL [R1+0x9c4], R174 ;  /* 0x0009c4ae01007387 */ /* 0x000fe80000100800 */
[----:B------:R-:W-:Y:S04]  /*22070*/  STL [R1+0x9c0], R175 ;  /* 0x0009c0af01007387 */ /* 0x000fe80000100800 */
[----:B------:R-:W-:Y:S04]  /*22080*/  STL [R1+0x9e4], R176 ;  /* 0x0009e4b001007387 */ /* 0x000fe80000100800 */
[----:B------:R-:W-:Y:S04]  /*22090*/  STL [R1+0x9e0], R177 ;  /* 0x0009e0b101007387 */ /* 0x000fe80000100800 */
[----:B------:R-:W-:Y:S04]  /*220a0*/  STL [R1+0xa04], R180 ;  /* 0x000a04b401007387 */ /* 0x000fe80000100800 */
[----:B------:R-:W2:Y:S04]  /*220b0*/  LDL.LU.64 R132, [R1+0x38] ;  /* 0x0000380001847983 */ /* 0x000ea80000300a00 */
[----:B------:R-:W3:Y:S04]  /*220c0*/  LDL.LU.64 R108, [R1+0x28] ;  /* 0x00002800016c7983 */ /* 0x000ee80000300a00 */
[----:B------:R-:W4:Y:S04]  /*220d0*/  LDL.LU.64 R184, [R1+0x1210] ;  /* 0x0012100001b87983 */ /* 0x000f280000300a00 */
[----:B------:R-:W-:Y:S04]  /*220e0*/  STL [R1+0xa00], R181 ;  /* 0x000a00b501007387 */ /* 0x000fe80000100800 */
[----:B------:R-:W-:Y:S04]  /*220f0*/  STL [R1+0xa24], R182 ;  /* 0x000a24b601007387 */ /* 0x000fe80000100800 */
[----:B------:R-:W2:Y:S04]  /*22100*/  LDL.LU.64 R128, [R1+0x58] ;  /* 0x0000580001807983 */ /* 0x000ea80000300a00 */
[----:B------:R-:W2:Y:S04]  /*22110*/  LDL.LU.64 R126, [R1+0x40] ;  /* 0x00004000017e7983 */ /* 0x000ea80000300a00 */
[----:B------:R-:W-:Y:S04]  /*22120*/  STL [R1+0xa20], R183 ;  /* 0x000a20b701007387 */ /* 0x000fe80000100800 */
[----:B------:R-:W2:Y:S01]  /*22130*/  LDL.LU.64 R120, [R1+0x48] ;  /* 0x0000480001787983 */ /* 0x000ea20000300a00 */
[----:B------:R-:W-:-:S02]  /*22140*/  IMAD.MOV.U32 R112, RZ, RZ, R188 ;  /* 0x000000ffff707224 */ /* 0x000fc400078e00bc */
[----:B------:R-:W-:Y:S02]  /*22150*/  IMAD.MOV.U32 R113, RZ, RZ, R189 ;  /* 0x000000ffff717224 */ /* 0x000fe400078e00bd */
[----:B------:R-:W-:Y:S02]  /*22160*/  IMAD.MOV.U32 R104, RZ, RZ, R190 ;  /* 0x000000ffff687224 */ /* 0x000fe400078e00be */
[----:B------:R-:W-:Y:S01]  /*22170*/  IMAD.MOV.U32 R105, RZ, RZ, R191 ;  /* 0x000000ffff697224 */ /* 0x000fe200078e00bf */
[----:B------:R-:W-:Y:S01]  /*22180*/  MOV R65, R197 ;  /* 0x000000c500417202 */ /* 0x000fe20000000f00 */
[----:B------:R-:W-:Y:S01]  /*22190*/  IMAD.MOV.U32 R64, RZ, RZ, R196 ;  /* 0x000000ffff407224 */ /* 0x000fe200078e00c4 */
[----:B----4-:R-:W-:Y:S04]  /*221a0*/  STL [R1+0xa44], R184 ;  /* 0x000a44b801007387 */ /* 0x010fe80000100800 */
[----:B------:R-:W4:Y:S04]  /*221b0*/  LDL.LU.64 R118, [R1+0x50] ;  /* 0x0000500001767983 */ /* 0x000f280000300a00 */
[----:B------:R-:W3:Y:S04]  /*221c0*/  LDL.LU.64 R110, [R1+0x60] ;  /* 0x00006000016e7983 */ /* 0x000ee80000300a00 */
[----:B------:R-:W3:Y:S04]  /*221d0*/  LDL.LU.64 R116, [R1+0x80] ;  /* 0x0000800001747983 */ /* 0x000ee80000300a00 */
[----:B------:R-:W3:Y:S04]  /*221e0*/  LDL.LU.64 R188, [R1+0x1208] ;  /* 0x0012080001bc7983 */ /* 0x000ee80000300a00 */
[----:B------:R-:W-:Y:S04]  /*221f0*/  STL [R1+0xa40], R185 ;  /* 0x000a40b901007387 */ /* 0x000fe80000100800 */
[----:B------:R-:W4:Y:S04]  /*22200*/  LDL.LU.64 R190, [R1+0x1200] ;  /* 0x0012000001be7983 */ /* 0x000f280000300a00 */
[----:B------:R-:W4:Y:S04]  /*22210*/  LDL.LU.64 R102, [R1+0x88] ;  /* 0x0000880001667983 */ /* 0x000f280000300a00 */
[----:B------:R-:W4:Y:S04]  /*22220*/  LDL.LU.64 R100, [R1+0xa0] ;  /* 0x0000a00001647983 */ /* 0x000f280000300a00 */
[----:B------:R-:W4:Y:S04]  /*22230*/  LDL.LU.64 R196, [R1+0x11f8] ;  /* 0x0011f80001c47983 */ /* 0x000f280000300a00 */
[----:B------:R-:W4:Y:S01]  /*22240*/  LDL.LU.64 R58, [R1+0x30] ;  /* 0x00003000013a7983 */ /* 0x000f220000300a00 */
[----:B-1----:R-:W-:-:S02]  /*22250*/  IMAD.MOV.U32 R0, RZ, RZ, R135 ;  /* 0x000000ffff007224 */ /* 0x002fc400078e0087 */
[----:B--2---:R-:W-:Y:S02]  /*22260*/  IMAD.MOV.U32 R186, RZ, RZ, R132 ;  /* 0x000000ffffba7224 */ /* 0x004fe400078e0084 */
[----:B------:R-:W-:Y:S02]  /*22270*/  IMAD.MOV.U32 R187, RZ, RZ, R133 ;  /* 0x000000ffffbb7224 */ /* 0x000fe400078e0085 */
[----:B------:R-:W-:Y:S02]  /*22280*/  IMAD.MOV.U32 R194, RZ, RZ, R126 ;  /* 0x000000ffffc27224 */ /* 0x000fe400078e007e */
[----:B------:R-:W-:Y:S02]  /*22290*/  IMAD.MOV.U32 R195, RZ, RZ, R127 ;  /* 0x000000ffffc37224 */ /* 0x000fe400078e007f */
[----:B------:R-:W-:Y:S02]  /*222a0*/  IMAD.MOV.U32 R136, RZ, RZ, R64 ;  /* 0x000000ffff887224 */ /* 0x000fe400078e0040 */
[----:B------:R-:W-:Y:S01]  /*222b0*/  IMAD.MOV.U32 R137, RZ, RZ, R65 ;  /* 0x000000ffff897224 */ /* 0x000fe200078e0041 */
[----:B------:R-:W-:Y:S01]  /*222c0*/  MOV R203, R121 ;  /* 0x0000007900cb7202 */ /* 0x000fe20000000f00 */
[----:B------:R-:W-:-:S02]  /*222d0*/  IMAD.MOV.U32 R202, RZ, RZ, R120 ;  /* 0x000000ffffca7224 */ /* 0x000fc400078e0078 */
[----:B------:R-:W-:Y:S02]  /*222e0*/  IMAD.MOV.U32 R226, RZ, RZ, R112 ;  /* 0x000000ffffe27224 */ /* 0x000fe400078e0070 */
[----:B------:R-:W-:Y:S02]  /*222f0*/  IMAD.MOV.U32 R227, RZ, RZ, R113 ;  /* 0x000000ffffe37224 */ /* 0x000fe400078e0071 */
[----:B------:R-:W-:Y:S02]  /*22300*/  IMAD.MOV.U32 R234, RZ, RZ, R104 ;  /* 0x000000ffffea7224 */ /* 0x000fe400078e0068 */
[----:B------:R-:W-:Y:S01]  /*22310*/  IMAD.MOV.U32 R235, RZ, RZ, R105 ;  /* 0x000000ffffeb7224 */ /* 0x000fe200078e0069 */
[----:B---3--:R-:W-:Y:S04]  /*22320*/  STL [R1+0xa64], R188 ;  /* 0x000a64bc01007387 */ /* 0x008fe80000100800 */
[----:B------:R-:W-:Y:S04]  /*22330*/  STL [R1+0xa60], R189 ;  /* 0x000a60bd01007387 */ /* 0x000fe80000100800 */
[----:B----4-:R-:W-:Y:S04]  /*22340*/  STL [R1+0xa84], R190 ;  /* 0x000a84be01007387 */ /* 0x010fe80000100800 */
[----:B------:R-:W-:Y:S04]  /*22350*/  STL [R1+0xa80], R191 ;  /* 0x000a80bf01007387 */ /* 0x000fe80000100800 */
[----:B------:R-:W-:Y:S04]  /*22360*/  STL [R1+0xaa4], R134 ;  /* 0x000aa48601007387 */ /* 0x000fe80000100800 */
[----:B------:R-:W-:Y:S04]  /*22370*/  STL [R1+0xac4], R196 ;  /* 0x000ac4c401007387 */ /* 0x000fe80000100800 */
[----:B------:R1:W-:Y:S04]  /*22380*/  STL [R1+0xaa0], R0 ;  /* 0x000aa00001007387 */ /* 0x0003e80000100800 */
[----:B------:R-:W-:Y:S04]  /*22390*/  STL [R1+0xac0], R197 ;  /* 0x000ac0c501007387 */ /* 0x000fe80000100800 */
[----:B------:R-:W-:Y:S01]  /*223a0*/  STL [R1+0x478], R84 ;  /* 0x0004785401007387 */ /* 0x000fe20000100800 */
[----:B-1----:R-:W-:-:S03]  /*223b0*/  IMAD.MOV.U32 R0, RZ, RZ, R125 ;  /* 0x000000ffff007224 */ /* 0x002fc600078e007d */
[----:B------:R-:W-:Y:S04]  /*223c0*/  STL [R1+0x474], R85 ;  /* 0x0004745501007387 */ /* 0x000fe80000100800 */
[----:B------:R-:W-:Y:S04]  /*223d0*/  STL [R1+0x490], R88 ;  /* 0x0004905801007387 */ /* 0x000fe80000100800 */
[----:B------:R-:W-:Y:S04]  /*223e0*/  STL [R1+0x48c], R89 ;  /* 0x00048c5901007387 */ /* 0x000fe80000100800 */
[----:B------:R-:W-:Y:S04]  /*223f0*/  STL [R1+0x4a8], R192 ;  /* 0x0004a8c001007387 */ /* 0x000fe80000100800 */
[----:B------:R-:W-:Y:S04]  /*22400*/  STL [R1+0x4a4], R193 ;  /* 0x0004a4c101007387 */ /* 0x000fe80000100800 */
[----:B------:R-:W-:Y:S04]  /*22410*/  STL [R1+0x4c0], R124 ;  /* 0x0004c07c01007387 */ /* 0x000fe80000100800 */
[----:B------:R1:W-:Y:S01]  /*22420*/  STL [R1+0x4bc], R0 ;  /* 0x0004bc0001007387 */ /* 0x0003e20000100800 */
[----:B------:R-:W-:-:S03]  /*22430*/  IMAD.MOV.U32 R134, RZ, RZ, R128 ;  /* 0x000000ffff867224 */ /* 0x000fc600078e0080 */
[----:B------:R-:W-:Y:S01]  /*22440*/  STL [R1+0x4d8], R108 ;  /* 0x0004d86c01007387 */ /* 0x000fe20000100800 */
[----:B-1----:R-:W-:Y:S02]  /*22450*/  IMAD.MOV.U32 R0, RZ, RZ, R109 ;  /* 0x000000ffff007224 */ /* 0x002fe400078e006d */
[----:B------:R-:W-:-:S03]  /*22460*/  IMAD.MOV.U32 R135, RZ, RZ, R129 ;  /* 0x000000ffff877224 */ /* 0x000fc600078e0081 */
[----:B------:R1:W-:Y:S04]  /*22470*/  STL [R1+0x4d4], R0 ;  /* 0x0004d40001007387 */ /* 0x0003e80000100800 */
[----:B------:R2:W-:Y:S04]  /*22480*/  STL [R1+0x4f0], R58 ;  /* 0x0004f03a01007387 */ /* 0x0005e80000100800 */
[----:B------:R-:W3:Y:S01]  /*22490*/  LDL.LU.64 R132, [R1+0xe8] ;  /* 0x0000e80001847983 */ /* 0x000ee20000300a00 */
[----:B-1----:R-:W-:-:S03]  /*224a0*/  IMAD.MOV.U32 R0, RZ, RZ, R59 ;  /* 0x000000ffff007224 */ /* 0x002fc600078e003b */
[----:B------:R-:W4:Y:S04]  /*224b0*/  LDL.LU.64 R128, [R1+0xb0] ;  /* 0x0000b00001807983 */ /* 0x000f280000300a00 */
[----:B------:R-:W4:Y:S01]  /*224c0*/  LDL.LU.64 R126, [R1+0xf0] ;  /* 0x0000f000017e7983 */ /* 0x000f220000300a00 */
[----:B------:R-:W-:-:S03]  /*224d0*/  IMAD.MOV.U32 R210, RZ, RZ, R118 ;  /* 0x000000ffffd27224 */ /* 0x000fc600078e0076 */
[----:B------:R-:W4:Y:S01]  /*224e0*/  LDL.LU.64 R108, [R1+0x90] ;  /* 0x00009000016c7983 */ /* 0x000f220000300a00 */
[----:B------:R-:W-:-:S03]  /*224f0*/  IMAD.MOV.U32 R211, RZ, RZ, R119 ;  /* 0x000000ffffd37224 */ /* 0x000fc600078e0077 */
[----:B------:R-:W4:Y:S01]  /*22500*/  LDL.LU.64 R64, [R1+0x168] ;  /* 0x0001680001407983 */ /* 0x000f220000300a00 */
[----:B------:R-:W-:-:S03]  /*22510*/  IMAD.MOV.U32 R218, RZ, RZ, R116 ;  /* 0x000000ffffda7224 */ /* 0x000fc600078e0074 */
[----:B------:R-:W4:Y:S01]  /*22520*/  LDL.LU.64 R124, [R1+0xb8] ;  /* 0x0000b800017c7983 */ /* 0x000f220000300a00 */
[----:B------:R-:W-:-:S03]  /*22530*/  IMAD.MOV.U32 R219, RZ, RZ, R117 ;  /* 0x000000ffffdb7224 */ /* 0x000fc600078e0075 */
[----:B------:R-:W4:Y:S04]  /*22540*/  LDL.LU.64 R120, [R1+0xf8] ;  /* 0x0000f80001787983 */ /* 0x000f280000300a00 */
[----:B------:R-:W4:Y:S04]  /*22550*/  LDL.LU.64 R118, [R1+0x100] ;  /* 0x0001000001767983 */ /* 0x000f280000300a00 */
[----:B------:R1:W-:Y:S01]  /*22560*/  STL [R1+0x4ec], R0 ;  /* 0x0004ec0001007387 */ /* 0x0003e20000100800 */
[----:B------:R-:W-:-:S03]  /*22570*/  MOV R140, R102 ;  /* 0x00000066008c7202 */ /* 0x000fc60000000f00 */
[----:B------:R-:W4:Y:S01]  /*22580*/  LDL.LU.64 R116, [R1+0xc0] ;  /* 0x0000c00001747983 */ /* 0x000f220000300a00 */
[----:B------:R-:W-:-:S03]  /*22590*/  IMAD.MOV.U32 R141, RZ, RZ, R103 ;  /* 0x000000ffff8d7224 */ /* 0x000fc600078e0067 */
[----:B------:R-:W4:Y:S01]  /*225a0*/  LDL.LU.64 R112, [R1+0x108] ;  /* 0x0001080001707983 */ /* 0x000f220000300a00 */
[----:B------:R-:W-:-:S03]  /*225b0*/  IMAD.MOV.U32 R142, RZ, RZ, R100 ;  /* 0x000000ffff8e7224 */ /* 0x000fc600078e0064 */
[----:B------:R-:W-:Y:S01]  /*225c0*/  STL [R1+0x508], R186 ;  /* 0x000508ba01007387 */ /* 0x000fe20000100800 */
[----:B------:R-:W-:-:S03]  /*225d0*/  IMAD.MOV.U32 R143, RZ, RZ, R101 ;  /* 0x000000ffff8f7224 */ /* 0x000fc600078e0065 */
[----:B------:R-:W4:Y:S04]  /*225e0*/  LDL.LU.64 R104, [R1+0x110] ;  /* 0x0001100001687983 */ /* 0x000f280000300a00 */
[----:B------:R-:W4:Y:S04]  /*225f0*/  LDL.LU.64 R102, [R1+0xc8] ;  /* 0x0000c80001667983 */ /* 0x000f280000300a00 */
[----:B------:R-:W4:Y:S04]  /*22600*/  LDL.LU.64 R100, [R1+0x118] ;  /* 0x0001180001647983 */ /* 0x000f280000300a00 */
[----:B--2---:R-:W2:Y:S01]  /*22610*/  LDL.LU.64 R58, [R1+0x68] ;  /* 0x00006800013a7983 */ /* 0x004ea20000300a00 */
[----:B-1----:R-:W-:-:S03]  /*22620*/  IMAD.MOV.U32 R0, RZ, RZ, R187 ;  /* 0x000000ffff007224 */ /* 0x002fc600078e00bb */
[----:B------:R-:W-:Y:S04]  /*22630*/  STL [R1+0x520], R194 ;  /* 0x000520c201007387 */ /* 0x000fe80000100800 */
[----:B------:R1:W-:Y:S04]  /*22640*/  STL [R1+0x504], R0 ;  /* 0x0005040001007387 */ /* 0x0003e80000100800 */
[----:B------:R-:W-:Y:S01]  /*22650*/  STL [R1+0x538], R202 ;  /* 0x000538ca01007387 */ /* 0x000fe20000100800 */
[----:B-1----:R-:W-:-:S05]  /*22660*/  IMAD.MOV.U32 R0, RZ, RZ, R195 ;  /* 0x000000ffff007224 */ /* 0x002fca00078e00c3 */
[----:B------:R1:W-:Y:S04]  /*22670*/  STL [R1+0x51c], R0 ;  /* 0x00051c0001007387 */ /* 0x0003e80000100800 */
[----:B------:R-:W-:Y:S01]  /*22680*/  STL [R1+0x550], R210 ;  /* 0x000550d201007387 */ /* 0x000fe20000100800 */
[----:B-1----:R-:W-:-:S05]  /*22690*/  IMAD.MOV.U32 R0, RZ, RZ, R203 ;  /* 0x000000ffff007224 */ /* 0x002fca00078e00cb */
[----:B------:R1:W-:Y:S02]  /*226a0*/  STL [R1+0x534], R0 ;  /* 0x0005340001007387 */ /* 0x0003e40000100800 */
[----:B-1----:R-:W-:-:S05]  /*226b0*/  MOV R0, R211 ;  /* 0x000000d300007202 */ /* 0x002fca0000000f00 */
[----:B------:R1:W-:Y:S04]  /*226c0*/  STL [R1+0x54c], R0 ;  /* 0x00054c0001007387 */ /* 0x0003e80000100800 */
[----:B------:R-:W-:Y:S01]  /*226d0*/  STL [R1+0x568], R134 ;  /* 0x0005688601007387 */ /* 0x000fe20000100800 */
[----:B-1----:R-:W-:-:S05]  /*226e0*/  IMAD.MOV.U32 R0, RZ, RZ, R135 ;  /* 0x000000ffff007224 */ /* 0x002fca00078e0087 */
[----:B------:R1:W-:Y:S01]  /*226f0*/  STL [R1+0x564], R0 ;  /* 0x0005640001007387 */ /* 0x0003e20000100800 */
[----:B------:R-:W-:Y:S02]  /*22700*/  IMAD.MOV.U32 R210, RZ, RZ, R142 ;  /* 0x000000ffffd27224 */ /* 0x000fe400078e008e */
[----:B------:R-:W-:Y:S01]  /*22710*/  IMAD.MOV.U32 R211, RZ, RZ, R143 ;  /* 0x000000ffffd37224 */ /* 0x000fe200078e008f */
[----:B------:R-:W-:Y:S01]  /*22720*/  STL [R1+0x580], R110 ;  /* 0x0005806e01007387 */ /* 0x000fe20000100800 */
[----:B-1----:R-:W-:Y:S02]  /*22730*/  IMAD.MOV.U32 R0, RZ, RZ, R111 ;  /* 0x000000ffff007224 */ /* 0x002fe400078e006f */
[----:B------:R-:W-:-:S03]  /*22740*/  IMAD.MOV.U32 R202, RZ, RZ, R218 ;  /* 0x000000ffffca7224 */ /* 0x000fc600078e00da */
[----:B------:R1:W-:Y:S01]  /*22750*/  STL [R1+0x57c], R0 ;  /* 0x00057c0001007387 */ /* 0x0003e20000100800 */
[----:B------:R-:W-:Y:S01]  /*22760*/  IMAD.MOV.U32 R203, RZ, RZ, R219 ;  /* 0x000000ffffcb7224 */ /* 0x000fe200078e00db */
[----:B------:R-:W-:Y:S01]  /*22770*/  MOV R219, R137 ;  /* 0x0000008900db7202 */ /* 0x000fe20000000f00 */
[----:B------:R-:W-:Y:S02]  /*22780*/  IMAD.MOV.U32 R194, RZ, RZ, R234 ;  /* 0x000000ffffc27224 */ /* 0x000fe400078e00ea */
[----:B------:R-:W-:Y:S02]  /*22790*/  IMAD.MOV.U32 R195, RZ, RZ, R235 ;  /* 0x000000ffffc37224 */ /* 0x000fe400078e00eb */
[----:B------:R-:W-:Y:S02]  /*227a0*/  IMAD.MOV.U32 R218, RZ, RZ, R136 ;  /* 0x000000ffffda7224 */ /* 0x000fe400078e0088 */
[----:B------:R-:W-:Y:S02]  /*227b0*/  IMAD.MOV.U32 R186, RZ, RZ, R226 ;  /* 0x000000ffffba7224 */ /* 0x000fe400078e00e2 */
[----:B------:R-:W-:-:S02]  /*227c0*/  IMAD.MOV.U32 R187, RZ, RZ, R227 ;  /* 0x000000ffffbb7224 */ /* 0x000fc400078e00e3 */
[----:B---3--:R-:W-:Y:S02]  /*227d0*/  IMAD.MOV.U32 R136, RZ, RZ, R132 ;  /* 0x000000ffff887224 */ /* 0x008fe400078e0084 */
[----:B------:R-:W-:Y:S02]  /*227e0*/  IMAD.MOV.U32 R137, RZ, RZ, R133 ;  /* 0x000000ffff897224 */ /* 0x000fe400078e0085 */
[----:B----4-:R-:W-:Y:S02]  /*227f0*/  IMAD.MOV.U32 R226, RZ, RZ, R128 ;  /* 0x000000ffffe27224 */ /* 0x010fe400078e0080 */
[----:B------:R-:W-:Y:S02]  /*22800*/  IMAD.MOV.U32 R134, RZ, RZ, R126 ;  /* 0x000000ffff867224 */ /* 0x000fe400078e007e */
[----:B------:R-:W-:Y:S02]  /*22810*/  IMAD.MOV.U32 R135, RZ, RZ, R127 ;  /* 0x000000ffff877224 */ /* 0x000fe400078e007f */
[----:B------:R-:W-:-:S02]  /*22820*/  IMAD.MOV.U32 R227, RZ, RZ, R129 ;  /* 0x000000ffffe37224 */ /* 0x000fc400078e0081 */
[----:B------:R-:W-:Y:S02]  /*22830*/  IMAD.MOV.U32 R234, RZ, RZ, R124 ;  /* 0x000000ffffea7224 */ /* 0x000fe400078e007c */
[----:B------:R-:W-:Y:S01]  /*22840*/  IMAD.MOV.U32 R235, RZ, RZ, R125 ;  /* 0x000000ffffeb7224 */ /* 0x000fe200078e007d */
[----:B------:R-:W-:Y:S01]  /*22850*/  MOV R132, R120 ;  /* 0x0000007800847202 */ /* 0x000fe20000000f00 */
[----:B------:R-:W-:Y:S02]  /*22860*/  IMAD.MOV.U32 R133, RZ, RZ, R121 ;  /* 0x000000ffff857224 */ /* 0x000fe400078e0079 */
[----:B------:R-:W-:Y:S02]  /*22870*/  IMAD.MOV.U32 R128, RZ, RZ, R118 ;  /* 0x000000ffff807224 */ /* 0x000fe400078e0076 */
[----:B------:R-:W-:Y:S02]  /*22880*/  IMAD.MOV.U32 R129, RZ, RZ, R119 ;  /* 0x000000ffff817224 */ /* 0x000fe400078e0077 */
[----:B------:R-:W-:-:S02]  /*22890*/  IMAD.MOV.U32 R142, RZ, RZ, R116 ;  /* 0x000000ffff8e7224 */ /* 0x000fc400078e0074 */
[----:B------:R-:W-:Y:S02]  /*228a0*/  IMAD.MOV.U32 R143, RZ, RZ, R117 ;  /* 0x000000ffff8f7224 */ /* 0x000fe400078e0075 */
[----:B------:R-:W-:Y:S02]  /*228b0*/  IMAD.MOV.U32 R126, RZ, RZ, R112 ;  /* 0x000000ffff7e7224 */ /* 0x000fe400078e0070 */
[----:B------:R-:W-:Y:S02]  /*228c0*/  IMAD.MOV.U32 R127, RZ, RZ, R113 ;  /* 0x000000ffff7f7224 */ /* 0x000fe400078e0071 */
[----:B------:R-:W-:Y:S01]  /*228d0*/  IMAD.MOV.U32 R124, RZ, RZ, R104 ;  /* 0x000000ffff7c7224 */ /* 0x000fe200078e0068 */
[----:B------:R-:W-:Y:S01]  /*228e0*/  MOV R125, R105 ;  /* 0x00000069007d7202 */ /* 0x000fe20000000f00 */
[----:B------:R-:W-:Y:S02]  /*228f0*/  IMAD.MOV.U32 R120, RZ, RZ, R102 ;  /* 0x000000ffff787224 */ /* 0x000fe400078e0066 */
[----:B------:R-:W-:Y:S01]  /*22900*/  IMAD.MOV.U32 R121, RZ, RZ, R103 ;  /* 0x000000ffff797224 */ /* 0x000fe200078e0067 */
[----:B--2---:R2:W-:Y:S01]  /*22910*/  STL [R1+0x598], R58 ;  /* 0x0005983a01007387 */ /* 0x0045e20000100800 */
[----:B-1----:R-:W-:-:S03]  /*22920*/  IMAD.MOV.U32 R0, RZ, RZ, R59 ;  /* 0x000000ffff007224 */ /* 0x002fc600078e003b */
[----:B------:R-:W3:Y:S04]  /*22930*/  LDL.LU.64 R116, [R1+0x120] ;  /* 0x0001200001747983 */ /* 0x000ee80000300a00 */
[----:B------:R-:W4:Y:S01]  /*22940*/  LDL.LU.64 R110, [R1+0xd0] ;  /* 0x0000d000016e7983 */ /* 0x000f220000300a00 */
[----:B------:R-:W-:-:S03]  /*22950*/  IMAD.MOV.U32 R118, RZ, RZ, R100 ;  /* 0x000000ffff767224 */ /* 0x000fc600078e0064 */
[----:B------:R-:W4:Y:S01]  /*22960*/  LDL.LU.64 R112, [R1+0x128] ;  /* 0x0001280001707983 */ /* 0x000f220000300a00 */
[----:B------:R-:W-:-:S03]  /*22970*/  IMAD.MOV.U32 R119, RZ, RZ, R101 ;  /* 0x000000ffff777224 */ /* 0x000fc600078e0065 */
[----:B------:R-:W4:Y:S04]  /*22980*/  LDL.LU.64 R104, [R1+0x130] ;  /* 0x0001300001687983 */ /* 0x000f280000300a00 */
[----:B------:R1:W-:Y:S04]  /*22990*/  STL [R1+0x594], R0 ;  /* 0x0005940001007387 */ /* 0x0003e80000100800 */
[----:B------:R-:W4:Y:S04]  /*229a0*/  LDL.LU.64 R102, [R1+0xd8] ;  /* 0x0000d80001667983 */ /* 0x000f280000300a00 */
[----:B------:R-:W4:Y:S04]  /*229b0*/  LDL.LU.64 R100, [R1+0x138] ;  /* 0x0001380001647983 */ /* 0x000f280000300a00 */
[----:B--2---:R-:W2:Y:S01]  /*229c0*/  LDL.LU.64 R58, [R1+0x98] ;  /* 0x00009800013a7983 */ /* 0x004ea20000300a00 */
[----:B-1----:R-:W-:-:S03]  /*229d0*/  IMAD.MOV.U32 R0, RZ, RZ, R187 ;  /* 0x000000ffff007224 */ /* 0x002fc600078e00bb */
[----:B------:R-:W-:Y:S04]  /*229e0*/  STL [R1+0x5b0], R186 ;  /* 0x0005b0ba01007387 */ /* 0x000fe80000100800 */
[----:B------:R-:W-:Y:S04]  /*229f0*/  STL [R1+0x5c8], R194 ;  /* 0x0005c8c201007387 */ /* 0x000fe80000100800 */
[----:B------:R1:W-:Y:S02]  /*22a00*/  STL [R1+0x5ac], R0 ;  /* 0x0005ac0001007387 */ /* 0x0003e40000100800 */
[----:B-1----:R-:W-:-:S05]  /*22a10*/  IMAD.MOV.U32 R0, RZ, RZ, R195 ;  /* 0x000000ffff007224 */ /* 0x002fca00078e00c3 */
[----:B------:R1:W-:Y:S04]  /*22a20*/  STL [R1+0x5c4], R0 ;  /* 0x0005c40001007387 */ /* 0x0003e80000100800 */
[----:B------:R-:W-:Y:S01]  /*22a30*/  STL [R1+0x5e0], R202 ;  /* 0x0005e0ca01007387 */ /* 0x000fe20000100800 */
[----:B-1----:R-:W-:-:S05]  /*22a40*/  IMAD.MOV.U32 R0, RZ, RZ, R203 ;  /* 0x000000ffff007224 */ /* 0x002fca00078e00cb */
[----:B------:R1:W-:Y:S04]  /*22a50*/  STL [R1+0x5dc], R0 ;  /* 0x0005dc0001007387 */ /* 0x0003e80000100800 */
[----:B------:R1:W-:Y:S02]  /*22a60*/  STL [R1+0x5f8], R140 ;  /* 0x0005f88c01007387 */ /* 0x0003e40000100800 */
[----:B-1----:R-:W-:-:S05]  /*22a70*/  IMAD.MOV.U32 R0, RZ, RZ, R141 ;  /* 0x000000ffff007224 */ /* 0x002fca00078e008d */
[----:B------:R1:W-:Y:S01]  /*22a80*/  STL [R1+0x5f4], R0 ;  /* 0x0005f40001007387 */ /* 0x0003e20000100800 */
[----:B------:R-:W-:Y:S01]  /*22a90*/  MOV R140, R120 ;  /* 0x00000078008c7202 */ /* 0x000fe20000000f00 */
[----:B------:R-:W-:Y:S02]  /*22aa0*/  IMAD.MOV.U32 R141, RZ, RZ, R121 ;  /* 0x000000ffff8d7224 */ /* 0x000fe400078e0079 */
[----:B------:R3:W-:Y:S01]  /*22ab0*/  STL [R1+0x610], R108 ;  /* 0x0006106c01007387 */ /* 0x0007e20000100800 */
[----:B------:R-:W-:Y:S02]  /*22ac0*/  IMAD.MOV.U32 R120, RZ, RZ, R118 ;  /* 0x000000ffff787224 */ /* 0x000fe400078e0076 */
[----:B-1----:R-:W-:Y:S02]  /*22ad0*/  IMAD.MOV.U32 R0, RZ, RZ, R109 ;  /* 0x000000ffff007224 */ /* 0x002fe400078e006d */
[----:B------:R-:W-:-:S03]  /*22ae0*/  IMAD.MOV.U32 R121, RZ, RZ, R119 ;  /* 0x000000ffff797224 */ /* 0x000fc600078e0077 */
[----:B------:R2:W-:Y:S01]  /*22af0*/  STL [R1+0x60c], R0 ;  /* 0x00060c0001007387 */ /* 0x0005e20000100800 */
[----:B---3--:R-:W-:Y:S02]  /*22b00*/  IMAD.MOV.U32 R118, RZ, RZ, R116 ;  /* 0x000000ffff767224 */ /* 0x008fe400078e0074 */
[----:B------:R-:W-:Y:S02]  /*22b10*/  IMAD.MOV.U32 R119, RZ, RZ, R117 ;  /* 0x000000ffff777224 */ /* 0x000fe400078e0075 */
[----:B----4-:R-:W-:Y:S02]  /*22b20*/  IMAD.MOV.U32 R116, RZ, RZ, R112 ;  /* 0x000000ffff747224 */ /* 0x010fe400078e0070 */
[----:B------:R-:W-:Y:S02]  /*22b30*/  IMAD.MOV.U32 R117, RZ, RZ, R113 ;  /* 0x000000ffff757224 */ /* 0x000fe400078e0071 */
[----:B------:R-:W-:Y:S01]  /*22b40*/  IMAD.MOV.U32 R112, RZ, RZ, R104 ;  /* 0x000000ffff707224 */ /* 0x000fe200078e0068 */
[----:B------:R-:W-:Y:S01]  /*22b50*/  MOV R113, R105 ;  /* 0x0000006900717202 */ /* 0x000fe20000000f00 */
[----:B------:R-:W-:-:S02]  /*22b60*/  IMAD.MOV.U32 R108, RZ, RZ, R100 ;  /* 0x000000ffff6c7224 */ /* 0x000fc400078e0064 */
[----:B--2---:R-:W-:Y:S01]  /*22b70*/  IMAD.MOV.U32 R0, RZ, RZ, R59 ;  /* 0x000000ffff007224 */ /* 0x004fe200078e003b */
[----:B------:R1:W-:Y:S01]  /*22b80*/  STL [R1+0x62c], R58 ;  /* 0x00062c3a01007387 */ /* 0x0003e20000100800 */
[----:B------:R-:W-:-:S03]  /*22b90*/  IMAD.MOV.U32 R109, RZ, RZ, R101 ;  /* 0x000000ffff6d7224 */ /* 0x000fc600078e0065 */
[----:B------:R-:W2:Y:S04]  /*22ba0*/  LDL.LU.64 R104, [R1+0x140] ;  /* 0x0001400001687983 */ /* 0x000ea80000300a00 */
[----:B------:R-:W3:Y:S04]  /*22bb0*/  LDL.LU.64 R100, [R1+0x148] ;  /* 0x0001480001647983 */ /* 0x000ee80000300a00 */
[----:B------:R4:W-:Y:S04]  /*22bc0*/  STL [R1+0x628], R0 ;  /* 0x0006280001007387 */ /* 0x0009e80000100800 */
[----:B-1----:R-:W3:Y:S01]  /*22bd0*/  LDL.LU.64 R58, [R1+0xe0] ;  /* 0x0000e000013a7983 */ /* 0x002ee20000300a00 */
[----:B----4-:R-:W-:-:S03]  /*22be0*/  IMAD.MOV.U32 R0, RZ, RZ, R211 ;  /* 0x000000ffff007224 */ /* 0x010fc600078e00d3 */
        /* <DEDUP_REMOVED lines=18> */
[----:B-1----:R-:W-:-:S05]  /*22d10*/  MOV R0, R111 ;  /* 0x0000006f00007202 */ /* 0x002fca0000000f00 */
[----:B------:R1:W-:Y:S04]  /*22d20*/  STL [R1+0x708], R0 ;  /* 0x0007080001007387 */ /* 0x0003e80000100800 */
[----:B------:R4:W-:Y:S01]  /*22d30*/  STL [R1+0x72c], R102 ;  /* 0x00072c6601007387 */ /* 0x0009e20000100800 */
[----:B-1----:R-:W-:-:S05]  /*22d40*/  IMAD.MOV.U32 R0, RZ, RZ, R103 ;  /* 0x000000ffff007224 */ /* 0x002fca00078e0067 */
[----:B------:R1:W-:Y:S01]  /*22d50*/  STL [R1+0x728], R0 ;  /* 0x0007280001007387 */ /* 0x0003e20000100800 */
[----:B------:R-:W-:Y:S02]  /*22d60*/  IMAD.MOV.U32 R110, RZ, RZ, R108 ;  /* 0x000000ffff6e7224 */ /* 0x000fe400078e006c */
[----:B------:R-:W-:Y:S02]  /*22d70*/  IMAD.MOV.U32 R111, RZ, RZ, R109 ;  /* 0x000000ffff6f7224 */ /* 0x000fe400078e006d */
[----:B--2---:R-:W-:Y:S02]  /*22d80*/  IMAD.MOV.U32 R108, RZ, RZ, R104 ;  /* 0x000000ffff6c7224 */ /* 0x004fe400078e0068 */
[----:B------:R-:W-:Y:S02]  /*22d90*/  IMAD.MOV.U32 R109, RZ, RZ, R105 ;  /* 0x000000ffff6d7224 */ /* 0x000fe400078e0069 */
[----:B---3--:R-:W-:Y:S02]  /*22da0*/  IMAD.MOV.U32 R104, RZ, RZ, R100 ;  /* 0x000000ffff687224 */ /* 0x008fe400078e0064 */
[----:B------:R-:W-:Y:S01]  /*22db0*/  IMAD.MOV.U32 R105, RZ, RZ, R101 ;  /* 0x000000ffff697224 */ /* 0x000fe200078e0065 */
[----:B------:R2:W-:Y:S04]  /*22dc0*/  STL [R1+0x74c], R58 ;  /* 0x00074c3a01007387 */ /* 0x0005e80000100800 */
[----:B----4-:R-:W3:Y:S01]  /*22dd0*/  LDL.LU.64 R102, [R1+0x150] ;  /* 0x0001500001667983 */ /* 0x010ee20000300a00 */
[----:B-1----:R-:W-:-:S03]  /*22de0*/  IMAD.MOV.U32 R0, RZ, RZ, R59 ;  /* 0x000000ffff007224 */ /* 0x002fc600078e003b */
[----:B------:R-:W4:Y:S04]  /*22df0*/  LDL.LU.64 R100, [R1+0x158] ;  /* 0x0001580001647983 */ /* 0x000f280000300a00 */
[----:B------:R1:W-:Y:S04]  /*22e00*/  STL [R1+0x748], R0 ;  /* 0x0007480001007387 */ /* 0x0003e80000100800 */
[----:B------:R-:W-:Y:S04]  /*22e10*/  STL [R1+0x76c], R136 ;  /* 0x00076c8801007387 */ /* 0x000fe80000100800 */
[----:B--2---:R-:W2:Y:S01]  /*22e20*/  LDL.LU.64 R58, [R1+0x160] ;  /* 0x00016000013a7983 */ /* 0x004ea20000300a00 */
[----:B-1----:R-:W-:-:S03]  /*22e30*/  IMAD.MOV.U32 R0, RZ, RZ, R137 ;  /* 0x000000ffff007224 */ /* 0x002fc600078e0089 */
[----:B------:R-:W-:Y:S04]  /*22e40*/  STL [R1+0x78c], R134 ;  /* 0x00078c8601007387 */ /* 0x000fe80000100800 */
[----:B------:R1:W-:Y:S04]  /*22e50*/  STL [R1+0x768], R0 ;  /* 0x0007680001007387 */ /* 0x0003e80000100800 */
[----:B------:R-:W-:Y:S01]  /*22e60*/  STL [R1+0x7ac], R132 ;  /* 0x0007ac8401007387 */ /* 0x000fe20000100800 */
[----:B-1----:R-:W-:-:S05]  /*22e70*/  MOV R0, R135 ;  /* 0x0000008700007202 */ /* 0x002fca0000000f00 */
        /* <DEDUP_REMOVED lines=30> */
[----:B------:R1:W-:Y:S02]  /*23060*/  STL [R1+0x8c8], R0 ;  /* 0x0008c80001007387 */ /* 0x0003e40000100800 */
[----:B-1----:R-:W-:Y:S02]  /*23070*/  IMAD.MOV.U32 R0, RZ, RZ, R105 ;  /* 0x000000ffff007224 */ /* 0x002fe400078e0069 */
[----:B---3--:R-:W-:Y:S04]  /*23080*/  STL [R1+0x90c], R102 ;  /* 0x00090c6601007387 */ /* 0x008fe80000100800 */
[----:B------:R1:W-:Y:S04]  /*23090*/  STL [R1+0x8e8], R0 ;  /* 0x0008e80001007387 */ /* 0x0003e80000100800 */
[----:B----4-:R-:W-:Y:S01]  /*230a0*/  STL [R1+0x92c], R100 ;  /* 0x00092c6401007387 */ /* 0x010fe20000100800 */
[----:B-1----:R-:W-:-:S05]  /*230b0*/  IMAD.MOV.U32 R0, RZ, RZ, R103 ;  /* 0x000000ffff007224 */ /* 0x002fca00078e0067 */
[----:B------:R1:W-:Y:S04]  /*230c0*/  STL [R1+0x908], R0 ;  /* 0x0009080001007387 */ /* 0x0003e80000100800 */
[----:B--2---:R-:W-:Y:S01]  /*230d0*/  STL [R1+0x94c], R58 ;  /* 0x00094c3a01007387 */ /* 0x004fe20000100800 */
[----:B-1----:R-:W-:-:S05]  /*230e0*/  IMAD.MOV.U32 R0, RZ, RZ, R101 ;  /* 0x000000ffff007224 */ /* 0x002fca00078e0065 */
[----:B------:R1:W-:Y:S04]  /*230f0*/  STL [R1+0x928], R0 ;  /* 0x0009280001007387 */ /* 0x0003e80000100800 */
[----:B------:R-:W2:Y:S01]  /*23100*/  LDL.LU.64 R102, [R1+0xd68] ;  /* 0x000d680001667983 */ /* 0x000ea20000300a00 */
[----:B-1----:R-:W-:-:S05]  /*23110*/  IMAD.MOV.U32 R0, RZ, RZ, R59 ;  /* 0x000000ffff007224 */ /* 0x002fca00078e003b */
[----:B------:R1:W-:Y:S04]  /*23120*/  STL [R1+0x948], R0 ;  /* 0x0009480001007387 */ /* 0x0003e80000100800 */
[----:B------:R3:W-:Y:S04]  /*23130*/  STL [R1+0x96c], R64 ;  /* 0x00096c4001007387 */ /* 0x0007e80000100800 */
[----:B------:R-:W4:Y:S01]  /*23140*/  LDL.LU.64 R100, [R1+0xd58] ;  /* 0x000d580001647983 */ /* 0x000f220000300a00 */
[----:B-1----:R-:W-:-:S03]  /*23150*/  IMAD.MOV.U32 R0, RZ, RZ, R65 ;  /* 0x000000ffff007224 */ /* 0x002fc600078e0041 */
[----:B------:R-:W-:Y:S04]  /*23160*/  STL [R1+0x98c], R96 ;  /* 0x00098c6001007387 */ /* 0x000fe80000100800 */
[----:B------:R-:W-:Y:S04]  /*23170*/  STL [R1+0x968], R0 ;  /* 0x0009680001007387 */ /* 0x000fe80000100800 */
[----:B------:R-:W-:Y:S04]  /*23180*/  STL [R1+0x988], R97 ;  /* 0x0009886101007387 */ /* 0x000fe80000100800 */
[----:B------:R-:W-:Y:S04]  /*23190*/  STL [R1+0x9ac], R144 ;  /* 0x0009ac9001007387 */ /* 0x000fe80000100800 */
[----:B------:R-:W-:Y:S04]  /*231a0*/  STL [R1+0x9a8], R145 ;  /* 0x0009a89101007387 */ /* 0x000fe80000100800 */
[----:B------:R-:W-:Y:S04]  /*231b0*/  STL [R1+0x9cc], R148 ;  /* 0x0009cc9401007387 */ /* 0x000fe80000100800 */
[----:B------:R-:W-:Y:S04]  /*231c0*/  STL [R1+0x9c8], R149 ;  /* 0x0009c89501007387 */ /* 0x000fe80000100800 */
[----:B------:R-:W4:Y:S04]  /*231d0*/  LDL.LU.64 R110, [R1+0xd60] ;  /* 0x000d6000016e7983 */ /* 0x000f280000300a00 */
[----:B------:R-:W-:Y:S04]  /*231e0*/  STL [R1+0x9ec], R150 ;  /* 0x0009ec9601007387 */ /* 0x000fe80000100800 */
[----:B------:R-:W4:Y:S04]  /*231f0*/  LDL.LU.64 R58, [R1+0xd48] ;  /* 0x000d4800013a7983 */ /* 0x000f280000300a00 */
[----:B------:R-:W-:Y:S04]  /*23200*/  STL [R1+0x9e8], R151 ;  /* 0x0009e89701007387 */ /* 0x000fe80000100800 */
[----:B------:R-:W-:Y:S04]  /*23210*/  STL [R1+0xa0c], R152 ;  /* 0x000a0c9801007387 */ /* 0x000fe80000100800 */
[----:B------:R-:W-:Y:S04]  /*23220*/  STL [R1+0xa08], R153 ;  /* 0x000a089901007387 */ /* 0x000fe80000100800 */
[----:B------:R-:W-:Y:S04]  /*23230*/  STL [R1+0xa2c], R156 ;  /* 0x000a2c9c01007387 */ /* 0x000fe80000100800 */
[----:B------:R-:W-:Y:S04]  /*23240*/  STL [R1+0xa28], R157 ;  /* 0x000a289d01007387 */ /* 0x000fe80000100800 */
[----:B------:R-:W-:Y:S04]  /*23250*/  STL [R1+0xa4c], R158 ;  /* 0x000a4c9e01007387 */ /* 0x000fe80000100800 */
[----:B------:R-:W-:Y:S04]  /*23260*/  STL [R1+0xa48], R159 ;  /* 0x000a489f01007387 */ /* 0x000fe80000100800 */
[----:B---3--:R-:W3:Y:S04]  /*23270*/  LDL.LU.64 R64, [R1+0xd50] ;  /* 0x000d500001407983 */ /* 0x008ee80000300a00 */
[----:B------:R-:W-:Y:S04]  /*23280*/  STL [R1+0xa6c], R160 ;  /* 0x000a6ca001007387 */ /* 0x000fe80000100800 */
[----:B------:R-:W3:Y:S04]  /*23290*/  LDL.LU.64 R108, [R1+0xd38] ;  /* 0x000d3800016c7983 */ /* 0x000ee80000300a00 */
[----:B------:R-:W-:Y:S04]  /*232a0*/  STL [R1+0xa68], R161 ;  /* 0x000a68a101007387 */ /* 0x000fe80000100800 */
[----:B------:R-:W-:Y:S04]  /*232b0*/  STL [R1+0xa8c], R164 ;  /* 0x000a8ca401007387 */ /* 0x000fe80000100800 */
[----:B------:R-:W-:Y:S04]  /*232c0*/  STL [R1+0xa88], R165 ;  /* 0x000a88a501007387 */ /* 0x000fe80000100800 */
[----:B------:R-:W-:Y:S04]  /*232d0*/  STL [R1+0xaac], R166 ;  /* 0x000aaca601007387 */ /* 0x000fe80000100800 */
[----:B------:R-:W-:Y:S04]  /*232e0*/  STL [R1+0xaa8], R167 ;  /* 0x000aa8a701007387 */ /* 0x000fe80000100800 */
[----:B------:R-:W-:Y:S04]  /*232f0*/  STL [R1+0xacc], R168 ;  /* 0x000acca801007387 */ /* 0x000fe80000100800 */
[----:B------:R-:W-:Y:S04]  /*23300*/  STL [R1+0xac8], R169 ;  /* 0x000ac8a901007387 */ /* 0x000fe80000100800 */
[----:B------:R-:W3:Y:S01]  /*23310*/  LDL.LU.64 R104, [R1+0xd40] ;  /* 0x000d400001687983 */ /* 0x000ee20000300a00 */
[----:B--2---:R-:W-:-:S03]  /*23320*/  IMAD.WIDE R2, R249, 0x4, R102 ;  /* 0x00000004f9027825 */ /* 0x004fc600078e0266 */
[----:B------:R-:W2:Y:S04]  /*23330*/  LDL.LU.64 R102, [R1+0xd28] ;  /* 0x000d280001667983 */ /* 0x000ea80000300a00 */
[----:B------:R-:W-:Y:S04]  /*23340*/  STL [R1+0x480], R2 ;  /* 0x0004800201007387 */ /* 0x000fe80000100800 */
[----:B------:R1:W-:Y:S04]  /*23350*/  STL [R1+0x47c], R3 ;  /* 0x00047c0301007387 */ /* 0x0003e80000100800 */
[----:B------:R1:W-:Y:S01]  /*23360*/  LDGSTS.E [R248+0x44600], [R2.64], P6 ;  /* 0x4460000002f87fae */ /* 0x0003e2000b121848 */
[----:B----4-:R-:W-:-:S05]  /*23370*/  IMAD.WIDE R4, R249, 0x4, R100 ;  /* 0x00000004f9047825 */ /* 0x010fca00078e0264 */
[----:B------:R-:W-:Y:S04]  /*23380*/  STL [R1+0x498], R4 ;  /* 0x0004980401007387 */ /* 0x000fe80000100800 */
[----:B------:R4:W-:Y:S04]  /*23390*/  STL [R1+0x494], R5 ;  /* 0x0004940501007387 */ /* 0x0009e80000100800 */
[----:B------:R-:W2:Y:S04]  /*233a0*/  LDL.LU.64 R100, [R1+0xd30] ;  /* 0x000d300001647983 */ /* 0x000ea80000300a00 */
[----:B------:R4:W-:Y:S01]  /*233b0*/  LDGSTS.E [R248+0x44e00], [R4.64], P6 ;  /* 0x44e0000004f87fae */ /* 0x0009e2000b121848 */
[----:B-1----:R-:W-:-:S03]  /*233c0*/  IMAD.WIDE R2, R249, 0x4, R110 ;  /* 0x00000004f9027825 */ /* 0x002fc600078e026e */
[----:B------:R-:W2:Y:S01]  /*233d0*/  LDL.LU.64 R110, [R1+0xd18] ;  /* 0x000d1800016e7983 */ /* 0x000ea20000300a00 */
[----:B----4-:R-:W-:-:S03]  /*233e0*/  IMAD.WIDE R4, R249, 0x4, R58 ;  /* 0x00000004f9047825 */ /* 0x010fc600078e023a */
[----:B------:R-:W-:Y:S04]  /*233f0*/  STL [R1+0x4b0], R2 ;  /* 0x0004b00201007387 */ /* 0x000fe80000100800 */
[----:B------:R3:W-:Y:S04]  /*23400*/  STL [R1+0x4ac], R3 ;  /* 0x0004ac0301007387 */ /* 0x0007e80000100800 */
[----:B------:R-:W-:Y:S04]  /*23410*/  STL [R1+0x4c8], R4 ;  /* 0x0004c80401007387 */ /* 0x000fe80000100800 */
[----:B------:R1:W-:Y:S04]  /*23420*/  STL [R1+0x4c4], R5 ;  /* 0x0004c40501007387 */ /* 0x0003e80000100800 */
[----:B------:R-:W4:Y:S04]  /*23430*/  LDL.LU.64 R58, [R1+0xd20] ;  /* 0x000d2000013a7983 */ /* 0x000f280000300a00 */
[----:B------:R3:W-:Y:S04]  /*23440*/  LDGSTS.E [R248+0x45600], [R2.64], P6 ;  /* 0x4560000002f87fae */ /* 0x0007e8000b121848 */
[----:B------:R1:W-:Y:S01]  /*23450*/  LDGSTS.E [R248+0x45e00], [R4.64], P6 ;  /* 0x45e0000004f87fae */ /* 0x0003e2000b121848 */
[----:B---3--:R-:W-:-:S03]  /*23460*/  IMAD.WIDE R2, R249, 0x4, R64 ;  /* 0x00000004f9027825 */ /* 0x008fc600078e0240 */
[----:B------:R-:W4:Y:S01]  /*23470*/  LDL.LU.64 R64, [R1+0xd08] ;  /* 0x000d080001407983 */ /* 0x000f220000300a00 */
[----:B-1----:R-:W-:-:S03]  /*23480*/  IMAD.WIDE R4, R249, 0x4, R108 ;  /* 0x00000004f9047825 */ /* 0x002fc600078e026c */
[----:B------:R-:W-:Y:S04]  /*23490*/  STL [R1+0x4e0], R2 ;  /* 0x0004e00201007387 */ /* 0x000fe80000100800 */
[----:B------:R1:W-:Y:S04]  /*234a0*/  STL [R1+0x4dc], R3 ;  /* 0x0004dc0301007387 */ /* 0x0003e80000100800 */
[----:B------:R-:W-:Y:S04]  /*234b0*/  STL [R1+0x4f8], R4 ;  /* 0x0004f80401007387 */ /* 0x000fe80000100800 */
[----:B------:R2:W-:Y:S04]  /*234c0*/  STL [R1+0x4f4], R5 ;  /* 0x0004f40501007387 */ /* 0x0005e80000100800 */
[----:B------:R1:W-:Y:S04]  /*234d0*/  LDGSTS.E [R248+0x46600], [R2.64], P6 ;  /* 0x4660000002f87fae */ /* 0x0003e8000b121848 */
[----:B------:R-:W4:Y:S04]  /*234e0*/  LDL.LU.64 R108, [R1+0xd10] ;  /* 0x000d1000016c7983 */ /* 0x000f280000300a00 */
[----:B------:R2:W-:Y:S01]  /*234f0*/  LDGSTS.E [R248+0x46e00], [R4.64], P6 ;  /* 0x46e0000004f87fae */ /* 0x0005e2000b121848 */
[----:B-1----:R-:W-:-:S03]  /*23500*/  IMAD.WIDE R2, R249, 0x4, R104 ;  /* 0x00000004f9027825 */ /* 0x002fc600078e0268 */
[----:B------:R-:W4:Y:S04]  /*23510*/  LDL.LU.64 R104, [R1+0xcf8] ;  /* 0x000cf80001687983 */ /* 0x000f280000300a00 */
[----:B------:R-:W-:Y:S04]  /*23520*/  STL [R1+0x510], R2 ;  /* 0x0005100201007387 */ /* 0x000fe80000100800 */
[----:B------:R1:W-:Y:S04]  /*23530*/  STL [R1+0x50c], R3 ;  /* 0x00050c0301007387 */ /* 0x0003e80000100800 */
[----:B------:R1:W-:Y:S01]  /*23540*/  LDGSTS.E [R248+0x47600], [R2.64], P6 ;  /* 0x4760000002f87fae */ /* 0x0003e2000b121848 */
[----:B--2---:R-:W-:-:S05]  /*23550*/  IMAD.WIDE R4, R249, 0x4, R102 ;  /* 0x00000004f9047825 */ /* 0x004fca00078e0266 */
[----:B------:R-:W-:Y:S04]  /*23560*/  STL [R1+0x528], R4 ;  /* 0x0005280401007387 */ /* 0x000fe80000100800 */
[----:B------:R2:W-:Y:S04]  /*23570*/  STL [R1+0x524], R5 ;  /* 0x0005240501007387 */ /* 0x0005e80000100800 */
[----:B------:R-:W3:Y:S04]  /*23580*/  LDL.LU.64 R102, [R1+0xd00] ;  /* 0x000d000001667983 */ /* 0x000ee80000300a00 */
[----:B------:R2:W-:Y:S01]  /*23590*/  LDGSTS.E [R248+0x47e00], [R4.64], P6 ;  /* 0x47e0000004f87fae */ /* 0x0005e2000b121848 */
[----:B-1----:R-:W-:-:S03]  /*235a0*/  IMAD.WIDE R2, R249, 0x4, R100 ;  /* 0x00000004f9027825 */ /* 0x002fc600078e0264 */
[----:B------:R-:W3:Y:S04]  /*235b0*/  LDL.LU.64 R100, [R1+0xce8] ;  /* 0x000ce80001647983 */ /* 0x000ee80000300a00 */
[----:B------:R-:W-:Y:S04]  /*235c0*/  STL [R1+0x540], R2 ;  /* 0x0005400201007387 */ /* 0x000fe80000100800 */
[----:B------:R4:W-:Y:S04]  /*235d0*/  STL [R1+0x53c], R3 ;  /* 0x00053c0301007387 */ /* 0x0009e80000100800 */
[----:B------:R4:W-:Y:S01]  /*235e0*/  LDGSTS.E [R248+0x48600], [R2.64], P6 ;  /* 0x4860000002f87fae */ /* 0x0009e2000b121848 */
[----:B--2---:R-:W-:-:S05]  /*235f0*/  IMAD.WIDE R4, R249, 0x4, R110 ;  /* 0x00000004f9047825 */ /* 0x004fca00078e026e */
[----:B------:R-:W-:Y:S04]  /*23600*/  STL [R1+0x558], R4 ;  /* 0x0005580401007387 */ /* 0x000fe80000100800 */
[----:B------:R1:W-:Y:S04]  /*23610*/  STL [R1+0x554], R5 ;  /* 0x0005540501007387 */ /* 0x0003e80000100800 */
[----:B------:R-:W2:Y:S04]  /*23620*/  LDL.LU.64 R110, [R1+0xcf0] ;  /* 0x000cf000016e7983 */ /* 0x000ea80000300a00 */
[----:B------:R1:W-:Y:S01]  /*23630*/  LDGSTS.E [R248+0x48e00], [R4.64], P6 ;  /* 0x48e0000004f87fae */ /* 0x0003e2000b121848 */
[----:B----4-:R-:W-:-:S03]  /*23640*/  IMAD.WIDE R2, R249, 0x4, R58 ;  /* 0x00000004f9027825 */ /* 0x010fc600078e023a */
[----:B------:R-:W4:Y:S04]  /*23650*/  LDL.LU.64 R58, [R1+0x650] ;  /* 0x00065000013a7983 */ /* 0x000f280000300a00 */
[----:B------:R-:W-:Y:S04]  /*23660*/  STL [R1+0x570], R2 ;  /* 0x0005700201007387 */ /* 0x000fe80000100800 */
[----:B------:R1:W-:Y:S04]  /*23670*/  STL [R1+0x56c], R3 ;  /* 0x00056c0301007387 */ /* 0x0003e80000100800 */
[----:B------:R1:W-:Y:S02]  /*23680*/  LDGSTS.E [R248+0x49600], [R2.64], P6 ;  /* 0x4960000002f87fae */ /* 0x0003e4000b121848 */
[----:B-1----:R-:W-:-:S05]  /*23690*/  IMAD.WIDE R4, R249, 0x4, R64 ;  /* 0x00000004f9047825 */ /* 0x002fca00078e0240 */
[----:B------:R-:W-:Y:S04]  /*236a0*/  STL [R1+0x588], R4 ;  /* 0x0005880401007387 */ /* 0x000fe80000100800 */
[----:B------:R1:W-:Y:S04]  /*236b0*/  STL [R1+0x584], R5 ;  /* 0x0005840501007387 */ /* 0x0003e80000100800 */
[----:B------:R-:W4:Y:S04]  /*236c0*/  LDL.LU.64 R64, [R1+0xce0] ;  /* 0x000ce00001407983 */ /* 0x000f280000300a00 */
[----:B------:R1:W-:Y:S01]  /*236d0*/  LDGSTS.E [R248+0x49e00], [R4.64], P6 ;  /* 0x49e0000004f87fae */ /* 0x0003e2000b121848 */
[----:B------:R-:W-:-:S03]  /*236e0*/  IMAD.WIDE R2, R249, 0x4, R108 ;  /* 0x00000004f9027825 */ /* 0x000fc600078e026c */
[----:B------:R-:W4:Y:S04]  /*236f0*/  LDL.LU.64 R108, [R1+0x630] ;  /* 0x00063000016c7983 */ /* 0x000f280000300a00 */
[----:B------:R-:W-:Y:S01]  /*23700*/  STL [R1+0x5a0], R2 ;  /* 0x0005a00201007387 */ /* 0x000fe20000100800 */
[----:B-1----:R-:W-:-:S03]  /*23710*/  IMAD.WIDE R4, R249, 0x4, R104 ;  /* 0x00000004f9047825 */ /* 0x002fc600078e0268 */
[----:B------:R3:W-:Y:S04]  /*23720*/  STL [R1+0x59c], R3 ;  /* 0x00059c0301007387 */ /* 0x0007e80000100800 */
[----:B------:R-:W-:Y:S04]  /*23730*/  STL [R1+0x5b8], R4 ;  /* 0x0005b80401007387 */ /* 0x000fe80000100800 */
[----:B------:R1:W-:Y:S04]  /*23740*/  STL [R1+0x5b4], R5 ;  /* 0x0005b40501007387 */ /* 0x0003e80000100800 */
[----:B------:R3:W-:Y:S04]  /*23750*/  LDGSTS.E [R248+0x4a600], [R2.64], P6 ;  /* 0x4a60000002f87fae */ /* 0x0007e8000b121848 */
[----:B------:R-:W4:Y:S04]  /*23760*/  LDL.LU.64 R104, [R1+0x690] ;  /* 0x0006900001687983 */ /* 0x000f280000300a00 */
[----:B------:R1:W-:Y:S01]  /*23770*/  LDGSTS.E [R248+0x4ae00], [R4.64], P6 ;  /* 0x4ae0000004f87fae */ /* 0x0003e2000b121848 */
[----:B---3--:R-:W-:-:S03]  /*23780*/  IMAD.WIDE R2, R249, 0x4, R102 ;  /* 0x00000004f9027825 */ /* 0x008fc600078e0266 */
[----:B------:R-:W3:Y:S04]  /*23790*/  LDL.LU.64 R102, [R1+0x670] ;  /* 0x0006700001667983 */ /* 0x000ee80000300a00 */
[----:B------:R-:W-:Y:S04]  /*237a0*/  STL [R1+0x5d0], R2 ;  /* 0x0005d00201007387 */ /* 0x000fe80000100800 */
[----:B------:R2:W-:Y:S04]  /*237b0*/  STL [R1+0x5cc], R3 ;  /* 0x0005cc0301007387 */ /* 0x0005e80000100800 */
[----:B------:R2:W-:Y:S01]  /*237c0*/  LDGSTS.E [R248+0x4b600], [R2.64], P6 ;  /* 0x4b60000002f87fae */ /* 0x0005e2000b121848 */
[----:B-1----:R-:W-:-:S05]  /*237d0*/  IMAD.WIDE R4, R249, 0x4, R100 ;  /* 0x00000004f9047825 */ /* 0x002fca00078e0264 */
[----:B------:R-:W-:Y:S04]  /*237e0*/  STL [R1+0x5e8], R4 ;  /* 0x0005e80401007387 */ /* 0x000fe80000100800 */
[----:B------:R4:W-:Y:S04]  /*237f0*/  STL [R1+0x5e4], R5 ;  /* 0x0005e40501007387 */ /* 0x0009e80000100800 */
[----:B------:R-:W3:Y:S04]  /*23800*/  LDL.LU.64 R100, [R1+0x6d0] ;  /* 0x0006d00001647983 */ /* 0x000ee80000300a00 */
[----:B------:R4:W-:Y:S01]  /*23810*/  LDGSTS.E [R248+0x4be00], [R4.64], P6 ;  /* 0x4be0000004f87fae */ /* 0x0009e2000b121848 */
[----:B--2---:R-:W-:-:S03]  /*23820*/  IMAD.WIDE R2, R249, 0x4, R110 ;  /* 0x00000004f9027825 */ /* 0x004fc600078e026e */
[----:B------:R-:W2:Y:S04]  /*23830*/  LDL.LU.64 R110, [R1+0x6b0] ;  /* 0x0006b000016e7983 */ /* 0x000ea80000300a00 */
[----:B------:R-:W-:Y:S01]  /*23840*/  STL [R1+0x600], R2 ;  /* 0x0006000201007387 */ /* 0x000fe20000100800 */
[----:B----4-:R-:W-:-:S03]  /*23850*/  IMAD.WIDE R4, R249, 0x4, R58 ;  /* 0x00000004f9047825 */ /* 0x010fc600078e023a */
[----:B------:R1:W-:Y:S04]  /*23860*/  STL [R1+0x5fc], R3 ;  /* 0x0005fc0301007387 */ /* 0x0003e80000100800 */
[----:B------:R-:W-:Y:S04]  /*23870*/  STL [R1+0x618], R4 ;  /* 0x0006180401007387 */ /* 0x000fe80000100800 */
[----:B------:R4:W-:Y:S04]  /*23880*/  STL [R1+0x614], R5 ;  /* 0x0006140501007387 */ /* 0x0009e80000100800 */
[----:B------:R-:W2:Y:S04]  /*23890*/  LDL.LU.64 R58, [R1+0x710] ;  /* 0x00071000013a7983 */ /* 0x000ea80000300a00 */
[----:B------:R1:W-:Y:S04]  /*238a0*/  LDGSTS.E [R248+0x4c600], [R2.64], P6 ;  /* 0x4c60000002f87fae */ /* 0x0003e8000b121848 */
[----:B------:R4:W-:Y:S01]  /*238b0*/  LDGSTS.E [R248+0x4ce00], [R4.64], P6 ;  /* 0x4ce0000004f87fae */ /* 0x0009e2000b121848 */
[----:B-1----:R-:W-:-:S03]  /*238c0*/  IMAD.WIDE R2, R249, 0x4, R64 ;  /* 0x00000004f9027825 */ /* 0x002fc600078e0240 */
[----:B------:R-:W2:Y:S04]  /*238d0*/  LDL.LU.64 R64, [R1+0x6f0] ;  /* 0x0006f00001407983 */ /* 0x000ea80000300a00 */
[----:B------:R-:W-:Y:S04]  /*238e0*/  STL [R1+0x634], R2 ;  /* 0x0006340201007387 */ /* 0x000fe80000100800 */
[----:B------:R1:W-:Y:S04]  /*238f0*/  STL [R1+0x630], R3 ;  /* 0x0006300301007387 */ /* 0x0003e80000100800 */
[----:B------:R1:W-:Y:S01]  /*23900*/  LDGSTS.E [R248+0x4d600], [R2.64], P6 ;  /* 0x4d60000002f87fae */ /* 0x0003e2000b121848 */
[----:B----4-:R-:W-:-:S05]  /*23910*/  IMAD.WIDE R4, R249, 0x4, R108 ;  /* 0x00000004f9047825 */ /* 0x010fca00078e026c */
[----:B------:R-:W-:Y:S04]  /*23920*/  STL [R1+0x654], R4 ;  /* 0x0006540401007387 */ /* 0x000fe80000100800 */
[----:B------:R3:W-:Y:S04]  /*23930*/  STL [R1+0x650], R5 ;  /* 0x0006500501007387 */ /* 0x0007e80000100800 */
[----:B------:R-:W4:Y:S04]  /*23940*/  LDL.LU.64 R108, [R1+0x750] ;  /* 0x00075000016c7983 */ /* 0x000f280000300a00 */
[----:B------:R3:W-:Y:S01]  /*23950*/  LDGSTS.E [R248+0x4de00], [R4.64], P6 ;  /* 0x4de0000004f87fae */ /* 0x0007e2000b121848 */
[----:B-1----:R-:W-:-:S03]  /*23960*/  IMAD.WIDE R2, R249, 0x4, R104 ;  /* 0x00000004f9027825 */ /* 0x002fc600078e0268 */
[----:B------:R-:W4:Y:S04]  /*23970*/  LDL.LU.64 R104, [R1+0x730] ;  /* 0x0007300001687983 */ /* 0x000f280000300a00 */
[----:B------:R-:W-:Y:S04]  /*23980*/  STL [R1+0x674], R2 ;  /* 0x0006740201007387 */ /* 0x000fe80000100800 */
[----:B------:R1:W-:Y:S04]  /*23990*/  STL [R1+0x670], R3 ;  /* 0x0006700301007387 */ /* 0x0003e80000100800 */
[----:B------:R1:W-:Y:S01]  /*239a0*/  LDGSTS.E [R248+0x4e600], [R2.64], P6 ;  /* 0x4e60000002f87fae */ /* 0x0003e2000b121848 */
[----:B---3--:R-:W-:-:S05]  /*239b0*/  IMAD.WIDE R4, R249, 0x4, R102 ;  /* 0x00000004f9047825 */ /* 0x008fca00078e0266 */
        /* <DEDUP_REMOVED lines=28> */
[----:B------:R3:W-:Y:S01]  /*23b80*/  LDGSTS.E [R248+0x51600], [R2.64], P6 ;  /* 0x5160000002f87fae */ /* 0x0007e2000b121848 */
[----:B-1----:R-:W-:-:S05]  /*23b90*/  IMAD.WIDE R4, R249, 0x4, R104 ;  /* 0x00000004f9047825 */ /* 0x002fca00078e0268 */
[----:B------:R-:W-:Y:S04]  /*23ba0*/  STL [R1+0x754], R4 ;  /* 0x0007540401007387 */ /* 0x000fe80000100800 */
[----:B------:R1:W-:Y:S04]  /*23bb0*/  STL [R1+0x750], R5 ;  /* 0x0007500501007387 */ /* 0x0003e80000100800 */
[----:B------:R-:W4:Y:S04]  /*23bc0*/  LDL.LU.64 R104, [R1+0x850] ;  /* 0x0008500001687983 */ /* 0x000f280000300a00 */
[----:B------:R1:W-:Y:S01]  /*23bd0*/  LDGSTS.E [R248+0x51e00], [R4.64], P6 ;  /* 0x51e0000004f87fae */ /* 0x0003e2000b121848 */
[----:B---3--:R-:W-:-:S03]  /*23be0*/  IMAD.WIDE R2, R249, 0x4, R102 ;  /* 0x00000004f9027825 */ /* 0x008fc600078e0266 */
[----:B------:R-:W3:Y:S04]  /*23bf0*/  LDL.LU.64 R102, [R1+0x830] ;  /* 0x0008300001667983 */ /* 0x000ee80000300a00 */
[----:B------:R-:W-:Y:S04]  /*23c00*/  STL [R1+0x774], R2 ;  /* 0x0007740201007387 */ /* 0x000fe80000100800 */
[----:B------:R1:W-:Y:S04]  /*23c10*/  STL [R1+0x770], R3 ;  /* 0x0007700301007387 */ /* 0x0003e80000100800 */
[----:B------:R1:W-:Y:S02]  /*23c20*/  LDGSTS.E [R248+0x52600], [R2.64], P6 ;  /* 0x5260000002f87fae */ /* 0x0003e4000b121848 */
[----:B-1----:R-:W-:-:S05]  /*23c30*/  IMAD.WIDE R4, R249, 0x4, R100 ;  /* 0x00000004f9047825 */ /* 0x002fca00078e0264 */
[----:B------:R-:W-:Y:S04]  /*23c40*/  STL [R1+0x794], R4 ;  /* 0x0007940401007387 */ /* 0x000fe80000100800 */
[----:B------:R-:W3:Y:S04]  /*23c50*/  LDL.LU.64 R100, [R1+0x890] ;  /* 0x0008900001647983 */ /* 0x000ee80000300a00 */
[----:B------:R1:W-:Y:S04]  /*23c60*/  STL [R1+0x790], R5 ;  /* 0x0007900501007387 */ /* 0x0003e80000100800 */
[----:B------:R1:W-:Y:S01]  /*23c70*/  LDGSTS.E [R248+0x52e00], [R4.64], P6 ;  /* 0x52e0000004f87fae */ /* 0x0003e2000b121848 */
[----:B------:R-:W-:-:S03]  /*23c80*/  IMAD.WIDE R2, R249, 0x4, R110 ;  /* 0x00000004f9027825 */ /* 0x000fc600078e026e */
[----:B------:R-:W3:Y:S04]  /*23c90*/  LDL.LU.64 R110, [R1+0x870] ;  /* 0x00087000016e7983 */ /* 0x000ee80000300a00 */
[----:B------:R-:W-:Y:S01]  /*23ca0*/  STL [R1+0x7b4], R2 ;  /* 0x0007b40201007387 */ /* 0x000fe20000100800 */
[----:B-1----:R-:W-:-:S03]  /*23cb0*/  IMAD.WIDE R4, R249, 0x4, R58 ;  /* 0x00000004f9047825 */ /* 0x002fc600078e023a */
[----:B------:R2:W-:Y:S04]  /*23cc0*/  STL [R1+0x7b0], R3 ;  /* 0x0007b00301007387 */ /* 0x0005e80000100800 */
[----:B------:R-:W-:Y:S04]  /*23cd0*/  STL [R1+0x7d4], R4 ;  /* 0x0007d40401007387 */ /* 0x000fe80000100800 */
[----:B------:R-:W3:Y:S04]  /*23ce0*/  LDL.LU.64 R58, [R1+0x8d0] ;  /* 0x0008d000013a7983 */ /* 0x000ee80000300a00 */
[----:B------:R2:W-:Y:S04]  /*23cf0*/  LDGSTS.E [R248+0x53600], [R2.64], P6 ;  /* 0x5360000002f87fae */ /* 0x0005e8000b121848 */
[----:B------:R4:W-:Y:S04]  /*23d00*/  STL [R1+0x7d0], R5 ;  /* 0x0007d00501007387 */ /* 0x0009e80000100800 */
[----:B------:R4:W-:Y:S01]  /*23d10*/  LDGSTS.E [R248+0x53e00], [R4.64], P6 ;  /* 0x53e0000004f87fae */ /* 0x0009e2000b121848 */
        /* <DEDUP_REMOVED lines=11> */
[----:B------:R-:W2:Y:S04]  /*23dd0*/  LDL.LU.64 R104, [R1+0x8f0] ;  /* 0x0008f00001687983 */ /* 0x000ea80000300a00 */
[----:B------:R-:W-:Y:S04]  /*23de0*/  STL [R1+0x834], R2 ;  /* 0x0008340201007387 */ /* 0x000fe80000100800 */
[----:B------:R1:W-:Y:S04]  /*23df0*/  STL [R1+0x830], R3 ;  /* 0x0008300301007387 */ /* 0x0003e80000100800 */
[----:B------:R1:W-:Y:S01]  /*23e00*/  LDGSTS.E [R248+0x55600], [R2.64], P6 ;  /* 0x5560000002f87fae */ /* 0x0003e2000b121848 */
[----:B---3--:R-:W-:-:S05]  /*23e10*/  IMAD.WIDE R4, R249, 0x4, R102 ;  /* 0x00000004f9047825 */ /* 0x008fca00078e0266 */
        /* <DEDUP_REMOVED lines=23> */
[----:B------:R-:W3:Y:S04]  /*23f90*/  LDL.LU.64 R110, [R1+0x9b0] ;  /* 0x0009b000016e7983 */ /* 0x000ee80000300a00 */
[----:B------:R2:W-:Y:S01]  /*23fa0*/  LDGSTS.E [R248+0x57e00], [R4.64], P6 ;  /* 0x57e0000004f87fae */ /* 0x0005e2000b121848 */
[----:B-1----:R-:W-:-:S05]  /*23fb0*/  IMAD.WIDE R2, R249, 0x4, R108 ;  /* 0x00000004f9027825 */ /* 0x002fca00078e026c */
[----:B------:R-:W-:Y:S04]  /*23fc0*/  STL [R1+0x8f4], R2 ;  /* 0x0008f40201007387 */ /* 0x000fe80000100800 */
[----:B------:R4:W-:Y:S04]  /*23fd0*/  STL [R1+0x8f0], R3 ;  /* 0x0008f00301007387 */ /* 0x0009e80000100800 */
[----:B------:R4:W-:Y:S01]  /*23fe0*/  LDGSTS.E [R248+0x58600], [R2.64], P6 ;  /* 0x5860000002f87fae */ /* 0x0009e2000b121848 */
[----:B--2---:R-:W-:-:S05]  /*23ff0*/  IMAD.WIDE R4, R249, 0x4, R104 ;  /* 0x00000004f9047825 */ /* 0x004fca00078e0268 */
[----:B------:R-:W-:Y:S04]  /*24000*/  STL [R1+0x914], R4 ;  /* 0x0009140401007387 */ /* 0x000fe80000100800 */
[----:B------:R-:W2:Y:S04]  /*24010*/  LDL.LU.64 R108, [R1+0xa10] ;  /* 0x000a1000016c7983 */ /* 0x000ea80000300a00 */
[----:B------:R-:W2:Y:S04]  /*24020*/  LDL.LU.64 R104, [R1+0x9f0] ;  /* 0x0009f00001687983 */ /* 0x000ea80000300a00 */
[----:B------:R1:W-:Y:S04]  /*24030*/  LDGSTS.E [R248+0x58e00], [R4.64], P6 ;  /* 0x58e0000004f87fae */ /* 0x0003e8000b121848 */
[----:B------:R1:W-:Y:S01]  /*24040*/  STL [R1+0x910], R5 ;  /* 0x0009100501007387 */ /* 0x0003e20000100800 */
[----:B----4-:R-:W-:-:S05]  /*24050*/  IMAD.WIDE R2, R249, 0x4, R102 ;  /* 0x00000004f9027825 */ /* 0x010fca00078e0266 */
[----:B------:R-:W-:Y:S04]  /*24060*/  STL [R1+0x934], R2 ;  /* 0x0009340201007387 */ /* 0x000fe80000100800 */
[----:B------:R3:W-:Y:S04]  /*24070*/  STL [R1+0x930], R3 ;  /* 0x0009300301007387 */ /* 0x0007e80000100800 */
[----:B------:R3:W-:Y:S01]  /*24080*/  LDGSTS.E [R248+0x59600], [R2.64], P6 ;  /* 0x5960000002f87fae */ /* 0x0007e2000b121848 */
[----:B-1----:R-:W-:-:S05]  /*24090*/  IMAD.WIDE R4, R249, 0x4, R100 ;  /* 0x00000004f9047825 */ /* 0x002fca00078e0264 */
[----:B------:R-:W-:Y:S04]  /*240a0*/  STL [R1+0x954], R4 ;  /* 0x0009540401007387 */ /* 0x000fe80000100800 */
[----:B------:R-:W4:Y:S04]  /*240b0*/  LDL.LU.64 R102, [R1+0xa50] ;  /* 0x000a500001667983 */ /* 0x000f280000300a00 */
[----:B------:R-:W4:Y:S04]  /*240c0*/  LDL.LU.64 R100, [R1+0xa30] ;  /* 0x000a300001647983 */ /* 0x000f280000300a00 */
[----:B------:R1:W-:Y:S04]  /*240d0*/  LDGSTS.E [R248+0x59e00], [R4.64], P6 ;  /* 0x59e0000004f87fae */ /* 0x0003e8000b121848 */
[----:B------:R1:W-:Y:S01]  /*240e0*/  STL [R1+0x950], R5 ;  /* 0x0009500501007387 */ /* 0x0003e20000100800 */
[----:B---3--:R-:W-:-:S05]  /*240f0*/  IMAD.WIDE R2, R249, 0x4, R112 ;  /* 0x00000004f9027825 */ /* 0x008fca00078e0270 */
[----:B------:R-:W-:Y:S01]  /*24100*/  STL [R1+0x974], R2 ;  /* 0x0009740201007387 */ /* 0x000fe20000100800 */
[----:B-1----:R-:W-:-:S03]  /*24110*/  IMAD.WIDE R4, R249, 0x4, R58 ;  /* 0x00000004f9047825 */ /* 0x002fc600078e023a */
[----:B------:R1:W-:Y:S04]  /*24120*/  STL [R1+0x970], R3 ;  /* 0x0009700301007387 */ /* 0x0003e80000100800 */
[----:B------:R-:W-:Y:S04]  /*24130*/  STL [R1+0x994], R4 ;  /* 0x0009940401007387 */ /* 0x000fe80000100800 */
[----:B------:R3:W-:Y:S04]  /*24140*/  STL [R1+0x990], R5 ;  /* 0x0009900501007387 */ /* 0x0007e80000100800 */
[----:B------:R-:W4:Y:S04]  /*24150*/  LDL.LU.64 R58, [R1+0xa90] ;  /* 0x000a9000013a7983 */ /* 0x000f280000300a00 */
[----:B------:R1:W-:Y:S04]  /*24160*/  LDGSTS.E [R248+0x5a600], [R2.64], P6 ;  /* 0x5a60000002f87fae */ /* 0x0003e8000b121848 */
[----:B------:R3:W-:Y:S01]  /*24170*/  LDGSTS.E [R248+0x5ae00], [R4.64], P6 ;  /* 0x5ae0000004f87fae */ /* 0x0007e2000b121848 */
[----:B-1----:R-:W-:-:S03]  /*24180*/  IMAD.WIDE R2, R249, 0x4, R64 ;  /* 0x00000004f9027825 */ /* 0x002fc600078e0240 */
[----:B------:R-:W4:Y:S01]  /*24190*/  LDL.LU.64 R64, [R1+0xa70] ;  /* 0x000a700001407983 */ /* 0x000f220000300a00 */
[----:B---3--:R-:W-:-:S03]  /*241a0*/  IMAD.WIDE R4, R249, 0x4, R110 ;  /* 0x00000004f9047825 */ /* 0x008fc600078e026e */
[----:B------:R-:W-:Y:S04]  /*241b0*/  STL [R1+0x9b4], R2 ;  /* 0x0009b40201007387 */ /* 0x000fe80000100800 */
[----:B------:R2:W-:Y:S04]  /*241c0*/  STL [R1+0x9b0], R3 ;  /* 0x0009b00301007387 */ /* 0x0005e80000100800 */
[----:B------:R-:W-:Y:S04]  /*241d0*/  STL [R1+0x9d4], R4 ;  /* 0x0009d40401007387 */ /* 0x000fe80000100800 */
[----:B------:R1:W-:Y:S04]  /*241e0*/  STL [R1+0x9d0], R5 ;  /* 0x0009d00501007387 */ /* 0x0003e80000100800 */
[----:B------:R-:W3:Y:S04]  /*241f0*/  LDL.LU.64 R112, [R1+0xad0] ;  /* 0x000ad00001707983 */ /* 0x000ee80000300a00 */
[----:B------:R-:W3:Y:S04]  /*24200*/  LDL.LU.64 R110, [R1+0xab0] ;  /* 0x000ab000016e7983 */ /* 0x000ee80000300a00 */
[----:B------:R2:W-:Y:S04]  /*24210*/  LDGSTS.E [R248+0x5b600], [R2.64], P6 ;  /* 0x5b60000002f87fae */ /* 0x0005e8000b121848 */
[----:B------:R1:W-:Y:S01]  /*24220*/  LDGSTS.E [R248+0x5be00], [R4.64], P6 ;  /* 0x5be0000004f87fae */ /* 0x0003e2000b121848 */
[----:B--2---:R-:W-:-:S04]  /*24230*/  IMAD.WIDE R2, R249, 0x4, R108 ;  /* 0x00000004f9027825 */ /* 0x004fc800078e026c */
[C---:B-1----:R-:W-:Y:S01]  /*24240*/  IMAD.WIDE R4, R249.reuse, 0x4, R104 ;  /* 0x00000004f9047825 */ /* 0x042fe200078e0268 */
[----:B------:R-:W-:Y:S04]  /*24250*/  STL [R1+0x9f4], R2 ;  /* 0x0009f40201007387 */ /* 0x000fe80000100800 */
[----:B------:R4:W-:Y:S04]  /*24260*/  LDGSTS.E [R248+0x5c600], [R2.64], P6 ;  /* 0x5c60000002f87fae */ /* 0x0009e8000b121848 */
[----:B------:R4:W-:Y:S04]  /*24270*/  STL [R1+0x9f0], R3 ;  /* 0x0009f00301007387 */ /* 0x0009e80000100800 */
[----:B------:R-:W-:Y:S04]  /*24280*/  STL [R1+0xa14], R4 ;  /* 0x000a140401007387 */ /* 0x000fe80000100800 */
[----:B------:R1:W-:Y:S04]  /*24290*/  STL [R1+0xa10], R5 ;  /* 0x000a100501007387 */ /* 0x0003e80000100800 */
[----:B------:R1:W-:Y:S01]  /*242a0*/  LDGSTS.E [R248+0x5ce00], [R4.64], P6 ;  /* 0x5ce0000004f87fae */ /* 0x0003e2000b121848 */
[----:B----4-:R-:W-:-:S05]  /*242b0*/  IMAD.WIDE R2, R249, 0x4, R102 ;  /* 0x00000004f9027825 */ /* 0x010fca00078e0266 */
[----:B------:R-:W-:Y:S04]  /*242c0*/  STL [R1+0xa34], R2 ;  /* 0x000a340201007387 */ /* 0x000fe80000100800 */
[----:B------:R-:W2:Y:S01]  /*242d0*/  LDL.LU.64 R108, [R1+0xcd0] ;  /* 0x000cd000016c7983 */ /* 0x000ea20000300a00 */
[----:B-1----:R-:W-:-:S03]  /*242e0*/  IMAD.WIDE R4, R249, 0x4, R100 ;  /* 0x00000004f9047825 */ /* 0x002fc600078e0264 */
[----:B------:R1:W-:Y:S04]  /*242f0*/  STL [R1+0xa30], R3 ;  /* 0x000a300301007387 */ /* 0x0003e80000100800 */
[----:B------:R-:W4:Y:S04]  /*24300*/  LDL.LU.64 R104, [R1+0x450] ;  /* 0x0004500001687983 */ /* 0x000f280000300a00 */
[----:B------:R-:W-:Y:S04]  /*24310*/  STL [R1+0xa54], R4 ;  /* 0x000a540401007387 */ /* 0x000fe80000100800 */
[----:B------:R-:W4:Y:S04]  /*24320*/  LDL.LU.64 R102, [R1+0x460] ;  /* 0x0004600001667983 */ /* 0x000f280000300a00 */
[----:B------:R1:W-:Y:S04]  /*24330*/  STL [R1+0xa50], R5 ;  /* 0x000a500501007387 */ /* 0x0003e80000100800 */
[----:B------:R-:W4:Y:S04]  /*24340*/  LDL.LU.64 R120, [R1+0x430] ;  /* 0x0004300001787983 */ /* 0x000f280000300a00 */
[----:B------:R-:W4:Y:S04]  /*24350*/  LDL.LU.64 R100, [R1+0x440] ;  /* 0x0004400001647983 */ /* 0x000f280000300a00 */
[----:B------:R1:W-:Y:S04]  /*24360*/  LDGSTS.E [R248+0x5d600], [R2.64], P6 ;  /* 0x5d60000002f87fae */ /* 0x0003e8000b121848 */
[----:B------:R1:W-:Y:S02]  /*24370*/  LDGSTS.E [R248+0x5de00], [R4.64], P6 ;  /* 0x5de0000004f87fae */ /* 0x0003e4000b121848 */
[----:B-1----:R-:W-:-:S05]  /*24380*/  IMAD.WIDE R2, R249, 0x4, R58 ;  /* 0x00000004f9027825 */ /* 0x002fca00078e023a */
[----:B------:R-:W-:Y:S04]  /*24390*/  STL [R1+0xa74], R2 ;  /* 0x000a740201007387 */ /* 0x000fe80000100800 */
[----:B------:R3:W-:Y:S04]  /*243a0*/  STL [R1+0xa70], R3 ;  /* 0x000a700301007387 */ /* 0x0007e80000100800 */
[----:B------:R3:W-:Y:S01]  /*243b0*/  LDGSTS.E [R248+0x5e600], [R2.64], P6 ;  /* 0x5e60000002f87fae */ /* 0x0007e2000b121848 */
[----:B------:R-:W-:-:S03]  /*243c0*/  IMAD.WIDE R4, R249, 0x4, R64 ;  /* 0x00000004f9047825 */ /* 0x000fc600078e0240 */
[----:B------:R-:W4:Y:S04]  /*243d0*/  LDL.LU.64 R64, [R1+0x410] ;  /* 0x0004100001407983 */ /* 0x000f280000300a00 */
[----:B------:R-:W4:Y:S04]  /*243e0*/  LDL.LU.64 R118, [R1+0x420] ;  /* 0x0004200001767983 */ /* 0x000f280000300a00 */
[----:B------:R-:W-:Y:S04]  /*243f0*/  STL [R1+0xa94], R4 ;  /* 0x000a940401007387 */ /* 0x000fe80000100800 */
[----:B------:R1:W-:Y:S04]  /*24400*/  STL [R1+0xa90], R5 ;  /* 0x000a900501007387 */ /* 0x0003e80000100800 */
[----:B------:R-:W4:Y:S01]  /*24410*/  LDL.LU.64 R58, [R1+0x3f0] ;  /* 0x0003f000013a7983 */ /* 0x000f220000300a00 */
[----:B---3--:R-:W-:-:S03]  /*24420*/  IMAD.WIDE R2, R249, 0x4, R112 ;  /* 0x00000004f9027825 */ /* 0x008fc600078e0270 */
[----:B------:R-:W3:Y:S04]  /*24430*/  LDL.LU.64 R116, [R1+0x400] ;  /* 0x0004000001747983 */ /* 0x000ee80000300a00 */
[----:B------:R-:W-:Y:S04]  /*24440*/  STL [R1+0xab4], R2 ;  /* 0x000ab40201007387 */ /* 0x000fe80000100800 */
[----:B------:R-:W3:Y:S04]  /*24450*/  LDL.LU.64 R112, [R1+0x3f8] ;  /* 0x0003f80001707983 */ /* 0x000ee80000300a00 */
[----:B------:R1:W-:Y:S04]  /*24460*/  LDGSTS.E [R248+0x5ee00], [R4.64], P6 ;  /* 0x5ee0000004f87fae */ /* 0x0003e8000b121848 */
[----:B------:R-:W-:Y:S04]  /*24470*/  STL [R1+0xab0], R3 ;  /* 0x000ab00301007387 */ /* 0x000fe80000100800 */
[----:B------:R2:W-:Y:S01]  /*24480*/  LDGSTS.E [R248+0x5f600], [R2.64], P6 ;  /* 0x5f60000002f87fae */ /* 0x0005e2000b121848 */
[----:B-1----:R-:W-:-:S05]  /*24490*/  IMAD.WIDE R4, R249, 0x4, R110 ;  /* 0x00000004f9047825 */ /* 0x002fca00078e026e */
[----:B------:R-:W-:Y:S04]  /*244a0*/  STL [R1+0xad4], R4 ;  /* 0x000ad40401007387 */ /* 0x000fe80000100800 */
[----:B------:R-:W3:Y:S04]  /*244b0*/  LDL.LU.64 R110, [R1+0x408] ;  /* 0x00040800016e7983 */ /* 0x000ee80000300a00 */
[----:B------:R-:W-:Y:S04]  /*244c0*/  STL [R1+0xad0], R5 ;  /* 0x000ad00501007387 */ /* 0x000fe80000100800 */
[----:B------:R1:W-:Y:S04]  /*244d0*/  LDGSTS.E [R248+0x5fe00], [R4.64], P6 ;  /* 0x5fe0000004f87fae */ /* 0x0003e8000b121848 */
[----:B------:R-:W0:Y:S04]  /*244e0*/  LDGDEPBAR ;  /* 0x00000000000079af */ /* 0x000e280000000000 */
[----:B--2---:R2:W-:Y:S01]  /*244f0*/  STL [R1+0x370], R108 ;  /* 0x0003706c01007387 */ /* 0x0045e20000100800 */
[----:B------:R-:W-:-:S03]  /*24500*/  IMAD.MOV.U32 R0, RZ, RZ, R109 ;  /* 0x000000ffff007224 */ /* 0x000fc600078e006d */
[----:B--2---:R-:W2:Y:S04]  /*24510*/  LDL.LU.64 R108, [R1+0x418] ;  /* 0x00041800016c7983 */ /* 0x004ea80000300a00 */
[----:B------:R1:W-:Y:S04]  /*24520*/  STL [R1+0x36c], R0 ;  /* 0x00036c0001007387 */ /* 0x0003e80000100800 */
[----:B----4-:R4:W-:Y:S01]  /*24530*/  STL [R1+0x380], R104 ;  /* 0x0003806801007387 */ /* 0x0109e20000100800 */
[----:B-1----:R-:W-:-:S03]  /*24540*/  IMAD.MOV.U32 R0, RZ, RZ, R105 ;  /* 0x000000ffff007224 */ /* 0x002fc600078e0069 */
[----:B------:R-:W-:Y:S04]  /*24550*/  STL [R1+0x390], R102 ;  /* 0x0003906601007387 */ /* 0x000fe80000100800 */
[----:B------:R1:W-:Y:S04]  /*24560*/  STL [R1+0x37c], R0 ;  /* 0x00037c0001007387 */ /* 0x0003e80000100800 */
[----:B----4-:R-:W4:Y:S01]  /*24570*/  LDL.LU.64 R104, [R1+0x428] ;  /* 0x0004280001687983 */ /* 0x010f220000300a00 */
[----:B-1----:R-:W-:-:S03]  /*24580*/  IMAD.MOV.U32 R0, RZ, RZ, R103 ;  /* 0x000000ffff007224 */ /* 0x002fc600078e0067 */
[----:B------:R-:W-:Y:S04]  /*24590*/  STL [R1+0x3a0], R120 ;  /* 0x0003a07801007387 */ /* 0x000fe80000100800 */
[----:B------:R1:W-:Y:S04]  /*245a0*/  STL [R1+0x38c], R0 ;  /* 0x00038c0001007387 */ /* 0x0003e80000100800 */
[----:B------:R-:W4:Y:S01]  /*245b0*/  LDL.LU.64 R102, [R1+0x438] ;  /* 0x0004380001667983 */ /* 0x000f220000300a00 */
[----:B-1----:R-:W-:-:S03]  /*245c0*/  IMAD.MOV.U32 R0, RZ, RZ, R121 ;  /* 0x000000ffff007224 */ /* 0x002fc600078e0079 */
[----:B------:R-:W-:Y:S04]  /*245d0*/  STL [R1+0x3b0], R100 ;  /* 0x0003b06401007387 */ /* 0x000fe80000100800 */
[----:B------:R1:W-:Y:S02]  /*245e0*/  STL [R1+0x39c], R0 ;  /* 0x00039c0001007387 */ /* 0x0003e40000100800 */
[----:B-1----:R-:W-:Y:S02]  /*245f0*/  MOV R0, R101 ;  /* 0x0000006500007202 */ /* 0x002fe40000000f00 */
[----:B------:R-:W4:Y:S04]  /*24600*/  LDL.LU.64 R100, [R1+0x448] ;  /* 0x0004480001647983 */ /* 0x000f280000300a00 */
[----:B------:R1:W-:Y:S04]  /*24610*/  STL [R1+0x3ac], R0 ;  /* 0x0003ac0001007387 */ /* 0x0003e80000100800 */
[----:B------:R1:W-:Y:S02]  /*24620*/  STL [R1+0x3c0], R64 ;  /* 0x0003c04001007387 */ /* 0x0003e40000100800 */
[----:B-1----:R-:W-:-:S02]  /*24630*/  IMAD.MOV.U32 R0, RZ, RZ, R65 ;  /* 0x000000ffff007224 */ /* 0x002fc400078e0041 */
[----:B------:R-:W-:Y:S04]  /*24640*/  STL [R1+0x3d0], R118 ;  /* 0x0003d07601007387 */ /* 0x000fe80000100800 */
[----:B------:R1:W-:Y:S04]  /*24650*/  STL [R1+0x3bc], R0 ;  /* 0x0003bc0001007387 */ /* 0x0003e80000100800 */
[----:B------:R-:W4:Y:S01]  /*24660*/  LDL.LU.64 R64, [R1+0x458] ;  /* 0x0004580001407983 */ /* 0x000f220000300a00 */
[----:B-1----:R-:W-:-:S03]  /*24670*/  IMAD.MOV.U32 R0, RZ, RZ, R119 ;  /* 0x000000ffff007224 */ /* 0x002fc600078e0077 */
[----:B------:R-:W-:Y:S04]  /*24680*/  STL [R1+0x3e0], R58 ;  /* 0x0003e03a01007387 */ /* 0x000fe80000100800 */
[----:B------:R1:W-:Y:S02]  /*24690*/  STL [R1+0x3cc], R0 ;  /* 0x0003cc0001007387 */ /* 0x0003e40000100800 */
[----:B-1----:R-:W-:Y:S02]  /*246a0*/  IMAD.MOV.U32 R0, RZ, RZ, R59 ;  /* 0x000000ffff007224 */ /* 0x002fe400078e003b */
[----:B------:R-:W4:Y:S04]  /*246b0*/  LDL.LU.64 R58, [R1+0xcc8] ;  /* 0x000cc800013a7983 */ /* 0x000f280000300a00 */
[----:B------:R1:W-:Y:S04]  /*246c0*/  STL [R1+0x3dc], R0 ;  /* 0x0003dc0001007387 */ /* 0x0003e80000100800 */
[----:B---3--:R-:W-:Y:S04]  /*246d0*/  STL [R1+0x3f0], R116 ;  /* 0x0003f07401007387 */ /* 0x008fe80000100800 */
[----:B------:R-:W3:Y:S01]  /*246e0*/  LDL.LU.64 R132, [R1+0xcb8] ;  /* 0x000cb80001847983 */ /* 0x000ee20000300a00 */
[----:B-1----:R-:W-:-:S05]  /*246f0*/  IMAD.MOV.U32 R0, RZ, RZ, R117 ;  /* 0x000000ffff007224 */ /* 0x002fca00078e0075 */
[----:B------:R1:W-:Y:S04]  /*24700*/  STL [R1+0x3ec], R0 ;  /* 0x0003ec0001007387 */ /* 0x0003e80000100800 */
[----:B------:R-:W-:Y:S04]  /*24710*/  STL [R1+0x400], R112 ;  /* 0x0004007001007387 */ /* 0x000fe80000100800 */
[----:B------:R-:W3:Y:S01]  /*24720*/  LDL.LU.64 R128, [R1+0xcc0] ;  /* 0x000cc00001807983 */ /* 0x000ee20000300a00 */
[----:B-1----:R-:W-:-:S03]  /*24730*/  IMAD.MOV.U32 R0, RZ, RZ, R113 ;  /* 0x000000ffff007224 */ /* 0x002fc600078e0071 */
[----:B------:R-:W3:Y:S04]  /*24740*/  LDL.LU.64 R126, [R1+0xca8] ;  /* 0x000ca800017e7983 */ /* 0x000ee80000300a00 */
[----:B------:R1:W-:Y:S04]  /*24750*/  STL [R1+0x3fc], R0 ;  /* 0x0003fc0001007387 */ /* 0x0003e80000100800 */
[----:B------:R-:W-:Y:S04]  /*24760*/  STL [R1+0x410], R110 ;  /* 0x0004106e01007387 */ /* 0x000fe80000100800 */
[----:B------:R-:W3:Y:S01]  /*24770*/  LDL.LU.64 R124, [R1+0xcb0] ;  /* 0x000cb000017c7983 */ /* 0x000ee20000300a00 */
[----:B-1----:R-:W-:-:S03]  /*24780*/  IMAD.MOV.U32 R0, RZ, RZ, R111 ;  /* 0x000000ffff007224 */ /* 0x002fc600078e006f */
[----:B------:R-:W3:Y:S04]  /*24790*/  LDL.LU.64 R120, [R1+0xc98] ;  /* 0x000c980001787983 */ /* 0x000ee80000300a00 */
[----:B------:R1:W-:Y:S04]  /*247a0*/  STL [R1+0x40c], R0 ;  /* 0x00040c0001007387 */ /* 0x0003e80000100800 */
[----:B--2---:R-:W-:Y:S04]  /*247b0*/  STL [R1+0x420], R108 ;  /* 0x0004206c01007387 */ /* 0x004fe80000100800 */
[----:B------:R-:W2:Y:S01]  /*247c0*/  LDL.LU.64 R118, [R1+0xca0] ;  /* 0x000ca00001767983 */ /* 0x000ea20000300a00 */
[----:B-1----:R-:W-:-:S03]  /*247d0*/  IMAD.MOV.U32 R0, RZ, RZ, R109 ;  /* 0x000000ffff007224 */ /* 0x002fc600078e006d */
[----:B------:R-:W2:Y:S04]  /*247e0*/  LDL.LU.64 R116, [R1+0xc90] ;  /* 0x000c900001747983 */ /* 0x000ea80000300a00 */
[----:B------:R4:W-:Y:S02]  /*247f0*/  STL [R1+0x41c], R0 ;  /* 0x00041c0001007387 */ /* 0x0009e40000100800 */
[----:B----4-:R-:W-:Y:S02]  /*24800*/  IMAD.MOV.U32 R0, RZ, RZ, R105 ;  /* 0x000000ffff007224 */ /* 0x010fe400078e0069 */
[----:B------:R-:W-:Y:S04]  /*24810*/  STL [R1+0x430], R104 ;  /* 0x0004306801007387 */ /* 0x000fe80000100800 */
[----:B------:R-:W4:Y:S04]  /*24820*/  LDL.LU.64 R112, [R1+0xc88] ;  /* 0x000c880001707983 */ /* 0x000f280000300a00 */
[----:B------:R1:W-:Y:S04]  /*24830*/  STL [R1+0x42c], R0 ;  /* 0x00042c0001007387 */ /* 0x0003e80000100800 */
[----:B------:R-:W-:Y:S04]  /*24840*/  STL [R1+0x440], R102 ;  /* 0x0004406601007387 */ /* 0x000fe80000100800 */
[----:B------:R-:W4:Y:S01]  /*24850*/  LDL.LU.64 R110, [R1+0xc80] ;  /* 0x000c8000016e7983 */ /* 0x000f220000300a00 */
[----:B-1----:R-:W-:-:S03]  /*24860*/  IMAD.MOV.U32 R0, RZ, RZ, R103 ;  /* 0x000000ffff007224 */ /* 0x002fc600078e0067 */
[----:B------:R-:W4:Y:S04]  /*24870*/  LDL.LU.64 R108, [R1+0xc78] ;  /* 0x000c7800016c7983 */ /* 0x000f280000300a00 */
[----:B------:R1:W-:Y:S04]  /*24880*/  STL [R1+0x43c], R0 ;  /* 0x00043c0001007387 */ /* 0x0003e80000100800 */
[----:B------:R1:W-:Y:S04]  /*24890*/  STL [R1+0x450], R100 ;  /* 0x0004506401007387 */ /* 0x0003e80000100800 */
[----:B------:R-:W4:Y:S01]  /*248a0*/  LDL.LU.64 R104, [R1+0x318] ;  /* 0x0003180001687983 */ /* 0x000f220000300a00 */
[----:B-1----:R-:W-:-:S03]  /*248b0*/  MOV R0, R101 ;  /* 0x0000006500007202 */ /* 0x002fc60000000f00 */
[----:B------:R-:W4:Y:S04]  /*248c0*/  LDL.LU.64 R102, [R1+0x320] ;  /* 0x0003200001667983 */ /* 0x000f280000300a00 */
[----:B------:R1:W-:Y:S04]  /*248d0*/  STL [R1+0x44c], R0 ;  /* 0x00044c0001007387 */ /* 0x0003e80000100800 */
[----:B------:R1:W-:Y:S04]  /*248e0*/  STL [R1+0x460], R64 ;  /* 0x0004604001007387 */ /* 0x0003e80000100800 */
[----:B------:R-:W4:Y:S01]  /*248f0*/  LDL.LU.64 R100, [R1+0x338] ;  /* 0x0003380001647983 */ /* 0x000f220000300a00 */
[----:B-1----:R-:W-:-:S03]  /*24900*/  IMAD.MOV.U32 R0, RZ, RZ, R65 ;  /* 0x000000ffff007224 */ /* 0x002fc600078e0041 */
[----:B------:R-:W4:Y:S04]  /*24910*/  LDL.LU.64 R64, [R1+0x348] ;  /* 0x0003480001407983 */ /* 0x000f280000300a00 */
[----:B------:R1:W-:Y:S04]  /*24920*/  STL [R1+0x45c], R0 ;  /* 0x00045c0001007387 */ /* 0x0003e80000100800 */
[----:B------:R3:W-:Y:S01]  /*24930*/  STL [R1+0x378], R58 ;  /* 0x0003783a01007387 */ /* 0x0007e20000100800 */
[----:B-1----:R-:W-:-:S03]  /*24940*/  IMAD.MOV.U32 R0, RZ, RZ, R59 ;  /* 0x000000ffff007224 */ /* 0x002fc600078e003b */
[----:B---3--:R-:W3:Y:S04]  /*24950*/  LDL.LU.64 R58, [R1+0xc70] ;  /* 0x000c7000013a7983 */ /* 0x008ee80000300a00 */
[----:B------:R1:W-:Y:S04]  /*24960*/  STL [R1+0x374], R0 ;  /* 0x0003740001007387 */ /* 0x0003e80000100800 */
[----:B------:R-:W-:Y:S01]  /*24970*/  STL [R1+0x388], R132 ;  /* 0x0003888401007387 */ /* 0x000fe20000100800 */
        /* <DEDUP_REMOVED lines=11> */
[----:B------:R1:W-:Y:S02]  /*24a30*/  STL [R1+0x3b4], R0 ;  /* 0x0003b40001007387 */ /* 0x0003e40000100800 */
[----:B-1----:R-:W-:Y:S02]  /*24a40*/  IMAD.MOV.U32 R0, RZ, RZ, R121 ;  /* 0x000000ffff007224 */ /* 0x002fe400078e0079 */
[----:B--2---:R-:W-:Y:S04]  /*24a50*/  STL [R1+0x3d8], R118 ;  /* 0x0003d87601007387 */ /* 0x004fe80000100800 */
[----:B------:R1:W-:Y:S04]  /*24a60*/  STL [R1+0x3c4], R0 ;  /* 0x0003c40001007387 */ /* 0x0003e80000100800 */
[----:B------:R-:W-:Y:S01]  /*24a70*/  STL [R1+0x3e8], R116 ;  /* 0x0003e87401007387 */ /* 0x000fe20000100800 */
[----:B-1----:R-:W-:-:S05]  /*24a80*/  IMAD.MOV.U32 R0, RZ, RZ, R119 ;  /* 0x000000ffff007224 */ /* 0x002fca00078e0077 */
[----:B------:R1:W-:Y:S02]  /*24a90*/  STL [R1+0x3d4], R0 ;  /* 0x0003d40001007387 */ /* 0x0003e40000100800 */
[----:B-1----:R-:W-:-:S05]  /*24aa0*/  IMAD.MOV.U32 R0, RZ, RZ, R117 ;  /* 0x000000ffff007224 */ /* 0x002fca00078e0075 */
[----:B------:R1:W-:Y:S04]  /*24ab0*/  STL [R1+0x3e4], R0 ;  /* 0x0003e40001007387 */ /* 0x0003e80000100800 */
[----:B----4-:R-:W-:Y:S01]  /*24ac0*/  STL [R1+0x3f8], R112 ;  /* 0x0003f87001007387 */ /* 0x010fe20000100800 */
[----:B-1----:R-:W-:-:S03]  /*24ad0*/  MOV R0, R113 ;  /* 0x0000007100007202 */ /* 0x002fc60000000f00 */
        /* <DEDUP_REMOVED lines=17> */
[----:B-1----:R-:W-:-:S05]  /*24bf0*/  IMAD.MOV.U32 R0, RZ, RZ, R65 ;  /* 0x000000ffff007224 */ /* 0x002fca00078e0041 */
[----:B------:R1:W-:Y:S04]  /*24c00*/  STL [R1+0x454], R0 ;  /* 0x0004540001007387 */ /* 0x0003e80000100800 */
[----:B---3--:R2:W-:Y:S01]  /*24c10*/  STL [R1+0x468], R58 ;  /* 0x0004683a01007387 */ /* 0x0085e20000100800 */
[----:B-1----:R-:W-:-:S03]  /*24c20*/  IMAD.MOV.U32 R0, RZ, RZ, R59 ;  /* 0x000000ffff007224 */ /* 0x002fc600078e003b */
[----:B------:R-:W1:Y:S04]  /*24c30*/  S2R R65, SR_TID.X ;  /* 0x0000000000417919 */ /* 0x000e680000002100 */
[----:B------:R2:W-:Y:S01]  /*24c40*/  STL [R1+0x464], R0 ;  /* 0x0004640001007387 */ /* 0x0005e20000100800 */
[----:B------:R-:W-:Y:S05]  /*24c50*/  @P0 BRA `(.L_x_0) ;  /* 0x00000ba000000947 */ /* 0x000fea0003800000 */
[----:B------:R3:W-:Y:S01]  /*24c60*/  STL [R1+0x300], RZ ;  /* 0x000300ff01007387 */ /* 0x0007e20000100800 */
[----:B-12---:R-:W-:Y:S01]  /*24c70*/  IMAD.SHL.U32 R0, R65, 0x40, RZ ;  /* 0x0000004041007824 */ /* 0x006fe200078e00ff */
[----:B------:R-:W-:Y:S01]  /*24c80*/  CS2R R196, SRZ ;  /* 0x0000000000c47805 */ /* 0x000fe2000001ff00 */
[----:B------:R-:W-:Y:S01]  /*24c90*/  CS2R R198, SRZ ;  /* 0x0000000000c67805 */ /* 0x000fe2000001ff00 */
[----:B------:R3:W-:Y:S01]  /*24ca0*/  STL [R1+0x304], RZ ;  /* 0x000304ff01007387 */ /* 0x0007e20000100800 */
[----:B------:R-:W-:Y:S01]  /*24cb0*/  CS2R R132, SRZ ;  /* 0x0000000000847805 */ /* 0x000fe2000001ff00 */
[----:B------:R-:W-:Y:S01]  /*24cc0*/  LOP3.LUT R0, R0, 0x1800, RZ, 0xc0, !PT ;  /* 0x0000180000007812 */ /* 0x000fe200078ec0ff */
[----:B------:R-:W-:Y:S01]  /*24cd0*/  CS2R R134, SRZ ;  /* 0x0000000000867805 */ /* 0x000fe2000001ff00 */
[----:B------:R3:W-:Y:S01]  /*24ce0*/  STL [R1+0x308], RZ ;  /* 0x000308ff01007387 */ /* 0x0007e20000100800 */
[----:B------:R-:W-:Y:S01]  /*24cf0*/  CS2R R168, SRZ ;  /* 0x0000000000a87805 */ /* 0x000fe2000001ff00 */
[----:B------:R-:W-:Y:S01]  /*24d00*/  CS2R R170, SRZ ;  /* 0x0000000000aa7805 */ /* 0x000fe2000001ff00 */
        /* <DEDUP_REMOVED lines=69> */
[----:B------:R3:W-:Y:S01]  /*25160*/  STL [R1], RZ ;  /* 0x000000ff01007387 */ /* 0x0007e20000100800 */
        /* <DEDUP_REMOVED lines=20> */
[----:B------:R-:W-:-:S03]  /*252b0*/  CS2R R146, SRZ ;  /* 0x0000000000927805 */ /* 0x000fc6000001ff00 */
[----:B------:R3:W-:Y:S04]  /*252c0*/  STL [R1+0x288], RZ ;  /* 0x000288ff01007387 */ /* 0x0007e80000100800 */
        /* <DEDUP_REMOVED lines=81> */
[----:B------:R3:W-:Y:S01]  /*257e0*/  STL [R1+0xc7c], R0 ;  /* 0x000c7c0001007387 */ /* 0x0007e20000100800 */
[----:B------:R-:W-:Y:S05]  /*257f0*/  BRA `(.L_x_1) ;  /* 0x000181d000007947 */ /* 0x000fea0003800000 */
.L_x_0:
[C---:B-1----:R-:W-:Y:S01]  /*25800*/  LOP3.LUT R6, R65.reuse, 0x3, RZ, 0xc0, !PT ;  /* 0x0000000341067812 */ /* 0x042fe200078ec0ff */
[----:B------:R-:W-:Y:S01]  /*25810*/  IMAD.MOV.U32 R7, RZ, RZ, 0x2 ;  /* 0x00000002ff077424 */ /* 0x000fe200078e00ff */
[C---:B------:R-:W-:Y:S01]  /*25820*/  LOP3.LUT R5, R65.reuse, 0x1c, RZ, 0xc0, !PT ;  /* 0x0000001c41057812 */ /* 0x040fe200078ec0ff */
[----:B--2---:R-:W-:Y:S01]  /*25830*/  IMAD.MOV.U32 R0, RZ, RZ, 0x3f ;  /* 0x0000003fff007424 */ /* 0x004fe200078e00ff */
[C---:B------:R-:W-:Y:S01]  /*25840*/  LOP3.LUT R2, R65.reuse, 0x7, RZ, 0xc0, !PT ;  /* 0x0000000741027812 */ /* 0x040fe200078ec0ff */
[----:B------:R-:W-:Y:S01]  /*25850*/  CS2R R196, SRZ ;  /* 0x0000000000c47805 */ /* 0x000fe2000001ff00 */
[----:B------:R-:W-:Y:S01]  /*25860*/  STL [R1+0x354], R7 ;  /* 0x0003540701007387 */ /* 0x000fe20000100800 */
[----:B------:R-:W-:Y:S01]  /*25870*/  IMAD R41, R6, 0x120, R5 ;  /* 0x0000012006297824 */ /* 0x000fe200078e0205 */
[----:B------:R-:W-:Y:S01]  /*25880*/  IADD3 R40, R0, c[0x0][0x180], RZ ;  /* 0x0000600000287a10 */ /* 0x000fe20007ffe0ff */
[----:B------:R-:W-:Y:S01]  /*25890*/  IMAD.MOV.U32 R6, RZ, RZ, -0x1 ;  /* 0xffffffffff067424 */ /* 0x000fe200078e00ff */
[C---:B------:R-:W-:Y:S01]  /*258a0*/  SHF.L.U32 R3, R65.reuse, 0x1, RZ ;  /* 0x0000000141037819 */ /* 0x040fe200000006ff */
[----:B------:R-:W-:Y:S01]  /*258b0*/  IMAD.SHL.U32 R0, R2, 0x10, RZ ;  /* 0x0000001002007824 */ /* 0x000fe200078e00ff */
[----:B------:R-:W-:Y:S01]  /*258c0*/  SHF.R.S32.HI R4, RZ, 0x1f, R40 ;  /* 0x0000001fff047819 */ /* 0x000fe20000011428 */
[----:B------:R-:W-:Y:S01]  /*258d0*/  IMAD.SHL.U32 R5, R65, 0x40, RZ ;  /* 0x0000004041057824 */ /* 0x000fe200078e00ff */
[----:B------:R1:W-:Y:S01]  /*258e0*/  STL [R1+0x35c], R6 ;  /* 0x00035c0601007387 */ /* 0x0003e20000100800 */
[----:B------:R-:W-:Y:S01]  /*258f0*/  LOP3.LUT R43, R41, 0x20, RZ, 0x3c, !PT ;  /* 0x00000020292b7812 */ /* 0x000fe200078e3cff */
[----:B------:R-:W-:Y:S01]  /*25900*/  CS2R R198, SRZ ;  /* 0x0000000000c67805 */ /* 0x000fe2000001ff00 */
[----:B------:R-:W-:Y:S01]  /*25910*/  LOP3.LUT R0, R0, 0x30, R3, 0x78, !PT ;  /* 0x0000003000007812 */ /* 0x000fe200078e7803 */
[----:B------:R-:W-:Y:S01]  /*25920*/  STL [R1+0x300], RZ ;  /* 0x000300ff01007387 */ /* 0x000fe20000100800 */
[----:B------:R-:W-:Y:S01]  /*25930*/  LOP3.LUT R5, R5, 0x1800, RZ, 0xc0, !PT ;  /* 0x0000180005057812 */ /* 0x000fe200078ec0ff */
[----:B------:R-:W-:Y:S01]  /*25940*/  CS2R R132, SRZ ;  /* 0x0000000000847805 */ /* 0x000fe2000001ff00 */
[----:B------:R-:W-:Y:S01]  /*25950*/  LEA.HI R4, R4, R40, RZ, 0x6 ;  /* 0x0000002804047211 */ /* 0x000fe200078f30ff */
[----:B------:R-:W-:Y:S01]  /*25960*/  STL [R1+0x304], RZ ;  /* 0x000304ff01007387 */ /* 0x000fe20000100800 */
[----:B------:R-:W-:Y:S01]  /*25970*/  IMAD R2, R2, 0x100, R0 ;  /* 0x0000010002027824 */ /* 0x000fe200078e0200 */
[----:B------:R-:W-:Y:S01]  /*25980*/  SHF.R.S32.HI R3, RZ, 0x1f, R252 ;  /* 0x0000001fff037819 */ /* 0x000fe200000114fc */
[----:B------:R-:W-:Y:S01]  /*25990*/  CS2R R134, SRZ ;  /* 0x0000000000867805 */ /* 0x000fe2000001ff00 */
[----:B------:R-:W-:Y:S01]  /*259a0*/  STL [R1+0x308], RZ ;  /* 0x000308ff01007387 */ /* 0x000fe20000100800 */
[----:B------:R-:W-:Y:S01]  /*259b0*/  IMAD.IADD R2, R2, 0x1, R5 ;  /* 0x0000000102027824 */ /* 0x000fe200078e0205 */
[----:B------:R-:W-:Y:S01]  /*259c0*/  SHF.R.S32.HI R0, RZ, 0x1f, R249 ;  /* 0x0000001fff007819 */ /* 0x000fe200000114f9 */
[----:B------:R-:W-:Y:S01]  /*259d0*/  CS2R R168, SRZ ;  /* 0x0000000000a87805 */ /* 0x000fe2000001ff00 */
[----:B------:R-:W-:Y:S01]  /*259e0*/  STL [R1+0x30c], RZ ;  /* 0x00030cff01007387 */ /* 0x000fe20000100800 */
[----:B------:R-:W-:Y:S01]  /*259f0*/  SHF.R.S32.HI R40, RZ, 0x6, R4 ;  /* 0x00000006ff287819 */ /* 0x000fe20000011404 */
[----:B------:R-:W-:Y:S01]  /*25a00*/  CS2R R170, SRZ ;  /* 0x0000000000aa7805 */ /* 0x000fe2000001ff00 */
[----:B------:R-:W-:Y:S01]  /*25a10*/  SHF.L.U64.HI R3, R252, 0x2, R3 ;  /* 0x00000002fc037819 */ /* 0x000fe20000010203 */
[----:B------:R-:W-:Y:S01]  /*25a20*/  STL [R1+0x2f0], RZ ;  /* 0x0002f0ff01007387 */ /* 0x000fe20000100800 */
[C---:B------:R-:W-:Y:S01]  /*25a30*/  SHF.L.U64.HI R0, R249.reuse, 0x2, R0 ;  /* 0x00000002f9007819 */ /* 0x040fe20000010200 */
[----:B------:R-:W-:Y:S01]  /*25a40*/  IMAD.SHL.U32 R252, R249, 0x4, RZ ;  /* 0x00000004f9fc7824 */ /* 0x000fe200078e00ff */
[C---:B------:R-:W-:Y:S01]  /*25a50*/  LOP3.LUT R42, R41.reuse, 0x40, RZ, 0x3c, !PT ;  /* 0x00000040292a7812 */ /* 0x040fe200078e3cff */
[----:B------:R-:W-:Y:S01]  /*25a60*/  STL [R1+0x2f4], RZ ;  /* 0x0002f4ff01007387 */ /* 0x000fe20000100800 */
[----:B------:R-:W-:Y:S01]  /*25a70*/  CS2R R164, SRZ ;  /* 0x0000000000a47805 */ /* 0x000fe2000001ff00 */
[----:B------:R-:W-:Y:S01]  /*25a80*/  CS2R R166, SRZ ;  /* 0x0000000000a67805 */ /* 0x000fe2000001ff00 */
[----:B------:R-:W-:Y:S01]  /*25a90*/  CS2R R192, SRZ ;  /* 0x0000000000c07805 */ /* 0x000fe2000001ff00 */
        /* <DEDUP_REMOVED lines=56> */
[----:B------:R-:W-:Y:S01]  /*25e20*/  STL [R1], RZ ;  /* 0x000000ff01007387 */ /* 0x000fe20000100800 */
        /* <DEDUP_REMOVED lines=12> */
[----:B-1----:R-:W-:Y:S01]  /*25ef0*/  CS2R R6, SRZ ;  /* 0x0000000000067805 */ /* 0x002fe2000001ff00 */
        /* <DEDUP_REMOVED lines=16> */
[----:B------:R-:W-:Y:S01]  /*26000*/  LOP3.LUT R41, R41, 0x60, RZ, 0x3c, !PT ;  /* 0x0000006029297812 */ /* 0x000fe200078e3cff */
[----:B------:R-:W-:Y:S01]  /*26010*/  UIADD3 UR5, UR5, -0xc0, URZ ;  /* 0xffffff4005057890 */ /* 0x000fe2000fffe03f */
[----:B------:R-:W-:Y:S01]  /*26020*/  STL [R1+0x270], RZ ;  /* 0x000270ff01007387 */ /* 0x000fe20000100800 */
[----:B------:R-:W-:Y:S01]  /*26030*/  IADD3 R40, R40, -0x3, RZ ;  /* 0xfffffffd28287810 */ /* 0x000fe20007ffe0ff */
[----:B------:R-:W-:-:S02]  /*26040*/  UMOV UR4, URZ ;  /* 0x0000003f00047c82 */ /* 0x000fc40008000000 */
[----:B------:R-:W-:Y:S04]  /*26050*/  STL [R1+0x274], RZ ;  /* 0x000274ff01007387 */ /* 0x000fe80000100800 */
        /* <DEDUP_REMOVED lines=78> */
[----:B------:R1:W-:Y:S04]  /*26540*/  STL [R1+0xc7c], R5 ;  /* 0x000c7c0501007387 */ /* 0x0003e80000100800 */
[----:B------:R2:W-:Y:S01]  /*26550*/  STL [R1+0xc6c], R2 ;  /* 0x000c6c0201007387 */ /* 0x0005e20000100800 */
[----:B-1----:R-:W-:Y:S01]  /*26560*/  CS2R R4, SRZ ;  /* 0x0000000000047805 */ /* 0x002fe2000001ff00 */
[----:B--2---:R-:W-:-:S05]  /*26570*/  LOP3.LUT R2, R2, 0x40, RZ, 0x3c, !PT ;  /* 0x0000004002027812 */ /* 0x004fca00078e3cff */
[----:B------:R1:W-:Y:S02]  /*26580*/  STL [R1+0xc78], R2 ;  /* 0x000c780201007387 */ /* 0x0003e40000100800 */
.L_x_2:
[----:B-1----:R-:W2:Y:S01]  /*26590*/  LDL.LU R2, [R1+0x35c] ;  /* 0x00035c0001027983 */ /* 0x002ea20000300800 */
[----:B------:R-:W-:-:S04]  /*265a0*/  DEPBAR.LE SB0, 0x4 ;  /* 0x000081000000791a */ /* 0x000fc80000000000 */
[----:B------:R-:W3:Y:S04]  /*265b0*/  LDL R44, [R1+0xc6c] ;  /* 0x000c6c00012c7983 */ /* 0x000ee80000100800 */
[----:B------:R-:W1:Y:S04]  /*265c0*/  S2R R42, SR_TID.X ;  /* 0x00000000002a7919 */ /* 0x000e680000002100 */
[----:B------:R-:W-:Y:S04]  /*265d0*/  STL.64 [R1+0x1868], R18 ;  /* 0x0018681201007387 */ /* 0x000fe80000100a00 */
[----:B------:R-:W-:Y:S04]  /*265e0*/  STL.64 [R1+0x1860], R16 ;  /* 0x0018601001007387 */ /* 0x000fe80000100a00 */
[----:B------:R-:W-:Y:S04]  /*265f0*/  STL.64 [R1+0x1858], R22 ;  /* 0x0018581601007387 */ /* 0x000fe80000100a00 */
[----:B------:R-:W-:Y:S04]  /*26600*/  STL.64 [R1+0x1850], R20 ;  /* 0x0018501401007387 */ /* 0x000fe80000100a00 */
[----:B------:R-:W-:Y:S04]  /*26610*/  STL.64 [R1+0x1848], R26 ;  /* 0x0018481a01007387 */ /* 0x000fe80000100a00 */
[----:B------:R-:W-:Y:S01]  /*26620*/  STL.64 [R1+0x1840], R24 ;  /* 0x0018401801007387 */ /* 0x000fe20000100a00 */
[----:B-1----:R-:W-:-:S02]  /*26630*/  LOP3.LUT R41, R42, 0x1c, RZ, 0xc0, !PT ;  /* 0x0000001c2a297812 */ /* 0x002fc400078ec0ff */
[C---:B------:R-:W-:Y:S01]  /*26640*/  LOP3.LUT R40, R42.reuse, 0x3, RZ, 0xc0, !PT ;  /* 0x000000032a287812 */ /* 0x040fe200078ec0ff */
[----:B------:R-:W-:Y:S01]  /*26650*/  STL.64 [R1+0x1838], R30 ;  /* 0x0018381e01007387 */ /* 0x000fe20000100a00 */
[C---:B------:R-:W-:Y:S02]  /*26660*/  LOP3.LUT R45, R42.reuse, 0x1c, RZ, 0xc0, !PT ;  /* 0x0000001c2a2d7812 */ /* 0x040fe400078ec0ff */
[----:B------:R-:W-:Y:S01]  /*26670*/  LOP3.LUT R43, R42, 0x3, RZ, 0xc0, !PT ;  /* 0x000000032a2b7812 */ /* 0x000fe200078ec0ff */
[----:B------:R-:W-:Y:S01]  /*26680*/  STL.64 [R1+0x1830], R28 ;  /* 0x0018301c01007387 */ /* 0x000fe20000100a00 */
[----:B------:R-:W-:-:S03]  /*26690*/  IMAD R40, R40, 0x120, R41 ;  /* 0x0000012028287824 */ /* 0x000fc600078e0229 */
[----:B------:R-:W-:Y:S01]  /*266a0*/  STL.64 [R1+0x1828], R34 ;  /* 0x0018282201007387 */ /* 0x000fe20000100a00 */
[----:B------:R-:W-:Y:S01]  /*266b0*/  IMAD R43, R43, 0x120, R45 ;  /* 0x000001202b2b7824 */ /* 0x000fe200078e022d */
[----:B------:R-:W-:Y:S02]  /*266c0*/  LOP3.LUT R40, R40, 0x20, RZ, 0x3c, !PT ;  /* 0x0000002028287812 */ /* 0x000fe400078e3cff */
[----:B------:R-:W-:Y:S04]  /*266d0*/  STL.64 [R1+0x1820], R32 ;  /* 0x0018202001007387 */ /* 0x000fe80000100a00 */
        /* <DEDUP_REMOVED lines=21> */
[----:B------:R3:W-:Y:S01]  /*26830*/  STL [R1+0x11f4], R0 ;  /* 0x0011f40001007387 */ /* 0x0007e20000100800 */
[----:B--2---:R-:W-:-:S03]  /*26840*/  IADD3 R2, R2, 0x1, RZ ;  /* 0x0000000102027810 */ /* 0x004fc60007ffe0ff */
[----:B------:R-:W-:Y:S01]  /*26850*/  BAR.SYNC.DEFER_BLOCKING 0x0 ;  /* 0x0000000000007b1d */ /* 0x000fe20000010000 */
[----:B------:R-:W-:-:S04]  /*26860*/  ISETP.GT.AND P0, PT, R2, 0x2, PT ;  /* 0x000000020200780c */ /* 0x000fc80003f04270 */
[----:B------:R-:W-:-:S04]  /*26870*/  SEL R2, R2, RZ, !P0 ;  /* 0x000000ff02027207 */ /* 0x000fc80004000000 */
[C---:B---3--:R-:W-:Y:S01]  /*26880*/  LEA R0, R2.reuse, R44, 0x11 ;  /* 0x0000002c02007211 */ /* 0x048fe200078e88ff */
[----:B------:R-:W-:Y:S01]  /*26890*/  IMAD R24, R2, 0x4000, R43 ;  /* 0x0000400002187824 */ /* 0x000fe200078e022b */
[----:B------:R-:W-:Y:S01]  /*268a0*/  LOP3.LUT R43, R42, 0x1c, RZ, 0xc0, !PT ;  /* 0x0000001c2a2b7812 */ /* 0x000fe200078ec0ff */
[----:B------:R-:W-:Y:S01]  /*268b0*/  IMAD R3, R2, 0x4000, R40 ;  /* 0x0000400002037824 */ /* 0x000fe200078e0228 */
[C---:B------:R-:W-:Y:S01]  /*268c0*/  LOP3.LUT R40, R42.reuse, 0x3, RZ, 0xc0, !PT ;  /* 0x000000032a287812 */ /* 0x040fe200078ec0ff */
[----:B------:R-:W-:Y:S01]  /*268d0*/  STL [R1+0x35c], R2 ;  /* 0x00035c0201007387 */ /* 0x000fe20000100800 */
[----:B------:R-:W-:-:S03]  /*268e0*/  LOP3.LUT R42, R42, 0x3, RZ, 0xc0, !PT ;  /* 0x000000032a2a7812 */ /* 0x000fc600078ec0ff */
[----:B------:R-:W-:Y:S01]  /*268f0*/  IMAD R40, R40, 0x120, R41 ;  /* 0x0000012028287824 */ /* 0x000fe200078e0229 */
[----:B------:R-:W-:Y:S01]  /*26900*/  STL [R1+0x350], R24 ;  /* 0x0003501801007387 */ /* 0x000fe20000100800 */
[----:B------:R-:W-:-:S03]  /*26910*/  IMAD R42, R42, 0x120, R43 ;  /* 0x000001202a2a7824 */ /* 0x000fc600078e022b */
[----:B------:R-:W-:Y:S01]  /*26920*/  LDS R156, [R24+0x60000] ;  /* 0x06000000189c7984 */ /* 0x000fe20000000800 */
[----:B------:R-:W-:Y:S02]  /*26930*/  LOP3.LUT R40, R40, 0x60, RZ, 0x3c, !PT ;  /* 0x0000006028287812 */ /* 0x000fe400078e3cff */
[----:B------:R-:W-:Y:S01]  /*26940*/  LOP3.LUT R42, R42, 0x40, RZ, 0x3c, !PT ;  /* 0x000000402a2a7812 */ /* 0x000fe200078e3cff */
[----:B------:R-:W-:Y:S02]  /*26950*/  LDS R158, [R24+0x60400] ;  /* 0x06040000189e7984 */ /* 0x000fe40000000800 */
[C---:B------:R-:W-:Y:S02]  /*26960*/  IMAD R252, R2.reuse, 0x4000, R40 ;  /* 0x0000400002fc7824 */ /* 0x040fe400078e0228 */
[----:B------:R-:W-:Y:S01]  /*26970*/  LDS R157, [R3+0x60000] ;  /* 0x06000000039d7984 */ /* 0x000fe20000000800 */
[----:B------:R-:W-:-:S03]  /*26980*/  IMAD R4, R2, 0x4000, R42 ;  /* 0x0000400002047824 */ /* 0x000fc600078e022a */
[----:B------:R-:W-:Y:S04]  /*26990*/  LDS R159, [R3+0x60400] ;  /* 0x06040000039f7984 */ /* 0x000fe80000000800 */
[----:B------:R-:W1:Y:S04]  /*269a0*/  LDSM.16.M88.4 R128, [R0] ;  /* 0x000000000080783b */ /* 0x000e680000000200 */
[----:B------:R-:W-:Y:S04]  /*269b0*/  LDS R152, [R24+0x60080] ;  /* 0x0600800018987984 */ /* 0x000fe80000000800 */
[----:B------:R-:W-:Y:S04]  /*269c0*/  LDS R154, [R24+0x60480] ;  /* 0x06048000189a7984 */ /* 0x000fe80000000800 */
[----:B------:R-:W-:Y:S04]  /*269d0*/  LDS R153, [R3+0x60080] ;  /* 0x0600800003997984 */ /* 0x000fe80000000800 */
[----:B------:R-:W-:Y:S04]  /*269e0*/  LDS R155, [R3+0x60480] ;  /* 0x06048000039b7984 */ /* 0x000fe80000000800 */
[----:B------:R-:W-:Y:S04]  /*269f0*/  LDS R160, [R4+0x60000] ;  /* 0x0600000004a07984 */ /* 0x000fe80000000800 */
[----:B------:R-:W-:Y:S04]  /*26a00*/  LDS R162, [R4+0x60400] ;  /* 0x0604000004a27984 */ /* 0x000fe80000000800 */
[----:B------:R-:W-:Y:S04]  /*26a10*/  LDS R161, [R252+0x60000] ;  /* 0x06000000fca17984 */ /* 0x000fe80000000800 */
[----:B------:R-:W2:Y:S04]  /*26a20*/  LDS R163, [R252+0x60400] ;  /* 0x06040000fca37984 */ /* 0x000ea80000000800 */
[----:B------:R-:W-:Y:S04]  /*26a30*/  STL [R1+0x344], R3 ;  /* 0x0003440301007387 */ /* 0x000fe80000100800 */
[----:B------:R-:W-:Y:S04]  /*26a40*/  STL [R1+0x348], R4 ;  /* 0x0003480401007387 */ /* 0x000fe80000100800 */
[----:B------:R-:W-:Y:S04]  /*26a50*/  LDS R148, [R4+0x60080] ;  /* 0x0600800004947984 */ /* 0x000fe80000000800 */
[----:B------:R1:W-:Y:S04]  /*26a60*/  LDS R150, [R4+0x60480] ;  /* 0x0604800004967984 */ /* 0x0003e80000000800 */
[----:B------:R-:W-:Y:S01]  /*26a70*/  LDS R149, [R252+0x60080] ;  /* 0x06008000fc957984 */ /* 0x000fe20000000800 */
[-C--:B-1----:R-:W-:Y:S03]  /*26a80*/  HMMA.1688.F32.TF32 R4, R156, R128.reuse, R196 ;  /* 0x000000809c04723c */ /* 0x082fe600000810c4 */
[----:B------:R-:W1:Y:S04]  /*26a90*/  LDS R151, [R252+0x60480] ;  /* 0x06048000fc977984 */ /* 0x000e680000000800 */
[----:B------:R-:W-:Y:S04]  /*26aa0*/  STL [R1+0x34c], R252 ;  /* 0x00034cfc01007387 */ /* 0x000fe80000100800 */
[----:B------:R3:W-:Y:S04]  /*26ab0*/  STL [R1+0x1738], R252 ;  /* 0x001738fc01007387 */ /* 0x0007e80000100800 */
[----:B------:R-:W-:Y:S01]  /*26ac0*/  STL [R1+0x179c], R131 ;  /* 0x00179c8301007387 */ /* 0x000fe20000100800 */
[----:B--2---:R-:W-:Y:S03]  /*26ad0*/  HMMA.1688.F32.TF32 R16, R160, R128, R132 ;  /* 0x00000080a010723c */ /* 0x004fe60000081084 */
[----:B------:R-:W2:Y:S04]  /*26ae0*/  LDSM.16.M88.4 R112, [R0+0x2000] ;  /* 0x002000000070783b */ /* 0x000ea80000000200 */
[----:B------:R-:W4:Y:S01]  /*26af0*/  LDSM.16.M88.4 R108, [R0+0x4000] ;  /* 0x00400000006c783b */ /* 0x000f220000000200 */
[----:B------:R-:W-:-:S03]  /*26b00*/  IMAD.MOV.U32 R140, RZ, RZ, R4 ;  /* 0x000000ffff8c7224 */ /* 0x000fc600078e0004 */
[----:B------:R-:W5:Y:S01]  /*26b10*/  LDSM.16.M88.4 R44, [R0+0x6000] ;  /* 0x00600000002c783b */ /* 0x000f620000000200 */
[----:B------:R-:W-:Y:S02]  /*26b20*/  IMAD.MOV.U32 R141, RZ, RZ, R5 ;  /* 0x000000ffff8d7224 */ /* 0x000fe400078e0005 */
[----:B------:R-:W-:Y:S01]  /*26b30*/  IMAD.MOV.U32 R142, RZ, RZ, R6 ;  /* 0x000000ffff8e7224 */ /* 0x000fe200078e0006 */
[----:B------:R-:W1:Y:S01]  /*26b40*/  LDSM.16.M88.4 R48, [R0+0x8000] ;  /* 0x008000000030783b */ /* 0x000e620000000200 */
[----:B------:R-:W-:Y:S02]  /*26b50*/  IMAD.MOV.U32 R143, RZ, RZ, R7 ;  /* 0x000000ffff8f7224 */ /* 0x000fe400078e0007 */
[-C--:B------:R-:W-:Y:S01]  /*26b60*/  HMMA.1688.F32.TF32 R4, R152, R128.reuse, R200 ;  /* 0x000000809804723c */ /* 0x080fe200000810c8 */
[----:B------:R-:W1:Y:S04]  /*26b70*/  LDSM.16.M88.4 R104, [R0+0xa000] ;  /* 0x00a000000068783b */ /* 0x000e680000000200 */
[----:B------:R-:W1:Y:S04]  /*26b80*/  LDSM.16.M88.4 R100, [R0+0xc000] ;  /* 0x00c000000064783b */ /* 0x000e680000000200 */
[----:B------:R-:W2:Y:S04]  /*26b90*/  LDSM.16.M88.4 R96, [R0+0xe000] ;  /* 0x00e000000060783b */ /* 0x000ea80000000200 */
[----:B------:R-:W2:Y:S04]  /*26ba0*/  LDSM.16.M88.4 R92, [R0+0x10000] ;  /* 0x01000000005c783b */ /* 0x000ea80000000200 */
[----:B------:R-:W-:Y:S04]  /*26bb0*/  LDSM.16.M88.4 R72, [R0+0x14000] ;  /* 0x014000000048783b */ /* 0x000fe80000000200 */
[----:B------:R-:W-:Y:S03]  /*26bc0*/  LDSM.16.M88.4 R64, [R0+0x16000] ;  /* 0x016000000040783b */ /* 0x000fe60000000200 */
[----:B---3--:R-:W-:Y:S01]  /*26bd0*/  IMAD.MOV.U32 R252, RZ, RZ, R7 ;  /* 0x000000fffffc7224 */ /* 0x008fe200078e0007 */
[----:B------:R-:W-:Y:S04]  /*26be0*/  STL.64 [R1+0x2a0], R4 ;  /* 0x0002a00401007387 */ /* 0x000fe80000100a00 */
[----:B------:R3:W-:Y:S04]  /*26bf0*/  STL.64 [R1+0x2b0], R16 ;  /* 0x0002b01001007387 */ /* 0x0007e80000100a00 */
[----:B------:R-:W-:Y:S04]  /*26c00*/  STL.64 [R1+0x2b8], R18 ;  /* 0x0002b81201007387 */ /* 0x000fe80000100a00 */
[----:B------:R1:W-:Y:S04]  /*26c10*/  STL [R1+0x2a8], R6 ;  /* 0x0002a80601007387 */ /* 0x0003e80000100800 */
[----:B------:R-:W-:Y:S04]  /*26c20*/  STL [R1+0x1760], R252 ;  /* 0x001760fc01007387 */ /* 0x000fe80000100800 */
[----:B---3--:R-:W3:Y:S01]  /*26c30*/  LDL.LU.64 R16, [R1+0x300] ;  /* 0x0003000001107983 */ /* 0x008ee20000300a00 */
[----:B-1----:R-:W-:Y:S03]  /*26c40*/  HMMA.1688.F32.TF32 R4, R148, R128, R88 ;  /* 0x000000809404723c */ /* 0x002fe60000081058 */
[----:B------:R-:W3:Y:S04]  /*26c50*/  LDL.LU.64 R18, [R1+0x308] ;  /* 0x0003080001127983 */ /* 0x000ee80000300a00 */
[----:B------:R-:W1:Y:S04]  /*26c60*/  LDSM.16.M88.4 R88, [R0+0x12000] ;  /* 0x012000000058783b */ /* 0x000e680000000200 */
[----:B------:R-:W-:Y:S04]  /*26c70*/  LDSM.16.M88.4 R60, [R0+0x18000] ;  /* 0x01800000003c783b */ /* 0x000fe80000000200 */
[----:B------:R-:W1:Y:S04]  /*26c80*/  LDSM.16.M88.4 R56, [R0+0x1a000] ;  /* 0x01a000000038783b */ /* 0x000e680000000200 */
[----:B------:R-:W1:Y:S04]  /*26c90*/  LDSM.16.M88.4 R52, [R0+0x1c000] ;  /* 0x01c000000034783b */ /* 0x000e680000000200 */
[----:B------:R-:W1:Y:S04]  /*26ca0*/  LDSM.16.M88.4 R40, [R0+0x1e000] ;  /* 0x01e000000028783b */ /* 0x000e680000000200 */
[----:B------:R2:W-:Y:S04]  /*26cb0*/  STL.64 [R1+0x2d0], R4 ;  /* 0x0002d00401007387 */ /* 0x0005e80000100a00 */
[----:B------:R4:W-:Y:S04]  /*26cc0*/  STL.64 [R1+0x2d8], R6 ;  /* 0x0002d80601007387 */ /* 0x0009e80000100a00 */
[----:B--2---:R-:W2:Y:S04]  /*26cd0*/  LDL.LU.64 R4, [R1+0x2f0] ;  /* 0x0002f00001047983 */ /* 0x004ea80000300a00 */
[----:B----4-:R-:W2:Y:S04]  /*26ce0*/  LDL.LU.64 R6, [R1+0x2f8] ;  /* 0x0002f80001067983 */ /* 0x010ea80000300a00 */
[----:B------:R-:W4:Y:S04]  /*26cf0*/  LDL.LU.64 R124, [R1+0x2e0] ;  /* 0x0002e000017c7983 */ /* 0x000f280000300a00 */
[----:B------:R-:W4:Y:S04]  /*26d00*/  LDL.LU.64 R126, [R1+0x2e8] ;  /* 0x0002e800017e7983 */ /* 0x000f280000300a00 */
[----:B------:R-:W4:Y:S04]  /*26d10*/  LDL.LU.64 R120, [R1+0x2c0] ;  /* 0x0002c00001787983 */ /* 0x000f280000300a00 */
[----:B------:R-:W4:Y:S04]  /*26d20*/  LDL.LU.64 R122, [R1+0x2c8] ;  /* 0x0002c800017a7983 */ /* 0x000f280000300a00 */
[----:B------:R-:W4:Y:S04]  /*26d30*/  LDL.LU.64 R116, [R1+0x290] ;  /* 0x0002900001747983 */ /* 0x000f280000300a00 */
[----:B------:R-:W4:Y:S04]  /*26d40*/  LDL.LU.64 R118, [R1+0x298] ;  /* 0x0002980001767983 */ /* 0x000f280000300a00 */
[----:B------:R-:W-:Y:S04]  /*26d50*/  STL [R1+0x1794], R114 ;  /* 0x0017947201007387 */ /* 0x000fe80000100800 */
[----:B------:R-:W-:Y:S04]  /*26d60*/  STL [R1+0x1790], R115 ;  /* 0x0017907301007387 */ /* 0x000fe80000100800 */
[----:B------:R1:W-:Y:S04]  /*26d70*/  STL [R1+0x1798], R111 ;  /* 0x0017986f01007387 */ /* 0x0003e80000100800 */
[----:B-----5:R-:W-:Y:S04]  /*26d80*/  STL [R1+0x1770], R46 ;  /* 0x0017702e01007387 */ /* 0x020fe80000100800 */
[----:B------:R5:W-:Y:S04]  /*26d90*/  STL [R1+0x176c], R47 ;  /* 0x00176c2f01007387 */ /* 0x000be80000100800 */
[----:B------:R1:W-:Y:S04]  /*26da0*/  STL [R1+0x1768], R50 ;  /* 0x0017683201007387 */ /* 0x0003e80000100800 */
[----:B------:R1:W-:Y:S04]  /*26db0*/  STL [R1+0x1764], R51 ;  /* 0x0017643301007387 */ /* 0x0003e80000100800 */
[----:B------:R-:W-:Y:S04]  /*26dc0*/  STL [R1+0x1778], R106 ;  /* 0x0017786a01007387 */ /* 0x000fe80000100800 */
[----:B------:R-:W-:Y:S04]  /*26dd0*/  STL [R1+0x1774], R107 ;  /* 0x0017746b01007387 */ /* 0x000fe80000100800 */
[----:B------:R-:W-:Y:S04]  /*26de0*/  STL [R1+0x1780], R102 ;  /* 0x0017806601007387 */ /* 0x000fe80000100800 */
[----:B------:R1:W-:Y:S04]  /*26df0*/  STL [R1+0x177c], R103 ;  /* 0x00177c6701007387 */ /* 0x0003e80000100800 */
[----:B------:R-:W-:Y:S04]  /*26e00*/  STL [R1+0x1788], R98 ;  /* 0x0017886201007387 */ /* 0x000fe80000100800 */
[----:B------:R1:W-:Y:S04]  /*26e10*/  STL [R1+0x1784], R99 ;  /* 0x0017846301007387 */ /* 0x0003e80000100800 */
[----:B------:R1:W-:Y:S04]  /*26e20*/  STL [R1+0x178c], R95 ;  /* 0x00178c5f01007387 */ /* 0x0003e80000100800 */
[----:B------:R-:W-:Y:S04]  /*26e30*/  STL [R1+0x15a8], R0 ;  /* 0x0015a80001007387 */ /* 0x000fe80000100800 */
[----:B------:R-:W5:Y:S04]  /*26e40*/  LDL.LU.64 R36, [R1] ;  /* 0x0000000001247983 */ /* 0x000f680000300a00 */
[----:B------:R-:W5:Y:S04]  /*26e50*/  LDL.LU.64 R38, [R1+0x8] ;  /* 0x0000080001267983 */ /* 0x000f680000300a00 */
[----:B------:R-:W5:Y:S04]  /*26e60*/  LDL.LU.64 R32, [R1+0x280] ;  /* 0x0002800001207983 */ /* 0x000f680000300a00 */
[----:B------:R-:W5:Y:S04]  /*26e70*/  LDL.LU.64 R34, [R1+0x288] ;  /* 0x0002880001227983 */ /* 0x000f680000300a00 */
[----:B------:R-:W5:Y:S04]  /*26e80*/  LDL.LU.64 R28, [R1+0x270] ;  /* 0x00027000011c7983 */ /* 0x000f680000300a00 */
[----:B------:R-:W5:Y:S04]  /*26e90*/  LDL.LU.64 R30, [R1+0x278] ;  /* 0x00027800011e7983 */ /* 0x000f680000300a00 */
[----:B------:R-:W5:Y:S04]  /*26ea0*/  LDL.LU.64 R20, [R1+0x260] ;  /* 0x0002600001147983 */ /* 0x000f680000300a00 */
[----:B------:R-:W5:Y:S01]  /*26eb0*/  LDL.LU.64 R22, [R1+0x268] ;  /* 0x0002680001167983 */ /* 0x000f620000300a00 */
[C---:B---3--:R-:W-:Y:S03]  /*26ec0*/  HMMA.1688.F32.TF32 R132, R156.reuse, R112, R16 ;  /* 0x000000709c84723c */ /* 0x048fe60000081010 */
[----:B------:R-:W3:Y:S04]  /*26ed0*/  LDL.LU.64 R16, [R1+0x250] ;  /* 0x0002500001107983 */ /* 0x000ee80000300a00 */
[----:B------:R-:W3:Y:S01]  /*26ee0*/  LDL.LU.64 R18, [R1+0x258] ;  /* 0x0002580001127983 */ /* 0x000ee20000300a00 */
[----:B--2---:R-:W-:Y:S11]  /*26ef0*/  HMMA.1688.F32.TF32 R4, R156, R108, R4 ;  /* 0x0000006c9c04723c */ /* 0x004ff60000081004 */
[----:B------:R-:W-:Y:S11]  /*26f00*/  @!UPT UIADD3 URZ, URZ, URZ, URZ ;  /* 0x0000003f3f3ff290 */ /* 0x000ff6000fffe03f */
[----:B------:R-:W-:Y:S02]  /*26f10*/  @!UPT UIADD3 URZ, URZ, URZ, URZ ;  /* 0x0000003f3f3ff290 */ /* 0x000fe4000fffe03f */
[----:B------:R-:W-:Y:S01]  /*26f20*/  IMAD.MOV.U32 R131, RZ, RZ, R4 ;  /* 0x000000ffff837224 */ /* 0x000fe200078e0004 */
[----:B-1----:R-:W-:Y:S01]  /*26f30*/  MOV R111, R5 ;  /* 0x00000005006f7202 */ /* 0x002fe20000000f00 */
[----:B------:R-:W-:Y:S01]  /*26f40*/  IMAD.MOV.U32 R114, RZ, RZ, R6 ;  /* 0x000000ffff727224 */ /* 0x000fe200078e0006 */
[----:B------:R-:W2:Y:S01]  /*26f50*/  LDL.LU.64 R4, [R1+0x240] ;  /* 0x0002400001047983 */ /* 0x000ea20000300a00 */
[----:B------:R-:W-:-:S03]  /*26f60*/  IMAD.MOV.U32 R115, RZ, RZ, R7 ;  /* 0x000000ffff737224 */ /* 0x000fc600078e0007 */
[----:B------:R-:W2:Y:S01]  /*26f70*/  LDL.LU.64 R6, [R1+0x248] ;  /* 0x0002480001067983 */ /* 0x000ea20000300a00 */
[----:B----4-:R-:W-:Y:S01]  /*26f80*/  HMMA.1688.F32.TF32 R116, R156, R104, R116 ;  /* 0x000000689c74723c */ /* 0x010fe20000081074 */
[----:B------:R-:W-:-:S07]  /*26f90*/  IMAD.MOV.U32 R129, RZ, RZ, R24 ;  /* 0x000000ffff817224 */ /* 0x000fce00078e0018 */
[C---:B------:R-:W-:Y:S08]  /*26fa0*/  HMMA.1688.F32.TF32 R120, R156.reuse, R48, R120 ;  /* 0x000000309c78723c */ /* 0x040ff00000081078 */
[C---:B------:R-:W-:Y:S08]  /*26fb0*/  HMMA.1688.F32.TF32 R124, R156.reuse, R44, R124 ;  /* 0x0000002c9c7c723c */ /* 0x040ff0000008107c */
[C---:B-----5:R-:W-:Y:S08]  /*26fc0*/  HMMA.1688.F32.TF32 R204, R156.reuse, R96, R32 ;  /* 0x000000609ccc723c */ /* 0x060ff00000081020 */
[C---:B------:R-:W-:Y:S08]  /*26fd0*/  HMMA.1688.F32.TF32 R200, R156.reuse, R92, R28 ;  /* 0x0000005c9cc8723c */ /* 0x040ff0000008101c */
[C---:B------:R-:W-:Y:S07]  /*26fe0*/  HMMA.1688.F32.TF32 R36, R156.reuse, R100, R36 ;  /* 0x000000649c24723c */ /* 0x040fee0000081024 */
[----:B------:R-:W-:Y:S04]  /*26ff0*/  STL.64 [R1+0x1748], R206 ;  /* 0x001748ce01007387 */ /* 0x000fe80000100a00 */
[----:B------:R1:W-:Y:S04]  /*27000*/  STL.64 [R1+0x1740], R204 ;  /* 0x001740cc01007387 */ /* 0x0003e80000100a00 */
[----:B------:R-:W-:Y:S04]  /*27010*/  STL.64 [R1+0x1758], R202 ;  /* 0x001758ca01007387 */ /* 0x000fe80000100a00 */
[----:B------:R4:W-:Y:S04]  /*27020*/  STL.64 [R1+0x1750], R200 ;  /* 0x001750c801007387 */ /* 0x0009e80000100a00 */
[----:B------:R-:W5:Y:S04]  /*27030*/  LDL.LU.64 R180, [R1+0x230] ;  /* 0x0002300001b47983 */ /* 0x000f680000300a00 */
[----:B------:R-:W5:Y:S04]  /*27040*/  LDL.LU.64 R182, [R1+0x238] ;  /* 0x0002380001b67983 */ /* 0x000f680000300a00 */
[----:B------:R-:W5:Y:S04]  /*27050*/  LDL.LU.64 R176, [R1+0x220] ;  /* 0x0002200001b07983 */ /* 0x000f680000300a00 */
[----:B------:R-:W5:Y:S01]  /*27060*/  LDL.LU.64 R178, [R1+0x228] ;  /* 0x0002280001b27983 */ /* 0x000f620000300a00 */
[----:B------:R-:W-:Y:S03]  /*27070*/  HMMA.1688.F32.TF32 R196, R156, R88, R20 ;  /* 0x000000589cc4723c */ /* 0x000fe60000081014 */
[----:B------:R-:W5:Y:S04]  /*27080*/  LDL.LU.64 R172, [R1+0x210] ;  /* 0x0002100001ac7983 */ /* 0x000f680000300a00 */
[----:B------:R-:W5:Y:S01]  /*27090*/  LDL.LU.64 R174, [R1+0x218] ;  /* 0x0002180001ae7983 */ /* 0x000f620000300a00 */
[----:B------:R-:W-:Y:S01]  /*270a0*/  IMAD.MOV.U32 R47, RZ, RZ, R36 ;  /* 0x000000ffff2f7224 */ /* 0x000fe200078e0024 */
[----:B------:R-:W-:Y:S01]  /*270b0*/  MOV R252, R39 ;  /* 0x0000002700fc7202 */ /* 0x000fe20000000f00 */
[----:B------:R-:W-:-:S02]  /*270c0*/  IMAD.MOV.U32 R50, RZ, RZ, R37 ;  /* 0x000000ffff327224 */ /* 0x000fc400078e0025 */
        /* <DEDUP_REMOVED lines=10> */
[----:B------:R-:W-:Y:S02]  /*27170*/  IMAD.MOV.U32 R145, RZ, RZ, R125 ;  /* 0x000000ffff917224 */ /* 0x000fe400078e007d */
[----:B------:R-:W-:Y:S02]  /*27180*/  IMAD.MOV.U32 R146, RZ, RZ, R126 ;  /* 0x000000ffff927224 */ /* 0x000fe400078e007e */
[----:B------:R-:W-:Y:S01]  /*27190*/  IMAD.MOV.U32 R147, RZ, RZ, R127 ;  /* 0x000000ffff937224 */ /* 0x000fe200078e007f */
[C---:B---3--:R-:W-:Y:S01]  /*271a0*/  HMMA.1688.F32.TF32 R188, R156.reuse, R72, R16 ;  /* 0x000000489cbc723c */ /* 0x048fe20000081010 */
        /* <DEDUP_REMOVED lines=11> */
[----:B------:R-:W3:Y:S01]  /*27260*/  LDL.LU.64 R38, [R1+0x1b8] ;  /* 0x0001b80001267983 */ /* 0x000ee20000300a00 */
[----:B--2---:R-:W-:Y:S03]  /*27270*/  HMMA.1688.F32.TF32 R184, R156, R64, R4 ;  /* 0x000000409cb8723c */ /* 0x004fe60000081004 */
        /* <DEDUP_REMOVED lines=10> */
[----:B-1----:R-:W2:Y:S04]  /*27320*/  LDL.LU.64 R204, [R1+0xe0] ;  /* 0x0000e00001cc7983 */ /* 0x002ea80000300a00 */
[----:B------:R-:W2:Y:S04]  /*27330*/  LDL.LU.64 R206, [R1+0xe8] ;  /* 0x0000e80001ce7983 */ /* 0x000ea80000300a00 */
[----:B----4-:R-:W4:Y:S04]  /*27340*/  LDL.LU.64 R200, [R1+0xd0] ;  /* 0x0000d00001c87983 */ /* 0x010f280000300a00 */
[----:B------:R-:W4:Y:S01]  /*27350*/  LDL.LU.64 R202, [R1+0xd8] ;  /* 0x0000d80001ca7983 */ /* 0x000f220000300a00 */
[C---:B------:R-:W-:Y:S08]  /*27360*/  HMMA.1688.F32.TF32 R168, R160.reuse, R56, R168 ;  /* 0x00000038a0a8723c */ /* 0x040ff000000810a8 */
[----:B------:R-:W-:Y:S08]  /*27370*/  HMMA.1688.F32.TF32 R164, R160, R52, R164 ;  /* 0x00000034a0a4723c */ /* 0x000ff000000810a4 */
[C---:B-----5:R-:W-:Y:S08]  /*27380*/  HMMA.1688.F32.TF32 R180, R156.reuse, R60, R180 ;  /* 0x0000003c9cb4723c */ /* 0x060ff000000810b4 */
[C---:B------:R-:W-:Y:S08]  /*27390*/  HMMA.1688.F32.TF32 R176, R156.reuse, R56, R176 ;  /* 0x000000389cb0723c */ /* 0x040ff000000810b0 */
[----:B------:R-:W-:Y:S08]  /*273a0*/  HMMA.1688.F32.TF32 R172, R156, R52, R172 ;  /* 0x000000349cac723c */ /* 0x000ff000000810ac */
[C---:B---3--:R-:W-:Y:S08]  /*273b0*/  HMMA.1688.F32.TF32 R20, R160.reuse, R112, R20 ;  /* 0x00000070a014723c */ /* 0x048ff00000081014 */
[C---:B------:R-:W-:Y:S08]  /*273c0*/  HMMA.1688.F32.TF32 R24, R160.reuse, R108, R24 ;  /* 0x0000006ca018723c */ /* 0x040ff00000081018 */
[C---:B------:R-:W-:Y:S08]  /*273d0*/  HMMA.1688.F32.TF32 R28, R160.reuse, R44, R28 ;  /* 0x0000002ca01c723c */ /* 0x040ff0000008101c */
[C---:B------:R-:W-:Y:S08]  /*273e0*/  HMMA.1688.F32.TF32 R32, R160.reuse, R48, R32 ;  /* 0x00000030a020723c */ /* 0x040ff00000081020 */
[----:B------:R-:W-:Y:S08]  /*273f0*/  HMMA.1688.F32.TF32 R36, R160, R104, R36 ;  /* 0x00000068a024723c */ /* 0x000ff00000081024 */
[----:B------:R-:W-:Y:S01]  /*27400*/  HMMA.1688.F32.TF32 R156, R156, R40, R16 ;  /* 0x000000289c9c723c */ /* 0x000fe20000081010 */
[----:B------:R-:W3:Y:S04]  /*27410*/  LDL.LU.64 R18, [R1+0x1868] ;  /* 0x0018680001127983 */ /* 0x000ee80000300a00 */
[----:B------:R-:W3:Y:S04]  /*27420*/  LDL.LU.64 R16, [R1+0x1860] ;  /* 0x0018600001107983 */ /* 0x000ee80000300a00 */
[----:B------:R-:W-:Y:S04]  /*27430*/  STL.64 [R1+0x70], R20 ;  /* 0x0000701401007387 */ /* 0x000fe80000100a00 */
[----:B------:R1:W-:Y:S01]  /*27440*/  STL.64 [R1+0x78], R22 ;  /* 0x0000781601007387 */ /* 0x0003e20000100a00 */
[C---:B--2---:R-:W-:Y:S03]  /*27450*/  HMMA.1688.F32.TF32 R4, R160.reuse, R100, R4 ;  /* 0x00000064a004723c */ /* 0x044fe60000081004 */
[----:B-1----:R-:W2:Y:S05]  /*27460*/  LDL.LU.64 R22, [R1+0x1858] ;  /* 0x0018580001167983 */ /* 0x002eaa0000300a00 */
[C---:B------:R-:W-:Y:S01]  /*27470*/  HMMA.1688.F32.TF32 R116, R160.reuse, R96, R116 ;  /* 0x00000060a074723c */ /* 0x040fe20000081074 */
[----:B------:R-:W2:Y:S04]  /*27480*/  LDL.LU.64 R20, [R1+0x1850] ;  /* 0x0018500001147983 */ /* 0x000ea80000300a00 */
[----:B------:R-:W-:Y:S03]  /*27490*/  STL.64 [R1+0x80], R24 ;  /* 0x0000801801007387 */ /* 0x000fe60000100a00 */
[C---:B------:R-:W-:Y:S01]  /*274a0*/  HMMA.1688.F32.TF32 R120, R160.reuse, R92, R120 ;  /* 0x0000005ca078723c */ /* 0x040fe20000081078 */
[----:B------:R1:W-:Y:S07]  /*274b0*/  STL.64 [R1+0x88], R26 ;  /* 0x0000881a01007387 */ /* 0x0003ee0000100a00 */
[C---:B------:R-:W-:Y:S01]  /*274c0*/  HMMA.1688.F32.TF32 R124, R160.reuse, R88, R124 ;  /* 0x00000058a07c723c */ /* 0x040fe2000008107c */
[----:B-1----:R-:W5:Y:S04]  /*274d0*/  LDL.LU.64 R26, [R1+0x1848] ;  /* 0x00184800011a7983 */ /* 0x002f680000300a00 */
[----:B------:R-:W5:Y:S04]  /*274e0*/  LDL.LU.64 R24, [R1+0x1840] ;  /* 0x0018400001187983 */ /* 0x000f680000300a00 */
[----:B------:R-:W-:Y:S04]  /*274f0*/  STL.64 [R1+0x90], R28 ;  /* 0x0000901c01007387 */ /* 0x000fe80000100a00 */
[----:B------:R1:W-:Y:S01]  /*27500*/  STL.64 [R1+0x98], R30 ;  /* 0x0000981e01007387 */ /* 0x0003e20000100a00 */
[C---:B------:R-:W-:Y:S03]  /*27510*/  HMMA.1688.F32.TF32 R136, R160.reuse, R72, R136 ;  /* 0x00000048a088723c */ /* 0x040fe60000081088 */
[----:B-1----:R-:W2:Y:S04]  /*27520*/  LDL.LU.64 R30, [R1+0x1838] ;  /* 0x00183800011e7983 */ /* 0x002ea80000300a00 */
[----:B------:R-:W2:Y:S04]  /*27530*/  LDL.LU.64 R28, [R1+0x1830] ;  /* 0x00183000011c7983 */ /* 0x000ea80000300a00 */
[----:B------:R-:W-:Y:S04]  /*27540*/  STL.64 [R1+0x150], R32 ;  /* 0x0001502001007387 */ /* 0x000fe80000100a00 */
[----:B------:R1:W-:Y:S01]  /*27550*/  STL.64 [R1+0x158], R34 ;  /* 0x0001582201007387 */ /* 0x0003e20000100a00 */
[C---:B------:R-:W-:Y:S03]  /*27560*/  HMMA.1688.F32.TF32 R204, R160.reuse, R64, R204 ;  /* 0x00000040a0cc723c */ /* 0x040fe600000810cc */
[----:B-1----:R-:W2:Y:S04]  /*27570*/  LDL.LU.64 R34, [R1+0x1828] ;  /* 0x0018280001227983 */ /* 0x002ea80000300a00 */
[----:B------:R-:W2:Y:S01]  /*27580*/  LDL.LU.64 R32, [R1+0x1820] ;  /* 0x0018200001207983 */ /* 0x000ea20000300a00 */
[----:B----4-:R-:W-:Y:S03]  /*27590*/  HMMA.1688.F32.TF32 R200, R160, R60, R200 ;  /* 0x0000003ca0c8723c */ /* 0x010fe600000810c8 */
[----:B------:R-:W-:Y:S04]  /*275a0*/  STL.64 [R1+0x140], R36 ;  /* 0x0001402401007387 */ /* 0x000fe80000100a00 */
[----:B------:R1:W-:Y:S04]  /*275b0*/  STL.64 [R1+0x148], R38 ;  /* 0x0001482601007387 */ /* 0x0003e80000100a00 */
[----:B-1----:R-:W4:Y:S04]  /*275c0*/  LDL.LU.64 R38, [R1+0x1818] ;  /* 0x0018180001267983 */ /* 0x002f280000300a00 */
[----:B------:R-:W4:Y:S04]  /*275d0*/  LDL.LU.64 R36, [R1+0x1810] ;  /* 0x0018100001247983 */ /* 0x000f280000300a00 */
[----:B------:R-:W-:Y:S04]  /*275e0*/  STL.64 [R1+0x130], R4 ;  /* 0x0001300401007387 */ /* 0x000fe80000100a00 */
[----:B------:R1:W-:Y:S04]  /*275f0*/  STL.64 [R1+0x138], R6 ;  /* 0x0001380601007387 */ /* 0x0003e80000100a00 */
[----:B-1----:R-:W2:Y:S04]  /*27600*/  LDL.LU.64 R6, [R1+0x1808] ;  /* 0x0018080001067983 */ /* 0x002ea80000300a00 */
[----:B------:R-:W2:Y:S04]  /*27610*/  LDL.LU.64 R4, [R1+0x1800] ;  /* 0x0018000001047983 */ /* 0x000ea80000300a00 */
        /* <DEDUP_REMOVED lines=16> */
[----:B------:R1:W-:Y:S04]  /*27720*/  STL.64 [R1+0xe0], R204 ;  /* 0x0000e0cc01007387 */ /* 0x0003e80000100a00 */
[----:B------:R-:W-:Y:S04]  /*27730*/  STL.64 [R1+0xe8], R206 ;  /* 0x0000e8ce01007387 */ /* 0x000fe80000100a00 */
[----:B------:R1:W-:Y:S04]  /*27740*/  STL.64 [R1+0xd0], R200 ;  /* 0x0000d0c801007387 */ /* 0x0003e80000100a00 */
[----:B------:R-:W-:Y:S01]  /*27750*/  STL.64 [R1+0xd8], R202 ;  /* 0x0000d8ca01007387 */ /* 0x000fe20000100a00 */
[----:B-1----:R-:W-:-:S03]  /*27760*/  IMAD.MOV.U32 R205, RZ, RZ, R164 ;  /* 0x000000ffffcd7224 */ /* 0x002fc600078e00a4 */
[----:B------:R-:W-:Y:S01]  /*27770*/  STL.64 [R1+0xc0], R168 ;  /* 0x0000c0a801007387 */ /* 0x000fe20000100a00 */
[----:B------:R-:W-:Y:S02]  /*27780*/  IMAD.MOV.U32 R204, RZ, RZ, R165 ;  /* 0x000000ffffcc7224 */ /* 0x000fe400078e00a5 */
[----:B------:R-:W-:Y:S01]  /*27790*/  IMAD.MOV.U32 R164, RZ, RZ, R140 ;  /* 0x000000ffffa47224 */ /* 0x000fe200078e008c */
[----:B------:R-:W-:Y:S01]  /*277a0*/  STL.64 [R1+0xc8], R170 ;  /* 0x0000c8aa01007387 */ /* 0x000fe20000100a00 */
[----:B------:R-:W-:-:S03]  /*277b0*/  IMAD.MOV.U32 R165, RZ, RZ, R141 ;  /* 0x000000ffffa57224 */ /* 0x000fc600078e008d */
[----:B------:R1:W-:Y:S01]  /*277c0*/  STL.64 [R1+0xb8], R166 ;  /* 0x0000b8a601007387 */ /* 0x0003e20000100a00 */
[----:B------:R-:W-:-:S03]  /*277d0*/  IMAD.MOV.U32 R200, RZ, RZ, R144 ;  /* 0x000000ffffc87224 */ /* 0x000fc600078e0090 */
[----:B------:R-:W2:Y:S01]  /*277e0*/  LDL.LU R140, [R1+0x17bc] ;  /* 0x0017bc00018c7983 */ /* 0x000ea20000300800 */
[----:B------:R-:W-:-:S03]  /*277f0*/  MOV R201, R145 ;  /* 0x0000009100c97202 */ /* 0x000fc60000000f00 */
[----:B------:R-:W2:Y:S01]  /*27800*/  LDL.LU R141, [R1+0x17b8] ;  /* 0x0017b800018d7983 */ /* 0x000ea20000300800 */
[----:B-1----:R-:W-:-:S03]  /*27810*/  IMAD.MOV.U32 R166, RZ, RZ, R142 ;  /* 0x000000ffffa67224 */ /* 0x002fc600078e008e */
[----:B------:R-:W2:Y:S01]  /*27820*/  LDL.LU R142, [R1+0x17b4] ;  /* 0x0017b400018e7983 */ /* 0x000ea20000300800 */
[----:B------:R-:W-:-:S03]  /*27830*/  IMAD.MOV.U32 R167, RZ, RZ, R143 ;  /* 0x000000ffffa77224 */ /* 0x000fc600078e008f */
[----:B------:R-:W2:Y:S01]  /*27840*/  LDL.LU R143, [R1+0x17b0] ;  /* 0x0017b000018f7983 */ /* 0x000ea20000300800 */
[----:B------:R-:W-:-:S03]  /*27850*/  IMAD.MOV.U32 R202, RZ, RZ, R146 ;  /* 0x000000ffffca7224 */ /* 0x000fc600078e0092 */
[----:B------:R-:W2:Y:S01]  /*27860*/  LDL.LU R144, [R1+0x17ac] ;  /* 0x0017ac0001907983 */ /* 0x000ea20000300800 */
[----:B------:R-:W-:-:S03]  /*27870*/  IMAD.MOV.U32 R203, RZ, RZ, R147 ;  /* 0x000000ffffcb7224 */ /* 0x000fc600078e0093 */
[----:B------:R-:W2:Y:S04]  /*27880*/  LDL.LU R145, [R1+0x17a8] ;  /* 0x0017a80001917983 */ /* 0x000ea80000300800 */
[----:B------:R-:W2:Y:S04]  /*27890*/  LDL.LU R146, [R1+0x17a4] ;  /* 0x0017a40001927983 */ /* 0x000ea80000300800 */
[----:B------:R-:W2:Y:S01]  /*278a0*/  LDL.LU R147, [R1+0x17a0] ;  /* 0x0017a00001937983 */ /* 0x000ea20000300800 */
[----:B------:R-:W-:Y:S01]  /*278b0*/  HMMA.1688.F32.TF32 R8, R148, R112, R8 ;  /* 0x000000709408723c */ /* 0x000fe20000081008 */
[----:B------:R-:W-:-:S07]  /*278c0*/  IMAD.MOV.U32 R0, RZ, RZ, R129 ;  /* 0x000000ffff007224 */ /* 0x000fce00078e0081 */
[----:B------:R-:W-:Y:S11]  /*278d0*/  HMMA.1688.F32.TF32 R208, R152, R112, R208 ;  /* 0x0000007098d0723c */ /* 0x000ff600000810d0 */
[----:B------:R-:W-:Y:S05]  /*278e0*/  @!UPT UIADD3 URZ, URZ, URZ, URZ ;  /* 0x0000003f3f3ff290 */ /* 0x000fea000fffe03f */
[----:B------:R-:W-:Y:S01]  /*278f0*/  MOV R129, R8 ;  /* 0x0000000800817202 */ /* 0x000fe20000000f00 */
[----:B------:R-:W-:Y:S01]  /*27900*/  IMAD.MOV.U32 R128, RZ, RZ, R9 ;  /* 0x000000ffff807224 */ /* 0x000fe200078e0009 */
[----:B------:R-:W-:Y:S01]  /*27910*/  LDS R8, [R0+0x60800] ;  /* 0x0608000000087984 */ /* 0x000fe20000000800 */
[----:B------:R-:W-:Y:S02]  /*27920*/  IMAD.MOV.U32 R113, RZ, RZ, R10 ;  /* 0x000000ffff717224 */ /* 0x000fe400078e000a */
[----:B------:R-:W-:Y:S01]  /*27930*/  IMAD.MOV.U32 R112, RZ, RZ, R11 ;  /* 0x000000ffff707224 */ /* 0x000fe200078e000b */
[----:B------:R-:W-:Y:S04]  /*27940*/  LDS R10, [R0+0x60c00] ;  /* 0x060c0000000a7984 */ /* 0x000fe80000000800 */
[----:B------:R-:W-:Y:S04]  /*27950*/  LDS R9, [R3+0x60800] ;  /* 0x0608000003097984 */ /* 0x000fe80000000800 */
[----:B------:R-:W1:Y:S01]  /*27960*/  LDS R11, [R3+0x60c00] ;  /* 0x060c0000030b7984 */ /* 0x000e620000000800 */
[----:B--2---:R-:W-:Y:S07]  /*27970*/  HMMA.1688.F32.TF32 R168, R148, R40, R144 ;  /* 0x0000002894a8723c */ /* 0x004fee0000081090 */
[----:B------:R-:W-:-:S02]  /*27980*/  IMAD.MOV.U32 R144, RZ, RZ, R131 ;  /* 0x000000ffff907224 */ /* 0x000fc400078e0083 */
[----:B------:R-:W2:Y:S01]  /*27990*/  LDL.LU R131, [R1+0x179c] ;  /* 0x00179c0001837983 */ /* 0x000ea20000300800 */
[----:B------:R-:W-:-:S03]  /*279a0*/  IMAD.MOV.U32 R145, RZ, RZ, R111 ;  /* 0x000000ffff917224 */ /* 0x000fc600078e006f */
[----:B------:R-:W1:Y:S01]  /*279b0*/  LDL.LU R111, [R1+0x1798] ;  /* 0x00179800016f7983 */ /* 0x000e620000300800 */
[----:B------:R-:W-:Y:S01]  /*279c0*/  HMMA.1688.F32.TF32 R160, R160, R40, R192 ;  /* 0x00000028a0a0723c */ /* 0x000fe200000810c0 */
[----:B------:R-:W-:Y:S02]  /*279d0*/  IMAD.MOV.U32 R146, RZ, RZ, R114 ;  /* 0x000000ffff927224 */ /* 0x000fe400078e0072 */
[----:B------:R-:W-:Y:S01]  /*279e0*/  IMAD.MOV.U32 R147, RZ, RZ, R115 ;  /* 0x000000ffff937224 */ /* 0x000fe200078e0073 */
[----:B------:R-:W2:Y:S04]  /*279f0*/  LDL.LU R114, [R1+0x1794] ;  /* 0x0017940001727983 */ /* 0x000ea80000300800 */
[C---:B------:R-:W-:Y:S01]  /*27a00*/  HMMA.1688.F32.TF32 R212, R152.reuse, R108, R212 ;  /* 0x0000006c98d4723c */ /* 0x040fe200000810d4 */
[----:B------:R-:W2:Y:S07]  /*27a10*/  LDL.LU R115, [R1+0x1790] ;  /* 0x0017900001737983 */ /* 0x000eae0000300800 */
[C---:B------:R-:W-:Y:S08]  /*27a20*/  HMMA.1688.F32.TF32 R216, R152.reuse, R44, R216 ;  /* 0x0000002c98d8723c */ /* 0x040ff000000810d8 */
[----:B------:R-:W-:Y:S01]  /*27a30*/  IMAD.MOV.U32 R195, RZ, RZ, R160 ;  /* 0x000000ffffc37224 */ /* 0x000fe200078e00a0 */
[----:B------:R-:W-:Y:S01]  /*27a40*/  HMMA.1688.F32.TF32 R220, R152, R48, R220 ;  /* 0x0000003098dc723c */ /* 0x000fe200000810dc */
[----:B------:R-:W-:-:S07]  /*27a50*/  IMAD.MOV.U32 R194, RZ, RZ, R161 ;  /* 0x000000ffffc27224 */ /* 0x000fce00078e00a1 */
[----:B------:R-:W-:Y:S01]  /*27a60*/  HMMA.1688.F32.TF32 R224, R152, R104, R224 ;  /* 0x0000006898e0723c */ /* 0x000fe200000810e0 */
[----:B------:R-:W-:-:S07]  /*27a70*/  IMAD.MOV.U32 R193, RZ, RZ, R162 ;  /* 0x000000ffffc17224 */ /* 0x000fce00078e00a2 */
[----:B------:R-:W-:Y:S01]  /*27a80*/  HMMA.1688.F32.TF32 R228, R152, R100, R228 ;  /* 0x0000006498e4723c */ /* 0x000fe200000810e4 */
[----:B------:R-:W-:-:S07]  /*27a90*/  IMAD.MOV.U32 R192, RZ, RZ, R163 ;  /* 0x000000ffffc07224 */ /* 0x000fce00078e00a3 */
[----:B------:R-:W-:Y:S01]  /*27aa0*/  HMMA.1688.F32.TF32 R232, R152, R96, R232 ;  /* 0x0000006098e8723c */ /* 0x000fe200000810e8 */
[----:B------:R-:W-:-:S07]  /*27ab0*/  IMAD.MOV.U32 R206, RZ, RZ, R99 ;  /* 0x000000ffffce7224 */ /* 0x000fce00078e0063 */
[C---:B------:R-:W-:Y:S08]  /*27ac0*/  HMMA.1688.F32.TF32 R236, R152.reuse, R92, R236 ;  /* 0x0000005c98ec723c */ /* 0x040ff000000810ec */
[C---:B------:R-:W-:Y:S08]  /*27ad0*/  HMMA.1688.F32.TF32 R240, R152.reuse, R88, R240 ;  /* 0x0000005898f0723c */ /* 0x040ff000000810f0 */
[C---:B------:R-:W-:Y:S08]  /*27ae0*/  HMMA.1688.F32.TF32 R244, R152.reuse, R72, R244 ;  /* 0x0000004898f4723c */ /* 0x040ff000000810f4 */
[C---:B------:R-:W-:Y:S08]  /*27af0*/  HMMA.1688.F32.TF32 R248, R152.reuse, R64, R248 ;  /* 0x0000004098f8723c */ /* 0x040ff000000810f8 */
[C---:B------:R-:W-:Y:S08]  /*27b00*/  HMMA.1688.F32.TF32 R84, R152.reuse, R60, R84 ;  /* 0x0000003c9854723c */ /* 0x040ff00000081054 */
[C---:B------:R-:W-:Y:S08]  /*27b10*/  HMMA.1688.F32.TF32 R80, R152.reuse, R56, R80 ;  /* 0x000000389850723c */ /* 0x040ff00000081050 */
[----:B------:R-:W-:Y:S01]  /*27b20*/  HMMA.1688.F32.TF32 R76, R152, R52, R76 ;  /* 0x00000034984c723c */ /* 0x000fe2000008104c */
[----:B------:R-:W-:-:S07]  /*27b30*/  IMAD.MOV.U32 R207, RZ, RZ, R102 ;  /* 0x000000ffffcf7224 */ /* 0x000fce00078e0066 */
[----:B------:R-:W-:Y:S08]  /*27b40*/  HMMA.1688.F32.TF32 R152, R152, R40, R68 ;  /* 0x000000289898723c */ /* 0x000ff00000081044 */
[----:B------:R-:W-:Y:S07]  /*27b50*/  HMMA.1688.F32.TF32 R68, R148, R108, R12 ;  /* 0x0000006c9444723c */ /* 0x000fee000008100c */
[----:B------:R-:W-:-:S02]  /*27b60*/  IMAD.MOV.U32 R14, RZ, RZ, R195 ;  /* 0x000000ffff0e7224 */ /* 0x000fc400078e00c3 */
[----:B------:R-:W-:Y:S01]  /*27b70*/  IMAD.MOV.U32 R15, RZ, RZ, R194 ;  /* 0x000000ffff0f7224 */ /* 0x000fe200078e00c2 */
[----:B------:R-:W-:Y:S01]  /*27b80*/  MOV R194, R205 ;  /* 0x000000cd00c27202 */ /* 0x000fe20000000f00 */
[----:B------:R-:W-:Y:S02]  /*27b90*/  IMAD.MOV.U32 R195, RZ, RZ, R204 ;  /* 0x000000ffffc37224 */ /* 0x000fe400078e00cc */
[----:B------:R-:W-:Y:S02]  /*27ba0*/  IMAD.MOV.U32 R204, RZ, RZ, R95 ;  /* 0x000000ffffcc7224 */ /* 0x000fe400078e005f */
[----:B------:R-:W2:Y:S01]  /*27bb0*/  LDL.LU R95, [R1+0x178c] ;  /* 0x00178c00015f7983 */ /* 0x000ea20000300800 */
[----:B------:R-:W-:Y:S01]  /*27bc0*/  IMAD.MOV.U32 R205, RZ, RZ, R98 ;  /* 0x000000ffffcd7224 */ /* 0x000fe200078e0062 */
[C---:B---3--:R-:W-:Y:S02]  /*27bd0*/  HMMA.1688.F32.TF32 R16, R148.reuse, R44, R16 ;  /* 0x0000002c9410723c */ /* 0x048fe40000081010 */
[----:B------:R-:W3:Y:S04]  /*27be0*/  LDL.LU R98, [R1+0x1788] ;  /* 0x0017880001627983 */ /* 0x000ee80000300800 */
[----:B------:R-:W3:Y:S02]  /*27bf0*/  LDL.LU R99, [R1+0x1784] ;  /* 0x0017840001637983 */ /* 0x000ee40000300800 */
[C---:B------:R-:W-:Y:S02]  /*27c00*/  HMMA.1688.F32.TF32 R20, R148.reuse, R48, R20 ;  /* 0x000000309414723c */ /* 0x040fe40000081014 */
[----:B------:R-:W2:Y:S06]  /*27c10*/  LDL.LU R102, [R1+0x1780] ;  /* 0x0017800001667983 */ /* 0x000eac0000300800 */
[C---:B-----5:R-:W-:Y:S08]  /*27c20*/  HMMA.1688.F32.TF32 R24, R148.reuse, R104, R24 ;  /* 0x000000689418723c */ /* 0x060ff00000081018 */
[C---:B------:R-:W-:Y:S08]  /*27c30*/  HMMA.1688.F32.TF32 R28, R148.reuse, R100, R28 ;  /* 0x00000064941c723c */ /* 0x040ff0000008101c */
[C---:B------:R-:W-:Y:S08]  /*27c40*/  HMMA.1688.F32.TF32 R32, R148.reuse, R96, R32 ;  /* 0x000000609420723c */ /* 0x040ff00000081020 */
[C---:B----4-:R-:W-:Y:S08]  /*27c50*/  HMMA.1688.F32.TF32 R36, R148.reuse, R92, R36 ;  /* 0x0000005c9424723c */ /* 0x050ff00000081024 */
[C---:B------:R-:W-:Y:S08]  /*27c60*/  HMMA.1688.F32.TF32 R160, R148.reuse, R88, R4 ;  /* 0x0000005894a0723c */ /* 0x040ff00000081004 */
[C---:B------:R-:W-:Y:S08]  /*27c70*/  HMMA.1688.F32.TF32 R116, R148.reuse, R72, R116 ;  /* 0x000000489474723c */ /* 0x040ff00000081074 */
[C---:B------:R-:W-:Y:S08]  /*27c80*/  HMMA.1688.F32.TF32 R120, R148.reuse, R64, R120 ;  /* 0x000000409478723c */ /* 0x040ff00000081078 */
[C---:B------:R-:W-:Y:S08]  /*27c90*/  HMMA.1688.F32.TF32 R124, R148.reuse, R60, R124 ;  /* 0x0000003c947c723c */ /* 0x040ff0000008107c */
[C---:B------:R-:W-:Y:S08]  /*27ca0*/  HMMA.1688.F32.TF32 R136, R148.reuse, R56, R136 ;  /* 0x000000389488723c */ /* 0x040ff00000081088 */
[----:B------:R-:W-:Y:S08]  /*27cb0*/  HMMA.1688.F32.TF32 R140, R148, R52, R140 ;  /* 0x00000034948c723c */ /* 0x000ff0000008108c */
[----:B-1----:R-:W-:Y:S01]  /*27cc0*/  HMMA.1688.F32.TF32 R144, R8, R110, R144 ;  /* 0x0000006e0890723c */ /* 0x002fe20000081090 */
[----:B------:R-:W-:Y:S01]  /*27cd0*/  IMAD.MOV.U32 R148, RZ, RZ, R103 ;  /* 0x000000ffff947224 */ /* 0x000fe200078e0067 */
[----:B------:R-:W-:Y:S01]  /*27ce0*/  LDS R4, [R0+0x60880] ;  /* 0x0608800000047984 */ /* 0x000fe20000000800 */
[----:B------:R-:W-:-:S02]  /*27cf0*/  IMAD.MOV.U32 R149, RZ, RZ, R106 ;  /* 0x000000ffff957224 */ /* 0x000fc400078e006a */
[----:B------:R-:W-:Y:S01]  /*27d00*/  IMAD.MOV.U32 R150, RZ, RZ, R107 ;  /* 0x000000ffff967224 */ /* 0x000fe200078e006b */
[----:B------:R-:W2:Y:S01]  /*27d10*/  LDL.LU R103, [R1+0x177c] ;  /* 0x00177c0001677983 */ /* 0x000ea20000300800 */
[----:B------:R-:W-:-:S03]  /*27d20*/  IMAD.MOV.U32 R151, RZ, RZ, R46 ;  /* 0x000000ffff977224 */ /* 0x000fc600078e002e */
[----:B------:R-:W4:Y:S04]  /*27d30*/  LDL.LU R106, [R1+0x1778] ;  /* 0x00177800016a7983 */ /* 0x000f280000300800 */
[----:B------:R-:W4:Y:S04]  /*27d40*/  LDL.LU R107, [R1+0x1774] ;  /* 0x00177400016b7983 */ /* 0x000f280000300800 */
[----:B------:R-:W5:Y:S01]  /*27d50*/  LDL.LU R46, [R1+0x1770] ;  /* 0x00177000012e7983 */ /* 0x000f620000300800 */
[----:B------:R-:W-:-:S03]  /*27d60*/  IMAD.MOV.U32 R13, RZ, RZ, R15 ;  /* 0x000000ffff0d7224 */ /* 0x000fc600078e000f */
[----:B------:R-:W-:Y:S02]  /*27d70*/  LDS R6, [R0+0x60c80] ;  /* 0x060c800000067984 */ /* 0x000fe40000000800 */
[----:B------:R-:W-:Y:S02]  /*27d80*/  IMAD.MOV.U32 R92, RZ, RZ, R144 ;  /* 0x000000ffff5c7224 */ /* 0x000fe400078e0090 */
[----:B------:R-:W-:Y:S01]  /*27d90*/  IMAD.MOV.U32 R144, RZ, RZ, R47 ;  /* 0x000000ffff907224 */ /* 0x000fe200078e002f */
[----:B------:R-:W-:Y:S04]  /*27da0*/  LDS R5, [R3+0x60880] ;  /* 0x0608800003057984 */ /* 0x000fe80000000800 */
[----:B------:R-:W5:Y:S01]  /*27db0*/  LDL.LU R47, [R1+0x176c] ;  /* 0x00176c00012f7983 */ /* 0x000f620000300800 */
[----:B------:R-:W-:-:S02]  /*27dc0*/  IMAD.MOV.U32 R93, RZ, RZ, R145 ;  /* 0x000000ffff5d7224 */ /* 0x000fc400078e0091 */
[----:B------:R-:W-:Y:S01]  /*27dd0*/  IMAD.MOV.U32 R89, RZ, RZ, R146 ;  /* 0x000000ffff597224 */ /* 0x000fe200078e0092 */
[----:B------:R-:W1:Y:S01]  /*27de0*/  LDS R7, [R3+0x60c80] ;  /* 0x060c800003077984 */ /* 0x000e620000000800 */
[----:B------:R-:W-:Y:S02]  /*27df0*/  IMAD.MOV.U32 R145, RZ, RZ, R50 ;  /* 0x000000ffff917224 */ /* 0x000fe400078e0032 */
[----:B------:R-:W-:Y:S01]  /*27e00*/  IMAD.MOV.U32 R146, RZ, RZ, R51 ;  /* 0x000000ffff927224 */ /* 0x000fe200078e0033 */
[----:B------:R-:W2:Y:S04]  /*27e10*/  LDL.LU R50, [R1+0x1768] ;  /* 0x0017680001327983 */ /* 0x000ea80000300800 */
[----:B------:R-:W2:Y:S01]  /*27e20*/  LDL.LU R51, [R1+0x1764] ;  /* 0x0017640001337983 */ /* 0x000ea20000300800 */
[----:B------:R-:W-:Y:S01]  /*27e30*/  MOV R88, R147 ;  /* 0x0000009300587202 */ /* 0x000fe20000000f00 */
[----:B------:R-:W-:-:S02]  /*27e40*/  IMAD.MOV.U32 R147, RZ, RZ, R252 ;  /* 0x000000ffff937224 */ /* 0x000fc400078e00fc */
[----:B------:R-:W3:Y:S04]  /*27e50*/  LDL.LU R252, [R1+0x1760] ;  /* 0x0017600001fc7983 */ /* 0x000ee80000300800 */
[----:B------:R1:W-:Y:S04]  /*27e60*/  STL [R1+0x16d4], R88 ;  /* 0x0016d45801007387 */ /* 0x0003e80000100800 */
[----:B------:R-:W-:Y:S04]  /*27e70*/  STL [R1+0x16d0], R93 ;  /* 0x0016d05d01007387 */ /* 0x000fe80000100800 */
[----:B------:R-:W-:Y:S04]  /*27e80*/  STL [R1+0x16cc], R92 ;  /* 0x0016cc5c01007387 */ /* 0x000fe80000100800 */
[----:B------:R1:W-:Y:S01]  /*27e90*/  STL [R1+0x16c8], R89 ;  /* 0x0016c85901007387 */ /* 0x0003e20000100800 */
[C---:B-----5:R-:W-:Y:S08]  /*27ea0*/  HMMA.1688.F32.TF32 R200, R8.reuse, R46, R200 ;  /* 0x0000002e08c8723c */ /* 0x060ff000000810c8 */
[----:B--2---:R-:W-:Y:S11]  /*27eb0*/  HMMA.1688.F32.TF32 R204, R8, R50, R204 ;  /* 0x0000003208cc723c */ /* 0x004ff600000810cc */
[----:B------:R-:W-:Y:S05]  /*27ec0*/  @!UPT UIADD3 URZ, URZ, URZ, URZ ;  /* 0x0000003f3f3ff290 */ /* 0x000fea000fffe03f */
[----:B------:R-:W-:Y:S02]  /*27ed0*/  IMAD.MOV.U32 R64, RZ, RZ, R203 ;  /* 0x000000ffff407224 */ /* 0x000fe400078e00cb */
[----:B------:R-:W-:Y:S01]  /*27ee0*/  IMAD.MOV.U32 R65, RZ, RZ, R202 ;  /* 0x000000ffff417224 */ /* 0x000fe200078e00ca */
[----:B------:R-:W-:Y:S01]  /*27ef0*/  MOV R73, R200 ;  /* 0x000000c800497202 */ /* 0x000fe20000000f00 */
[----:B------:R-:W-:Y:S01]  /*27f00*/  IMAD.MOV.U32 R72, RZ, RZ, R201 ;  /* 0x000000ffff487224 */ /* 0x000fe200078e00c9 */
[----:B------:R-:W2:Y:S04]  /*27f10*/  LDL.LU.64 R202, [R1+0x1758] ;  /* 0x0017580001ca7983 */ /* 0x000ea80000300a00 */
[----:B------:R-:W2:Y:S04]  /*27f20*/  LDL.LU.64 R200, [R1+0x1750] ;  /* 0x0017500001c87983 */ /* 0x000ea80000300a00 */
[----:B------:R5:W-:Y:S01]  /*27f30*/  STL [R1+0x16e4], R64 ;  /* 0x0016e44001007387 */ /* 0x000be20000100800 */
[----:B------:R-:W-:-:S03]  /*27f40*/  IMAD.MOV.U32 R57, RZ, RZ, R206 ;  /* 0x000000ffff397224 */ /* 0x000fc600078e00ce */
[----:B------:R1:W-:Y:S01]  /*27f50*/  STL [R1+0x16e0], R65 ;  /* 0x0016e04101007387 */ /* 0x0003e20000100800 */
[----:B------:R-:W-:-:S03]  /*27f60*/  IMAD.MOV.U32 R56, RZ, RZ, R207 ;  /* 0x000000ffff387224 */ /* 0x000fc600078e00cf */
[----:B------:R1:W-:Y:S01]  /*27f70*/  STL [R1+0x16dc], R72 ;  /* 0x0016dc4801007387 */ /* 0x0003e20000100800 */
[----:B------:R-:W-:Y:S02]  /*27f80*/  IMAD.MOV.U32 R61, RZ, RZ, R204 ;  /* 0x000000ffff3d7224 */ /* 0x000fe400078e00cc */
[----:B------:R-:W-:Y:S01]  /*27f90*/  IMAD.MOV.U32 R60, RZ, RZ, R205 ;  /* 0x000000ffff3c7224 */ /* 0x000fe200078e00cd */
[----:B------:R1:W-:Y:S04]  /*27fa0*/  STL [R1+0x16d8], R73 ;  /* 0x0016d84901007387 */ /* 0x0003e80000100800 */
[----:B------:R-:W3:Y:S04]  /*27fb0*/  LDL.LU.64 R206, [R1+0x1748] ;  /* 0x0017480001ce7983 */ /* 0x000ee80000300a00 */
[----:B------:R-:W3:Y:S01]  /*27fc0*/  LDL.LU.64 R204, [R1+0x1740] ;  /* 0x0017400001cc7983 */ /* 0x000ee20000300a00 */
[C---:B------:R-:W-:Y:S08]  /*27fd0*/  HMMA.1688.F32.TF32 R144, R8.reuse, R102, R144 ;  /* 0x000000660890723c */ /* 0x040ff00000081090 */
[----:B----4-:R-:W-:Y:S11]  /*27fe0*/  HMMA.1688.F32.TF32 R148, R8, R106, R148 ;  /* 0x0000006a0894723c */ /* 0x010ff60000081094 */
[----:B------:R-:W-:Y:S05]  /*27ff0*/  @!UPT UIADD3 URZ, URZ, URZ, URZ ;  /* 0x0000003f3f3ff290 */ /* 0x000fea000fffe03f */
[----:B------:R-:W-:Y:S02]  /*28000*/  IMAD.MOV.U32 R53, RZ, RZ, R144 ;  /* 0x000000ffff357224 */ /* 0x000fe400078e0090 */
[----:B------:R-:W-:Y:S02]  /*28010*/  IMAD.MOV.U32 R52, RZ, RZ, R145 ;  /* 0x000000ffff347224 */ /* 0x000fe400078e0091 */
[----:B------:R-:W-:Y:S02]  /*28020*/  IMAD.MOV.U32 R49, RZ, RZ, R146 ;  /* 0x000000ffff317224 */ /* 0x000fe400078e0092 */
[----:B------:R-:W-:Y:S01]  /*28030*/  IMAD.MOV.U32 R48, RZ, RZ, R147 ;  /* 0x000000ffff307224 */ /* 0x000fe200078e0093 */
[----:B------:R4:W-:Y:S01]  /*28040*/  STL [R1+0x16f4], R56 ;  /* 0x0016f43801007387 */ /* 0x0009e20000100800 */
[----:B------:R-:W-:Y:S01]  /*28050*/  IMAD.MOV.U32 R96, RZ, RZ, R151 ;  /* 0x000000ffff607224 */ /* 0x000fe200078e0097 */
[----:B------:R-:W-:Y:S01]  /*28060*/  MOV R100, R149 ;  /* 0x0000009500647202 */ /* 0x000fe20000000f00 */
[----:B------:R-:W-:Y:S01]  /*28070*/  IMAD.MOV.U32 R97, RZ, RZ, R150 ;  /* 0x000000ffff617224 */ /* 0x000fe200078e0096 */
[----:B------:R-:W-:Y:S01]  /*28080*/  STL [R1+0x16f0], R57 ;  /* 0x0016f03901007387 */ /* 0x000fe20000100800 */
[----:B------:R-:W-:-:S03]  /*28090*/  IMAD.MOV.U32 R101, RZ, RZ, R148 ;  /* 0x000000ffff657224 */ /* 0x000fc600078e0094 */
[----:B------:R1:W-:Y:S04]  /*280a0*/  STL [R1+0x16ec], R60 ;  /* 0x0016ec3c01007387 */ /* 0x0003e80000100800 */
[----:B------:R1:W-:Y:S04]  /*280b0*/  STL [R1+0x16e8], R61 ;  /* 0x0016e83d01007387 */ /* 0x0003e80000100800 */
[----:B------:R1:W-:Y:S04]  /*280c0*/  STL [R1+0x1704], R96 ;  /* 0x0017046001007387 */ /* 0x0003e80000100800 */
[----:B------:R1:W-:Y:S04]  /*280d0*/  STL [R1+0x1700], R97 ;  /* 0x0017006101007387 */ /* 0x0003e80000100800 */
[----:B------:R1:W-:Y:S04]  /*280e0*/  STL [R1+0x16fc], R100 ;  /* 0x0016fc6401007387 */ /* 0x0003e80000100800 */
[----:B------:R1:W-:Y:S04]  /*280f0*/  STL [R1+0x16f8], R101 ;  /* 0x0016f86501007387 */ /* 0x0003e80000100800 */
[----:B------:R1:W-:Y:S04]  /*28100*/  STL [R1+0x1714], R48 ;  /* 0x0017143001007387 */ /* 0x0003e80000100800 */
[----:B------:R-:W-:Y:S04]  /*28110*/  STL [R1+0x1710], R49 ;  /* 0x0017103101007387 */ /* 0x000fe80000100800 */
[----:B------:R-:W-:Y:S04]  /*28120*/  STL [R1+0x170c], R52 ;  /* 0x00170c3401007387 */ /* 0x000fe80000100800 */
[----:B------:R1:W-:Y:S01]  /*28130*/  STL [R1+0x1708], R53 ;  /* 0x0017083501007387 */ /* 0x0003e20000100800 */
[C---:B---3--:R-:W-:Y:S11]  /*28140*/  HMMA.1688.F32.TF32 R144, R8.reuse, R98, R204 ;  /* 0x000000620890723c */ /* 0x048ff600000810cc */
[----:B------:R-:W-:Y:S11]  /*28150*/  @!UPT UIADD3 URZ, URZ, URZ, URZ ;  /* 0x0000003f3f3ff290 */ /* 0x000ff6000fffe03f */
[----:B------:R-:W-:Y:S02]  /*28160*/  @!UPT UIADD3 URZ, URZ, URZ, URZ ;  /* 0x0000003f3f3ff290 */ /* 0x000fe4000fffe03f */
[----:B------:R-:W-:Y:S01]  /*28170*/  IMAD.MOV.U32 R109, RZ, RZ, R144 ;  /* 0x000000ffff6d7224 */ /* 0x000fe200078e0090 */
[----:B------:R-:W-:Y:S01]  /*28180*/  MOV R105, R146 ;  /* 0x0000009200697202 */ /* 0x000fe20000000f00 */
[----:B------:R-:W-:Y:S02]  /*28190*/  IMAD.MOV.U32 R108, RZ, RZ, R145 ;  /* 0x000000ffff6c7224 */ /* 0x000fe400078e0091 */
[----:B------:R-:W-:Y:S02]  /*281a0*/  IMAD.MOV.U32 R104, RZ, RZ, R147 ;  /* 0x000000ffff687224 */ /* 0x000fe400078e0093 */
[----:B--2---:R-:W-:Y:S03]  /*281b0*/  HMMA.1688.F32.TF32 R144, R8, R94, R200 ;  /* 0x0000005e0890723c */ /* 0x004fe600000810c8 */
[----:B------:R-:W-:Y:S04]  /*281c0*/  STL [R1+0x1724], R104 ;  /* 0x0017246801007387 */ /* 0x000fe80000100800 */
[----:B------:R-:W-:Y:S04]  /*281d0*/  STL [R1+0x1720], R105 ;  /* 0x0017206901007387 */ /* 0x000fe80000100800 */
[----:B------:R2:W-:Y:S04]  /*281e0*/  STL [R1+0x171c], R108 ;  /* 0x00171c6c01007387 */ /* 0x0005e80000100800 */
[----:B------:R2:W-:Y:S09]  /*281f0*/  STL [R1+0x1718], R109 ;  /* 0x0017186d01007387 */ /* 0x0005f20000100800 */
[----:B------:R-:W-:-:S02]  /*28200*/  IMAD.MOV.U32 R40, RZ, RZ, R147 ;  /* 0x000000ffff287224 */ /* 0x000fc400078e0093 */
[----:B------:R-:W-:Y:S02]  /*28210*/  IMAD.MOV.U32 R41, RZ, RZ, R146 ;  /* 0x000000ffff297224 */ /* 0x000fe400078e0092 */
[----:B------:R-:W-:Y:S02]  /*28220*/  IMAD.MOV.U32 R44, RZ, RZ, R145 ;  /* 0x000000ffff2c7224 */ /* 0x000fe400078e0091 */
[----:B------:R-:W-:Y:S01]  /*28230*/  IMAD.MOV.U32 R45, RZ, RZ, R144 ;  /* 0x000000ffff2d7224 */ /* 0x000fe200078e0090 */
[----:B------:R1:W-:Y:S04]  /*28240*/  STL [R1+0x1734], R40 ;  /* 0x0017342801007387 */ /* 0x0003e80000100800 */
[----:B------:R-:W-:Y:S04]  /*28250*/  STL [R1+0x1730], R41 ;  /* 0x0017302901007387 */ /* 0x000fe80000100800 */
[----:B------:R1:W-:Y:S04]  /*28260*/  STL [R1+0x172c], R44 ;  /* 0x00172c2c01007387 */ /* 0x0003e80000100800 */
[----:B------:R-:W-:Y:S04]  /*28270*/  STL [R1+0x1728], R45 ;  /* 0x0017282d01007387 */ /* 0x000fe80000100800 */
[----:B------:R-:W3:Y:S04]  /*28280*/  LDL R15, [R1+0x348] ;  /* 0x00034800010f7983 */ /* 0x000ee80000100800 */
[----:B------:R-:W3:Y:S04]  /*28290*/  LDL.LU R148, [R1+0x2a0] ;  /* 0x0002a00001947983 */ /* 0x000ee80000300800 */
[----:B------:R-:W3:Y:S04]  /*282a0*/  LDL.LU R149, [R1+0x2a4] ;  /* 0x0002a40001957983 */ /* 0x000ee80000300800 */
[----:B------:R-:W3:Y:S01]  /*282b0*/  LDL.LU R150, [R1+0x2a8] ;  /* 0x0002a80001967983 */ /* 0x000ee20000300800 */
[C---:B------:R-:W-:Y:S11]  /*282c0*/  HMMA.1688.F32.TF32 R144, R8.reuse, R90, R196 ;  /* 0x0000005a0890723c */ /* 0x040ff600000810c4 */
[----:B------:R-:W-:Y:S11]  /*282d0*/  @!UPT UIADD3 URZ, URZ, URZ, URZ ;  /* 0x0000003f3f3ff290 */ /* 0x000ff6000fffe03f */
[----:B------:R-:W-:Y:S02]  /*282e0*/  @!UPT UIADD3 URZ, URZ, URZ, URZ ;  /* 0x0000003f3f3ff290 */ /* 0x000fe4000fffe03f */
[----:B-1----:R-:W-:Y:S01]  /*282f0*/  IMAD.MOV.U32 R88, RZ, RZ, R144 ;  /* 0x000000ffff587224 */ /* 0x002fe200078e0090 */
[----:B------:R-:W-:Y:S01]  /*28300*/  MOV R89, R147 ;  /* 0x0000009300597202 */ /* 0x000fe20000000f00 */
[----:B------:R-:W-:Y:S02]  /*28310*/  IMAD.MOV.U32 R93, RZ, RZ, R145 ;  /* 0x000000ffff5d7224 */ /* 0x000fe400078e0091 */
[----:B------:R-:W-:Y:S02]  /*28320*/  IMAD.MOV.U32 R92, RZ, RZ, R146 ;  /* 0x000000ffff5c7224 */ /* 0x000fe400078e0092 */
[C---:B------:R-:W-:Y:S11]  /*28330*/  HMMA.1688.F32.TF32 R144, R8.reuse, R74, R188 ;  /* 0x0000004a0890723c */ /* 0x040ff600000810bc */
[----:B------:R-:W-:Y:S11]  /*28340*/  @!UPT UIADD3 URZ, URZ, URZ, URZ ;  /* 0x0000003f3f3ff290 */ /* 0x000ff6000fffe03f */
[----:B------:R-:W-:Y:S02]  /*28350*/  @!UPT UIADD3 URZ, URZ, URZ, URZ ;  /* 0x0000003f3f3ff290 */ /* 0x000fe4000fffe03f */
[----:B-----5:R-:W-:Y:S02]  /*28360*/  IMAD.MOV.U32 R64, RZ, RZ, R144 ;  /* 0x000000ffff407224 */ /* 0x020fe400078e0090 */
[----:B------:R-:W-:Y:S02]  /*28370*/  IMAD.MOV.U32 R65, RZ, RZ, R145 ;  /* 0x000000ffff417224 */ /* 0x000fe400078e0091 */
[----:B------:R-:W-:Y:S02]  /*28380*/  IMAD.MOV.U32 R72, RZ, RZ, R146 ;  /* 0x000000ffff487224 */ /* 0x000fe400078e0092 */
[----:B------:R-:W-:Y:S02]  /*28390*/  IMAD.MOV.U32 R73, RZ, RZ, R147 ;  /* 0x000000ffff497224 */ /* 0x000fe400078e0093 */
[C---:B------:R-:W-:Y:S11]  /*283a0*/  HMMA.1688.F32.TF32 R144, R8.reuse, R66, R184 ;  /* 0x000000420890723c */ /* 0x040ff600000810b8 */
[----:B------:R-:W-:Y:S11]  /*283b0*/  @!UPT UIADD3 URZ, URZ, URZ, URZ ;  /* 0x0000003f3f3ff290 */ /* 0x000ff6000fffe03f */
[----:B------:R-:W-:Y:S02]  /*283c0*/  @!UPT UIADD3 URZ, URZ, URZ, URZ ;  /* 0x0000003f3f3ff290 */ /* 0x000fe4000fffe03f */
[----:B----4-:R-:W-:Y:S01]  /*283d0*/  IMAD.MOV.U32 R56, RZ, RZ, R144 ;  /* 0x000000ffff387224 */ /* 0x010fe200078e0090 */
[----:B------:R-:W-:Y:S01]  /*283e0*/  MOV R60, R146 ;  /* 0x00000092003c7202 */ /* 0x000fe20000000f00 */
[----:B------:R-:W-:Y:S02]  /*283f0*/  IMAD.MOV.U32 R57, RZ, RZ, R145 ;  /* 0x000000ffff397224 */ /* 0x000fe400078e0091 */
[----:B------:R-:W-:Y:S02]  /*28400*/  IMAD.MOV.U32 R61, RZ, RZ, R147 ;  /* 0x000000ffff3d7224 */ /* 0x000fe400078e0093 */
[C---:B------:R-:W-:Y:S01]  /*28410*/  HMMA.1688.F32.TF32 R144, R8.reuse, R62, R180 ;  /* 0x0000003e0890723c */ /* 0x040fe200000810b4 */
[----:B------:R-:W-:Y:S02]  /*28420*/  IMAD.MOV.U32 R151, RZ, RZ, R252 ;  /* 0x000000ffff977224 */ /* 0x000fe400078e00fc */
[----:B------:R-:W4:Y:S11]  /*28430*/  LDL.LU R252, [R1+0x1738] ;  /* 0x0017380001fc7983 */ /* 0x000f360000300800 */
[----:B------:R-:W-:Y:S10]  /*28440*/  @!UPT UIADD3 URZ, URZ, URZ, URZ ;  /* 0x0000003f3f3ff290 */ /* 0x000ff4000fffe03f */
[----:B------:R-:W-:Y:S02]  /*28450*/  IMAD.MOV.U32 R96, RZ, RZ, R144 ;  /* 0x000000ffff607224 */ /* 0x000fe400078e0090 */
[----:B------:R-:W-:Y:S02]  /*28460*/  IMAD.MOV.U32 R97, RZ, RZ, R145 ;  /* 0x000000ffff617224 */ /* 0x000fe400078e0091 */
[----:B------:R-:W-:Y:S02]  /*28470*/  IMAD.MOV.U32 R100, RZ, RZ, R146 ;  /* 0x000000ffff647224 */ /* 0x000fe400078e0092 */
[----:B------:R-:W-:Y:S02]  /*28480*/  IMAD.MOV.U32 R101, RZ, RZ, R147 ;  /* 0x000000ffff657224 */ /* 0x000fe400078e0093 */
[C---:B------:R-:W-:Y:S08]  /*28490*/  HMMA.1688.F32.TF32 R144, R8.reuse, R58, R176 ;  /* 0x0000003a0890723c */ /* 0x040ff000000810b0 */
[C---:B------:R-:W-:Y:S08]  /*284a0*/  HMMA.1688.F32.TF32 R164, R8.reuse, R130, R164 ;  /* 0x0000008208a4723c */ /* 0x040ff000000810a4 */
[----:B------:R-:W-:Y:S08]  /*284b0*/  HMMA.1688.F32.TF32 R132, R8, R114, R132 ;  /* 0x000000720884723c */ /* 0x000ff00000081084 */
[----:B------:R-:W-:Y:S01]  /*284c0*/  IMAD.MOV.U32 R48, RZ, RZ, R144 ;  /* 0x000000ffff307224 */ /* 0x000fe200078e0090 */
[----:B------:R-:W-:Y:S01]  /*284d0*/  MOV R53, R147 ;  /* 0x0000009300357202 */ /* 0x000fe20000000f00 */
[----:B------:R-:W-:-:S02]  /*284e0*/  IMAD.MOV.U32 R49, RZ, RZ, R145 ;  /* 0x000000ffff317224 */ /* 0x000fc400078e0091 */
[----:B------:R-:W-:Y:S02]  /*284f0*/  IMAD.MOV.U32 R52, RZ, RZ, R146 ;  /* 0x000000ffff347224 */ /* 0x000fe400078e0092 */
[C---:B------:R-:W-:Y:S08]  /*28500*/  HMMA.1688.F32.TF32 R144, R8.reuse, R54, R172 ;  /* 0x000000360890723c */ /* 0x040ff000000810ac */
[----:B------:R-:W-:Y:S08]  /*28510*/  HMMA.1688.F32.TF32 R8, R8, R42, R156 ;  /* 0x0000002a0808723c */ /* 0x000ff0000008109c */
[----:B------:R-:W-:Y:S08]  /*28520*/  HMMA.1688.F32.TF32 R156, R4, R46, R216 ;  /* 0x0000002e049c723c */ /* 0x000ff000000810d8 */
[----:B--2---:R-:W-:-:S02]  /*28530*/  IMAD.MOV.U32 R108, RZ, RZ, R146 ;  /* 0x000000ffff6c7224 */ /* 0x004fc400078e0092 */
[----:B------:R-:W-:Y:S02]  /*28540*/  IMAD.MOV.U32 R109, RZ, RZ, R147 ;  /* 0x000000ffff6d7224 */ /* 0x000fe400078e0093 */
[----:B------:R-:W-:Y:S02]  /*28550*/  IMAD.MOV.U32 R147, RZ, RZ, R13 ;  /* 0x000000ffff937224 */ /* 0x000fe400078e000d */
[----:B------:R-:W-:Y:S02]  /*28560*/  IMAD.MOV.U32 R146, RZ, RZ, R14 ;  /* 0x000000ffff927224 */ /* 0x000fe400078e000e */
[----:B------:R-:W-:Y:S01]  /*28570*/  IMAD.MOV.U32 R40, RZ, RZ, R8 ;  /* 0x000000ffff287224 */ /* 0x000fe200078e0008 */
[----:B------:R-:W-:Y:S01]  /*28580*/  MOV R44, R10 ;  /* 0x0000000a002c7202 */ /* 0x000fe20000000f00 */
[C---:B------:R-:W-:Y:S01]  /*28590*/  HMMA.1688.F32.TF32 R84, R4.reuse, R62, R84 ;  /* 0x0000003e0454723c */ /* 0x040fe20000081054 */
[----:B---3--:R-:W-:Y:S04]  /*285a0*/  LDS R180, [R15+0x60880] ;  /* 0x060880000fb47984 */ /* 0x008fe80000000800 */
[----:B------:R-:W-:Y:S04]  /*285b0*/  LDS R8, [R15+0x60800] ;  /* 0x060800000f087984 */ /* 0x000fe80000000800 */
[----:B------:R-:W-:Y:S01]  /*285c0*/  LDS R10, [R15+0x60c00] ;  /* 0x060c00000f0a7984 */ /* 0x000fe20000000800 */
[C---:B------:R-:W-:Y:S03]  /*285d0*/  HMMA.1688.F32.TF32 R172, R4.reuse, R130, R148 ;  /* 0x0000008204ac723c */ /* 0x040fe60000081094 */
[----:B------:R1:W-:Y:S05]  /*285e0*/  LDS R182, [R15+0x60c80] ;  /* 0x060c80000fb67984 */ /* 0x0003ea0000000800 */
[C---:B------:R-:W-:Y:S08]  /*285f0*/  HMMA.1688.F32.TF32 R148, R4.reuse, R110, R212 ;  /* 0x0000006e0494723c */ /* 0x040ff000000810d4 */
[C---:B-1----:R-:W-:Y:S11]  /*28600*/  HMMA.1688.F32.TF32 R12, R4.reuse, R50, R220 ;  /* 0x00000032040c723c */ /* 0x042ff600000810dc */
[----:B------:R-:W-:Y:S04]  /*28610*/  @!UPT UIADD3 URZ, URZ, URZ, URZ ;  /* 0x0000003f3f3ff290 */ /* 0x000fe8000fffe03f */
[----:B------:R-:W-:Y:S04]  /*28620*/  STL.64 [R1+0x2c0], R148 ;  /* 0x0002c09401007387 */ /* 0x000fe80000100a00 */
[----:B------:R1:W-:Y:S02]  /*28630*/  STL.64 [R1+0x2c8], R150 ;  /* 0x0002c89601007387 */ /* 0x0003e40000100a00 */
[C---:B-1----:R-:W-:Y:S02]  /*28640*/  HMMA.1688.F32.TF32 R148, R4.reuse, R106, R224 ;  /* 0x0000006a0494723c */ /* 0x042fe400000810e0 */
[----:B------:R-:W-:Y:S04]  /*28650*/  STL.64 [R1+0x2a0], R156 ;  /* 0x0002a09c01007387 */ /* 0x000fe80000100a00 */
[----:B------:R1:W-:Y:S04]  /*28660*/  STL.64 [R1+0x2a8], R158 ;  /* 0x0002a89e01007387 */ /* 0x0003e80000100a00 */
[----:B------:R-:W-:Y:S04]  /*28670*/  STL.64 [R1+0x290], R12 ;  /* 0x0002900c01007387 */ /* 0x000fe80000100a00 */
[----:B------:R2:W-:Y:S01]  /*28680*/  STL.64 [R1+0x298], R14 ;  /* 0x0002980e01007387 */ /* 0x0005e20000100a00 */
[C---:B-1----:R-:W-:Y:S08]  /*28690*/  HMMA.1688.F32.TF32 R156, R4.reuse, R102, R228 ;  /* 0x00000066049c723c */ /* 0x042ff000000810e4 */
[----:B------:R-:W-:Y:S01]  /*286a0*/  STL.64 [R1+0x280], R148 ;  /* 0x0002809401007387 */ /* 0x000fe20000100a00 */
[C---:B--2---:R-:W-:Y:S03]  /*286b0*/  HMMA.1688.F32.TF32 R12, R4.reuse, R98, R232 ;  /* 0x00000062040c723c */ /* 0x044fe600000810e8 */
[----:B------:R1:W-:Y:S05]  /*286c0*/  STL.64 [R1+0x288], R150 ;  /* 0x0002889601007387 */ /* 0x0003ea0000100a00 */
[C---:B-1----:R-:W-:Y:S06]  /*286d0*/  HMMA.1688.F32.TF32 R148, R4.reuse, R94, R236 ;  /* 0x0000005e0494723c */ /* 0x042fec00000810ec */
[----:B------:R-:W-:Y:S04]  /*286e0*/  STL.64 [R1+0x270], R156 ;  /* 0x0002709c01007387 */ /* 0x000fe80000100a00 */
[----:B------:R1:W-:Y:S05]  /*286f0*/  STL.64 [R1+0x278], R158 ;  /* 0x0002789e01007387 */ /* 0x0003ea0000100a00 */
[----:B------:R-:W-:Y:S04]  /*28700*/  STL.64 [R1+0x260], R12 ;  /* 0x0002600c01007387 */ /* 0x000fe80000100a00 */
[----:B------:R2:W-:Y:S01]  /*28710*/  STL.64 [R1+0x268], R14 ;  /* 0x0002680e01007387 */ /* 0x0005e20000100a00 */
[----:B-1----:R-:W-:Y:S01]  /*28720*/  HMMA.1688.F32.TF32 R156, R4, R90, R240 ;  /* 0x0000005a049c723c */ /* 0x002fe200000810f0 */
[----:B------:R-:W-:-:S02]  /*28730*/  IMAD.MOV.U32 R188, RZ, RZ, R194 ;  /* 0x000000ffffbc7224 */ /* 0x000fc400078e00c2 */
[----:B----4-:R-:W-:Y:S04]  /*28740*/  LDS R181, [R252+0x60880] ;  /* 0x06088000fcb57984 */ /* 0x010fe80000000800 */
[----:B------:R-:W-:Y:S01]  /*28750*/  STL.64 [R1+0x250], R148 ;  /* 0x0002509401007387 */ /* 0x000fe20000100a00 */
[----:B--2---:R-:W-:Y:S03]  /*28760*/  HMMA.1688.F32.TF32 R12, R4, R74, R244 ;  /* 0x0000004a040c723c */ /* 0x004fe600000810f4 */
[----:B------:R1:W-:Y:S01]  /*28770*/  STL.64 [R1+0x258], R150 ;  /* 0x0002589601007387 */ /* 0x0003e20000100a00 */
[----:B------:R-:W-:-:S03]  /*28780*/  IMAD.MOV.U32 R189, RZ, RZ, R195 ;  /* 0x000000ffffbd7224 */ /* 0x000fc600078e00c3 */
[----:B------:R-:W2:Y:S01]  /*28790*/  LDS R183, [R252+0x60c80] ;  /* 0x060c8000fcb77984 */ /* 0x000ea20000000800 */
[----:B-1----:R-:W-:Y:S07]  /*287a0*/  HMMA.1688.F32.TF32 R148, R4, R66, R248 ;  /* 0x000000420494723c */ /* 0x002fee00000810f8 */
[----:B------:R-:W-:Y:S04]  /*287b0*/  STL.64 [R1+0x240], R156 ;  /* 0x0002409c01007387 */ /* 0x000fe80000100a00 */
[----:B------:R-:W-:Y:S04]  /*287c0*/  STL.64 [R1+0x248], R158 ;  /* 0x0002489e01007387 */ /* 0x000fe80000100a00 */
[----:B------:R1:W-:Y:S04]  /*287d0*/  STL.64 [R1+0x230], R12 ;  /* 0x0002300c01007387 */ /* 0x0003e80000100a00 */
[----:B------:R3:W-:Y:S04]  /*287e0*/  STL.64 [R1+0x238], R14 ;  /* 0x0002380e01007387 */ /* 0x0007e80000100a00 */
[----:B-1----:R-:W4:Y:S04]  /*287f0*/  LDL.LU R12, [R1+0x2d0] ;  /* 0x0002d000010c7983 */ /* 0x002f280000300800 */
[----:B------:R1:W-:Y:S04]  /*28800*/  STL.64 [R1+0x220], R148 ;  /* 0x0002209401007387 */ /* 0x0003e80000100a00 */
[----:B------:R5:W-:Y:S04]  /*28810*/  STL.64 [R1+0x228], R150 ;  /* 0x0002289601007387 */ /* 0x000be80000100a00 */
[----:B------:R-:W-:Y:S04]  /*28820*/  STL.64 [R1+0x210], R84 ;  /* 0x0002105401007387 */ /* 0x000fe80000100a00 */
[----:B------:R-:W-:Y:S04]  /*28830*/  STL.64 [R1+0x218], R86 ;  /* 0x0002185601007387 */ /* 0x000fe80000100a00 */
[----:B------:R-:W4:Y:S04]  /*28840*/  LDL.LU R13, [R1+0x2d4] ;  /* 0x0002d400010d7983 */ /* 0x000f280000300800 */
[----:B---3--:R-:W4:Y:S04]  /*28850*/  LDL.LU R14, [R1+0x2d8] ;  /* 0x0002d800010e7983 */ /* 0x008f280000300800 */
[----:B------:R-:W4:Y:S04]  /*28860*/  LDL.LU R15, [R1+0x2dc] ;  /* 0x0002dc00010f7983 */ /* 0x000f280000300800 */
[----:B------:R-:W3:Y:S04]  /*28870*/  LDL.LU R190, [R1+0xb8] ;  /* 0x0000b80001be7983 */ /* 0x000ee80000300800 */
[----:B------:R-:W3:Y:S04]  /*28880*/  LDL.LU R191, [R1+0xbc] ;  /* 0x0000bc0001bf7983 */ /* 0x000ee80000300800 */
[----:B------:R-:W2:Y:S04]  /*28890*/  LDL.LU R216, [R1+0xd0] ;  /* 0x0000d00001d87983 */ /* 0x000ea80000300800 */
[----:B------:R-:W2:Y:S04]  /*288a0*/  LDL.LU R217, [R1+0xd4] ;  /* 0x0000d40001d97983 */ /* 0x000ea80000300800 */
[----:B------:R-:W3:Y:S04]  /*288b0*/  LDL.LU R218, [R1+0xd8] ;  /* 0x0000d80001da7983 */ /* 0x000ee80000300800 */
[----:B------:R-:W3:Y:S04]  /*288c0*/  LDL.LU R219, [R1+0xdc] ;  /* 0x0000dc0001db7983 */ /* 0x000ee80000300800 */
[----:B------:R-:W3:Y:S04]  /*288d0*/  LDL.LU R212, [R1+0xe0] ;  /* 0x0000e00001d47983 */ /* 0x000ee80000300800 */
[----:B------:R-:W3:Y:S01]  /*288e0*/  LDL.LU R213, [R1+0xe4] ;  /* 0x0000e40001d57983 */ /* 0x000ee20000300800 */
[----:B------:R-:W-:-:S03]  /*288f0*/  IMAD.MOV.U32 R105, RZ, RZ, R145 ;  /* 0x000000ffff697224 */ /* 0x000fc600078e0091 */
        /* <DEDUP_REMOVED lines=31> */
[----:B------:R-:W4:Y:S04]  /*28af0*/  LDL.LU R240, [R1+0x2b0] ;  /* 0x0002b00001f07983 */ /* 0x000f280000300800 */
[----:B------:R-:W4:Y:S04]  /*28b00*/  LDL.LU R241, [R1+0x2b4] ;  /* 0x0002b40001f17983 */ /* 0x000f280000300800 */
[----:B------:R-:W4:Y:S04]  /*28b10*/  LDL.LU R242, [R1+0x2b8] ;  /* 0x0002b80001f27983 */ /* 0x000f280000300800 */
[----:B------:R-:W4:Y:S04]  /*28b20*/  LDL.LU R243, [R1+0x2bc] ;  /* 0x0002bc0001f37983 */ /* 0x000f280000300800 */
[----:B-1----:R-:W4:Y:S04]  /*28b30*/  LDL.LU R148, [R1+0x80] ;  /* 0x0000800001947983 */ /* 0x002f280000300800 */
[----:B------:R-:W4:Y:S04]  /*28b40*/  LDL.LU R149, [R1+0x84] ;  /* 0x0000840001957983 */ /* 0x000f280000300800 */
[----:B-----5:R-:W5:Y:S04]  /*28b50*/  LDL.LU R150, [R1+0x88] ;  /* 0x0000880001967983 */ /* 0x020f680000300800 */
[----:B------:R-:W5:Y:S04]  /*28b60*/  LDL.LU R151, [R1+0x8c] ;  /* 0x00008c0001977983 */ /* 0x000f680000300800 */
[----:B------:R-:W4:Y:S04]  /*28b70*/  LDL.LU R184, [R1+0x130] ;  /* 0x0001300001b87983 */ /* 0x000f280000300800 */
        /* <DEDUP_REMOVED lines=14> */
[----:B------:R-:W4:Y:S01]  /*28c60*/  LDL.LU R223, [R1+0xcc] ;  /* 0x0000cc0001df7983 */ /* 0x000f220000300800 */
[C---:B------:R-:W-:Y:S08]  /*28c70*/  HMMA.1688.F32.TF32 R232, R4.reuse, R58, R80 ;  /* 0x0000003a04e8723c */ /* 0x040ff00000081050 */
[C---:B------:R-:W-:Y:S08]  /*28c80*/  HMMA.1688.F32.TF32 R236, R4.reuse, R54, R76 ;  /* 0x0000003604ec723c */ /* 0x040ff0000008104c */
[C---:B------:R-:W-:Y:S08]  /*28c90*/  HMMA.1688.F32.TF32 R208, R4.reuse, R114, R208 ;  /* 0x0000007204d0723c */ /* 0x040ff000000810d0 */
[----:B------:R-:W-:Y:S01]  /*28ca0*/  HMMA.1688.F32.TF32 R4, R4, R42, R152 ;  /* 0x0000002a0404723c */ /* 0x000fe20000081098 */
[----:B------:R-:W-:Y:S04]  /*28cb0*/  STL [R1+0x16b0], R232 ;  /* 0x0016b0e801007387 */ /* 0x000fe80000100800 */
[----:B------:R-:W-:Y:S04]  /*28cc0*/  STL [R1+0x16ac], R233 ;  /* 0x0016ace901007387 */ /* 0x000fe80000100800 */
[----:B------:R-:W-:Y:S04]  /*28cd0*/  STL [R1+0x16a8], R234 ;  /* 0x0016a8ea01007387 */ /* 0x000fe80000100800 */
[----:B------:R-:W-:Y:S04]  /*28ce0*/  STL [R1+0x16a4], R235 ;  /* 0x0016a4eb01007387 */ /* 0x000fe80000100800 */
[----:B------:R-:W-:Y:S04]  /*28cf0*/  STL [R1+0x16c0], R236 ;  /* 0x0016c0ec01007387 */ /* 0x000fe80000100800 */
[----:B------:R-:W-:Y:S04]  /*28d00*/  STL [R1+0x16bc], R237 ;  /* 0x0016bced01007387 */ /* 0x000fe80000100800 */
[----:B------:R-:W-:Y:S04]  /*28d10*/  STL [R1+0x16b8], R238 ;  /* 0x0016b8ee01007387 */ /* 0x000fe80000100800 */
[----:B------:R1:W-:Y:S04]  /*28d20*/  STL [R1+0x16b4], R239 ;  /* 0x0016b4ef01007387 */ /* 0x0003e80000100800 */
[----:B-1----:R-:W5:Y:S04]  /*28d30*/  LDL R239, [R1+0x348] ;  /* 0x0003480001ef7983 */ /* 0x002f680000100800 */
[----:B------:R1:W-:Y:S04]  /*28d40*/  STL.64 [R1+0x200], R4 ;  /* 0x0002000401007387 */ /* 0x0003e80000100a00 */
[----:B------:R-:W-:Y:S01]  /*28d50*/  STL.64 [R1+0x208], R6 ;  /* 0x0002080601007387 */ /* 0x000fe20000100a00 */
[----:B------:R-:W-:-:S02]  /*28d60*/  IMAD.MOV.U32 R41, RZ, RZ, R9 ;  /* 0x000000ffff297224 */ /* 0x000fc400078e0009 */
[----:B------:R-:W-:Y:S01]  /*28d70*/  IMAD.MOV.U32 R45, RZ, RZ, R11 ;  /* 0x000000ffff2d7224 */ /* 0x000fe200078e000b */
[----:B------:R-:W-:Y:S04]  /*28d80*/  LDS R9, [R252+0x60800] ;  /* 0x06080000fc097984 */ /* 0x000fe80000000800 */
[----:B-1----:R-:W5:Y:S04]  /*28d90*/  LDL R4, [R1+0xc78] ;  /* 0x000c780001047983 */ /* 0x002f680000100800 */
[----:B------:R-:W3:Y:S01]  /*28da0*/  LDS R11, [R252+0x60c00] ;  /* 0x060c0000fc0b7984 */ /* 0x000ee20000000800 */
[----:B--2---:R-:W-:Y:S01]  /*28db0*/  HMMA.1688.F32.TF32 R16, R180, R46, R16 ;  /* 0x0000002eb410723c */ /* 0x004fe20000081010 */
[----:B------:R-:W-:Y:S01]  /*28dc0*/  IMAD.MOV.U32 R244, RZ, RZ, R129 ;  /* 0x000000fffff47224 */ /* 0x000fe200078e0081 */
[----:B------:R-:W-:Y:S01]  /*28dd0*/  MOV R245, R128 ;  /* 0x0000008000f57202 */ /* 0x000fe20000000f00 */
[----:B------:R-:W-:Y:S01]  /*28de0*/  IMAD.MOV.U32 R246, RZ, RZ, R113 ;  /* 0x000000fffff67224 */ /* 0x000fe200078e0071 */
[----:B------:R-:W-:Y:S01]  /*28df0*/  LDS R5, [R252+0x61080] ;  /* 0x06108000fc057984 */ /* 0x000fe20000000800 */
[----:B------:R-:W-:-:S03]  /*28e00*/  IMAD.MOV.U32 R247, RZ, RZ, R112 ;  /* 0x000000fffff77224 */ /* 0x000fc600078e0070 */
[----:B------:R-:W-:Y:S11]  /*28e10*/  LDS R7, [R252+0x61480] ;  /* 0x06148000fc077984 */ /* 0x000ff60000000800 */
[----:B------:R-:W-:Y:S05]  /*28e20*/  @!UPT UIADD3 URZ, URZ, URZ, URZ ;  /* 0x0000003f3f3ff290 */ /* 0x000fea000fffe03f */
[----:B------:R-:W-:Y:S01]  /*28e30*/  MOV R236, R17 ;  /* 0x0000001100ec7202 */ /* 0x000fe20000000f00 */
[----:B------:R-:W-:Y:S02]  /*28e40*/  IMAD.MOV.U32 R237, RZ, RZ, R18 ;  /* 0x000000ffffed7224 */ /* 0x000fe400078e0012 */
[----:B------:R-:W-:Y:S01]  /*28e50*/  IMAD.MOV.U32 R238, RZ, RZ, R19 ;  /* 0x000000ffffee7224 */ /* 0x000fe200078e0013 */
[-C--:B---3--:R-:W-:Y:S08]  /*28e60*/  HMMA.1688.F32.TF32 R76, R8, R114.reuse, R228 ;  /* 0x00000072084c723c */ /* 0x088ff000000810e4 */
[C---:B------:R-:W-:Y:S08]  /*28e70*/  HMMA.1688.F32.TF32 R112, R180.reuse, R114, R244 ;  /* 0x00000072b470723c */ /* 0x040ff000000810f4 */
[C---:B------:R-:W-:Y:S08]  /*28e80*/  HMMA.1688.F32.TF32 R244, R180.reuse, R50, R20 ;  /* 0x00000032b4f4723c */ /* 0x040ff00000081014 */
[C---:B------:R-:W-:Y:S08]  /*28e90*/  HMMA.1688.F32.TF32 R20, R180.reuse, R106, R24 ;  /* 0x0000006ab414723c */ /* 0x040ff00000081018 */
[----:B------:R-:W-:Y:S08]  /*28ea0*/  HMMA.1688.F32.TF32 R24, R180, R98, R32 ;  /* 0x00000062b418723c */ /* 0x000ff00000081020 */
[----:B----4-:R-:W-:Y:S11]  /*28eb0*/  HMMA.1688.F32.TF32 R220, R8, R58, R220 ;  /* 0x0000003a08dc723c */ /* 0x010ff600000810dc */
[----:B------:R-:W-:Y:S11]  /*28ec0*/  @!UPT UIADD3 URZ, URZ, URZ, URZ ;  /* 0x0000003f3f3ff290 */ /* 0x000ff6000fffe03f */
[----:B------:R-:W-:Y:S01]  /*28ed0*/  @!UPT UIADD3 URZ, URZ, URZ, URZ ;  /* 0x0000003f3f3ff290 */ /* 0x000fe2000fffe03f */
[----:B------:R1:W-:Y:S02]  /*28ee0*/  STL [R1+0x16c4], R223 ;  /* 0x0016c4df01007387 */ /* 0x0003e40000100800 */
[----:B-1----:R-:W-:Y:S02]  /*28ef0*/  IMAD.MOV.U32 R223, RZ, RZ, R16 ;  /* 0x000000ffffdf7224 */ /* 0x002fe400078e0010 */
[C---:B------:R-:W-:Y:S01]  /*28f00*/  HMMA.1688.F32.TF32 R16, R180.reuse, R102, R28 ;  /* 0x00000066b410723c */ /* 0x040fe2000008101c */
[----:B------:R-:W-:Y:S04]  /*28f10*/  STL [R1+0x16a0], R0 ;  /* 0x0016a00001007387 */ /* 0x000fe80000100800 */
[----:B------:R-:W-:Y:S04]  /*28f20*/  STL [R1+0x169c], R3 ;  /* 0x00169c0301007387 */ /* 0x000fe80000100800 */
[----:B------:R-:W-:Y:S04]  /*28f30*/  STL [R1+0x1698], R252 ;  /* 0x001698fc01007387 */ /* 0x000fe80000100800 */
[----:B------:R-:W-:Y:S04]  /*28f40*/  STL.64 [R1+0xd0], R20 ;  /* 0x0000d01401007387 */ /* 0x000fe80000100a00 */
[----:B------:R1:W-:Y:S06]  /*28f50*/  STL.64 [R1+0xd8], R22 ;  /* 0x0000d81601007387 */ /* 0x0003ec0000100a00 */
[----:B------:R-:W-:Y:S04]  /*28f60*/  STL.64 [R1+0xc0], R16 ;  /* 0x0000c01001007387 */ /* 0x000fe80000100a00 */
[----:B------:R2:W-:Y:S01]  /*28f70*/  STL.64 [R1+0xc8], R18 ;  /* 0x0000c81201007387 */ /* 0x0005e20000100a00 */
[C---:B-1----:R-:W-:Y:S03]  /*28f80*/  HMMA.1688.F32.TF32 R20, R180.reuse, R94, R36 ;  /* 0x0000005eb414723c */ /* 0x042fe60000081024 */
[----:B-----5:R-:W-:Y:S05]  /*28f90*/  LDS R6, [R239+0x61480] ;  /* 0x06148000ef067984 */ /* 0x020fea0000000800 */
[C---:B--2---:R-:W-:Y:S01]  /*28fa0*/  HMMA.1688.F32.TF32 R16, R180.reuse, R90, R160 ;  /* 0x0000005ab410723c */ /* 0x044fe200000810a0 */
[----:B------:R-:W-:Y:S04]  /*28fb0*/  STL.64 [R1+0xb0], R24 ;  /* 0x0000b01801007387 */ /* 0x000fe80000100a00 */
[----:B------:R1:W-:Y:S10]  /*28fc0*/  STL.64 [R1+0xb8], R26 ;  /* 0x0000b81a01007387 */ /* 0x0003f40000100a00 */
[----:B------:R-:W-:Y:S01]  /*28fd0*/  STL.64 [R1+0xa0], R20 ;  /* 0x0000a01401007387 */ /* 0x000fe20000100a00 */
[C---:B-1----:R-:W-:Y:S03]  /*28fe0*/  HMMA.1688.F32.TF32 R24, R180.reuse, R74, R116 ;  /* 0x0000004ab418723c */ /* 0x042fe60000081074 */
[----:B------:R1:W-:Y:S04]  /*28ff0*/  STL.64 [R1+0xa8], R22 ;  /* 0x0000a81601007387 */ /* 0x0003e80000100a00 */
[----:B------:R-:W-:Y:S04]  /*29000*/  STL.64 [R1+0x90], R16 ;  /* 0x0000901001007387 */ /* 0x000fe80000100a00 */
[----:B------:R2:W-:Y:S01]  /*29010*/  STL.64 [R1+0x98], R18 ;  /* 0x0000981201007387 */ /* 0x0005e20000100a00 */
[----:B-1----:R-:W-:Y:S01]  /*29020*/  HMMA.1688.F32.TF32 R20, R180, R66, R120 ;  /* 0x00000042b414723c */ /* 0x002fe20000081078 */
[----:B------:R-:W-:-:S02]  /*29030*/  IMAD R2, R2, 0x20000, R4 ;  /* 0x0002000002027824 */ /* 0x000fc400078e0204 */
[----:B------:R-:W-:Y:S05]  /*29040*/  LDS R4, [R239+0x61080] ;  /* 0x06108000ef047984 */ /* 0x000fea0000000800 */
[----:B--2---:R-:W-:Y:S08]  /*29050*/  HMMA.1688.F32.TF32 R16, R180, R62, R124 ;  /* 0x0000003eb410723c */ /* 0x004ff0000008107c */
[C---:B------:R-:W-:Y:S01]  /*29060*/  HMMA.1688.F32.TF32 R80, R8.reuse, R130, R240 ;  /* 0x000000820850723c */ /* 0x040fe200000810f0 */
[----:B------:R-:W-:Y:S04]  /*29070*/  LDS R240, [R0+0x61080] ;  /* 0x0610800000f07984 */ /* 0x000fe80000000800 */
[----:B------:R-:W-:Y:S03]  /*29080*/  LDS R242, [R0+0x61480] ;  /* 0x0614800000f27984 */ /* 0x000fe60000000800 */
[C---:B------:R-:W-:Y:S01]  /*29090*/  HMMA.1688.F32.TF32 R152, R8.reuse, R46, R224 ;  /* 0x0000002e0898723c */ /* 0x040fe200000810e0 */
[----:B------:R-:W-:Y:S04]  /*290a0*/  LDS R241, [R3+0x61080] ;  /* 0x0610800003f17984 */ /* 0x000fe80000000800 */
[----:B------:R-:W-:Y:S03]  /*290b0*/  LDS R243, [R3+0x61480] ;  /* 0x0614800003f37984 */ /* 0x000fe60000000800 */
[----:B------:R-:W-:Y:S01]  /*290c0*/  HMMA.1688.F32.TF32 R224, R8, R42, R144 ;  /* 0x0000002a08e0723c */ /* 0x000fe20000081090 */
[----:B------:R-:W-:Y:S04]  /*290d0*/  LDS R144, [R0+0x61000] ;  /* 0x0610000000907984 */ /* 0x000fe80000000800 */
[----:B------:R1:W-:Y:S03]  /*290e0*/  LDS R146, [R0+0x61400] ;  /* 0x0614000000927984 */ /* 0x0003e60000000800 */
[----:B------:R-:W-:Y:S01]  /*290f0*/  HMMA.1688.F32.TF32 R128, R180, R130, R12 ;  /* 0x00000082b480723c */ /* 0x000fe2000008100c */
[----:B------:R-:W-:Y:S04]  /*29100*/  LDS R145, [R3+0x61000] ;  /* 0x0610000003917984 */ /* 0x000fe80000000800 */
[----:B------:R2:W-:Y:S04]  /*29110*/  LDS R147, [R3+0x61400] ;  /* 0x0614000003937984 */ /* 0x0005e80000000800 */
[----:B------:R-:W-:Y:S01]  /*29120*/  LDSM.16.M88.4 R12, [R2] ;  /* 0x00000000020c783b */ /* 0x000fe20000000200 */
[----:B------:R-:W-:Y:S03]  /*29130*/  HMMA.1688.F32.TF32 R228, R8, R54, R188 ;  /* 0x0000003608e4723c */ /* 0x000fe600000810bc */
[----:B------:R-:W-:Y:S04]  /*29140*/  LDS R188, [R239+0x61000] ;  /* 0x06100000efbc7984 */ /* 0x000fe80000000800 */
[----:B------:R-:W-:Y:S04]  /*29150*/  LDS R190, [R239+0x61400] ;  /* 0x06140000efbe7984 */ /* 0x000fe80000000800 */
[----:B------:R-:W-:Y:S04]  /*29160*/  LDS R189, [R252+0x61000] ;  /* 0x06100000fcbd7984 */ /* 0x000fe80000000800 */
[----:B------:R-:W3:Y:S04]  /*29170*/  LDS R191, [R252+0x61400] ;  /* 0x06140000fcbf7984 */ /* 0x000ee80000000800 */
[----:B------:R-:W-:Y:S01]  /*29180*/  STL.64 [R1+0x80], R24 ;  /* 0x0000801801007387 */ /* 0x000fe20000100a00 */
[----:B-1----:R-:W-:-:S03]  /*29190*/  IMAD.MOV.U32 R0, RZ, RZ, R18 ;  /* 0x000000ffff007224 */ /* 0x002fc600078e0012 */
[----:B------:R-:W-:Y:S01]  /*291a0*/  STL.64 [R1+0x88], R26 ;  /* 0x0000881a01007387 */ /* 0x000fe20000100a00 */
[----:B--2---:R-:W-:-:S03]  /*291b0*/  IMAD.MOV.U32 R3, RZ, RZ, R19 ;  /* 0x000000ffff037224 */ /* 0x004fc600078e0013 */
[----:B------:R-:W-:Y:S04]  /*291c0*/  STL.64 [R1+0x70], R20 ;  /* 0x0000701401007387 */ /* 0x000fe80000100a00 */
[----:B------:R-:W-:Y:S04]  /*291d0*/  STL.64 [R1+0x78], R22 ;  /* 0x0000781601007387 */ /* 0x000fe80000100a00 */
[----:B------:R1:W-:Y:S01]  /*291e0*/  STL.64 [R1+0x60], R16 ;  /* 0x0000601001007387 */ /* 0x0003e20000100a00 */
[C---:B------:R-:W-:Y:S08]  /*291f0*/  HMMA.1688.F32.TF32 R148, R8.reuse, R110, R148 ;  /* 0x0000006e0894723c */ /* 0x040ff00000081094 */
        /* <DEDUP_REMOVED lines=8> */
[----:B------:R-:W-:Y:S01]  /*29280*/  HMMA.1688.F32.TF32 R216, R8, R62, R216 ;  /* 0x0000003e08d8723c */ /* 0x000fe200000810d8 */
[----:B------:R-:W2:Y:S07]  /*29290*/  LDSM.16.M88.4 R8, [R2+0x2000] ;  /* 0x002000000208783b */ /* 0x000eae0000000200 */
[----:B------:R-:W-:Y:S01]  /*292a0*/  HMMA.1688.F32.TF32 R248, R180, R42, R168 ;  /* 0x0000002ab4f8723c */ /* 0x000fe200000810a8 */
[----:B------:R-:W-:-:S02]  /*292b0*/  IMAD.MOV.U32 R160, RZ, RZ, R40 ;  /* 0x000000ffffa07224 */ /* 0x000fc400078e0028 */
[----:B------:R-:W-:Y:S01]  /*292c0*/  IMAD.MOV.U32 R161, RZ, RZ, R41 ;  /* 0x000000ffffa17224 */ /* 0x000fe200078e0029 */
[----:B------:R-:W-:Y:S01]  /*292d0*/  MOV R163, R45 ;  /* 0x0000002d00a37202 */ /* 0x000fe20000000f00 */
[----:B------:R-:W-:Y:S01]  /*292e0*/  IMAD.MOV.U32 R162, RZ, RZ, R44 ;  /* 0x000000ffffa27224 */ /* 0x000fe200078e002c */
[----:B------:R-:W4:Y:S02]  /*292f0*/  LDSM.16.M88.4 R36, [R2+0x4000] ;  /* 0x004000000224783b */ /* 0x000f240000000200 */
[C---:B-1----:R-:W-:Y:S08]  /*29300*/  HMMA.1688.F32.TF32 R16, R180.reuse, R54, R140 ;  /* 0x00000036b410723c */ /* 0x042ff0000008108c */
[C---:B------:R-:W-:Y:S01]  /*29310*/  HMMA.1688.F32.TF32 R68, R180.reuse, R110, R68 ;  /* 0x0000006eb444723c */ /* 0x040fe20000081044 */
[----:B------:R-:W-:Y:S01]  /*29320*/  IMAD.MOV.U32 R120, RZ, RZ, R88 ;  /* 0x000000ffff787224 */ /* 0x000fe200078e0058 */
[----:B------:R-:W-:Y:S06]  /*29330*/  LDSM.16.M88.4 R84, [R2+0x1c000] ;  /* 0x01c000000254783b */ /* 0x000fec0000000200 */
[----:B------:R-:W-:Y:S07]  /*29340*/  HMMA.1688.F32.TF32 R20, R180, R58, R136 ;  /* 0x0000003ab414723c */ /* 0x000fee0000081088 */
[----:B------:R-:W-:Y:S01]  /*29350*/  STL.64 [R1], R16 ;  /* 0x0000001001007387 */ /* 0x000fe20000100a00 */
[----:B------:R-:W-:Y:S01]  /*29360*/  IMAD.MOV.U32 R252, RZ, RZ, R19 ;  /* 0x000000fffffc7224 */ /* 0x000fe200078e0013 */
[C---:B---3--:R-:W-:Y:S08]  /*29370*/  HMMA.1688.F32.TF32 R24, R188.reuse, R12, R80 ;  /* 0x0000000cbc18723c */ /* 0x048ff00000081050 */
[-C--:B--2---:R-:W-:Y:S08]  /*29380*/  HMMA.1688.F32.TF32 R28, R188, R8.reuse, R76 ;  /* 0x00000008bc1c723c */ /* 0x084ff0000008104c */
[----:B------:R-:W-:Y:S01]  /*29390*/  HMMA.1688.F32.TF32 R32, R240, R8, R208 ;  /* 0x00000008f020723c */ /* 0x000fe200000810d0 */
[----:B------:R-:W-:Y:S04]  /*293a0*/  STL.64 [R1+0x110], R20 ;  /* 0x0001101401007387 */ /* 0x000fe80000100a00 */
[----:B------:R1:W-:Y:S04]  /*293b0*/  STL.64 [R1+0x118], R22 ;  /* 0x0001181601007387 */ /* 0x0003e80000100a00 */
[----:B------:R2:W-:Y:S01]  /*293c0*/  STL [R1+0x8], R18 ;  /* 0x0000081201007387 */ /* 0x0005e20000100800 */
[----:B------:R-:W-:-:S02]  /*293d0*/  IMAD.MOV.U32 R140, RZ, RZ, R104 ;  /* 0x000000ffff8c7224 */ /* 0x000fc400078e0068 */
[----:B------:R-:W-:Y:S01]  /*293e0*/  IMAD.MOV.U32 R141, RZ, RZ, R105 ;  /* 0x000000ffff8d7224 */ /* 0x000fe200078e0069 */
[----:B------:R-:W-:Y:S01]  /*293f0*/  MOV R168, R96 ;  /* 0x0000006000a87202 */ /* 0x000fe20000000f00 */
[----:B------:R-:W-:Y:S01]  /*29400*/  IMAD.MOV.U32 R142, RZ, RZ, R108 ;  /* 0x000000ffff8e7224 */ /* 0x000fe200078e006c */
[----:B------:R-:W-:Y:S01]  /*29410*/  MOV R125, R65 ;  /* 0x00000041007d7202 */ /* 0x000fe20000000f00 */
[----:B------:R-:W-:Y:S01]  /*29420*/  IMAD.MOV.U32 R143, RZ, RZ, R109 ;  /* 0x000000ffff8f7224 */ /* 0x000fe200078e006d */
[-C--:B-1----:R-:W-:Y:S01]  /*29430*/  HMMA.1688.F32.TF32 R20, R240, R12.reuse, R172 ;  /* 0x0000000cf014723c */ /* 0x082fe200000810ac */
[----:B------:R-:W-:Y:S01]  /*29440*/  IMAD.MOV.U32 R136, RZ, RZ, R48 ;  /* 0x000000ffff887224 */ /* 0x000fe200078e0030 */
[----:B------:R-:W1:Y:S01]  /*29450*/  LDSM.16.M88.4 R76, [R2+0x18000] ;  /* 0x01800000024c783b */ /* 0x000e620000000200 */
[----:B------:R-:W-:Y:S02]  /*29460*/  IMAD.MOV.U32 R137, RZ, RZ, R49 ;  /* 0x000000ffff897224 */ /* 0x000fe400078e0031 */
[----:B------:R-:W-:Y:S01]  /*29470*/  IMAD.MOV.U32 R138, RZ, RZ, R52 ;  /* 0x000000ffff8a7224 */ /* 0x000fe200078e0034 */
[----:B------:R-:W3:Y:S02]  /*29480*/  LDSM.16.M88.4 R80, [R2+0x1a000] ;  /* 0x01a000000250783b */ /* 0x000ee40000000200 */
[-C--:B--2---:R-:W-:Y:S02]  /*29490*/  HMMA.1688.F32.TF32 R16, R144, R12.reuse, R164 ;  /* 0x0000000c9010723c */ /* 0x084fe400000810a4 */
[----:B------:R-:W-:Y:S04]  /*294a0*/  STL.64 [R1+0x1610], R250 ;  /* 0x001610fa01007387 */ /* 0x000fe80000100a00 */
[----:B------:R-:W-:Y:S11]  /*294b0*/  STL.64 [R1+0x1608], R248 ;  /* 0x001608f801007387 */ /* 0x000ff60000100a00 */
[----:B------:R-:W-:Y:S06]  /*294c0*/  @!UPT UIADD3 URZ, URZ, URZ, URZ ;  /* 0x0000003f3f3ff290 */ /* 0x000fec000fffe03f */
[----:B------:R-:W-:Y:S04]  /*294d0*/  STL.64 [R1+0x1620], R18 ;  /* 0x0016201201007387 */ /* 0x000fe80000100a00 */
[----:B------:R2:W-:Y:S04]  /*294e0*/  STL.64 [R1+0x1618], R16 ;  /* 0x0016181001007387 */ /* 0x0005e80000100a00 */
[----:B------:R-:W-:Y:S04]  /*294f0*/  STL.64 [R1+0x1600], R22 ;  /* 0x0016001601007387 */ /* 0x000fe80000100a00 */
[----:B------:R5:W-:Y:S01]  /*29500*/  STL.64 [R1+0x15f8], R20 ;  /* 0x0015f81401007387 */ /* 0x000be20000100a00 */
[----:B--2---:R-:W-:Y:S03]  /*29510*/  HMMA.1688.F32.TF32 R16, R4, R12, R128 ;  /* 0x0000000c0410723c */ /* 0x004fe60000081080 */
[----:B------:R-:W-:Y:S05]  /*29520*/  STL [R1+0x15c4], R24 ;  /* 0x0015c41801007387 */ /* 0x000fea0000100800 */
[-C--:B-----5:R-:W-:Y:S01]  /*29530*/  HMMA.1688.F32.TF32 R20, R144, R8.reuse, R132 ;  /* 0x000000089014723c */ /* 0x0a0fe20000081084 */
[----:B------:R-:W-:Y:S04]  /*29540*/  STL [R1+0x15c0], R25 ;  /* 0x0015c01901007387 */ /* 0x000fe80000100800 */
[----:B------:R-:W-:Y:S04]  /*29550*/  STL [R1+0x15bc], R26 ;  /* 0x0015bc1a01007387 */ /* 0x000fe80000100800 */
[----:B------:R-:W-:Y:S04]  /*29560*/  STL [R1+0x15b8], R27 ;  /* 0x0015b81b01007387 */ /* 0x000fe80000100800 */
[----:B------:R2:W-:Y:S02]  /*29570*/  STL.64 [R1+0x1680], R14 ;  /* 0x0016800e01007387 */ /* 0x0005e40000100a00 */
[----:B--2---:R-:W-:Y:S02]  /*29580*/  HMMA.1688.F32.TF32 R12, R4, R8, R112 ;  /* 0x00000008040c723c */ /* 0x004fe40000081070 */
        /* <DEDUP_REMOVED lines=8> */
[----:B------:R-:W-:Y:S04]  /*29610*/  STL.64 [R1+0x1640], R34 ;  /* 0x0016402201007387 */ /* 0x000fe80000100a00 */
[----:B------:R-:W-:Y:S04]  /*29620*/  STL.64 [R1+0x1638], R32 ;  /* 0x0016382001007387 */ /* 0x000fe80000100a00 */
[----:B------:R-:W2:Y:S04]  /*29630*/  LDL.LU R40, [R1+0x1734] ;  /* 0x0017340001287983 */ /* 0x000ea80000300800 */
[----:B------:R-:W-:Y:S04]  /*29640*/  STL.64 [R1+0x130], R12 ;  /* 0x0001300c01007387 */ /* 0x000fe80000100a00 */
[----:B------:R-:W-:Y:S04]  /*29650*/  STL.64 [R1+0x138], R14 ;  /* 0x0001380e01007387 */ /* 0x000fe80000100a00 */
[----:B------:R-:W5:Y:S04]  /*29660*/  LDL.LU R41, [R1+0x1730] ;  /* 0x0017300001297983 */ /* 0x000f680000300800 */
[----:B------:R-:W5:Y:S04]  /*29670*/  LDL.LU R44, [R1+0x172c] ;  /* 0x00172c00012c7983 */ /* 0x000f680000300800 */
[----:B------:R-:W5:Y:S04]  /*29680*/  LDL.LU R45, [R1+0x1728] ;  /* 0x00172800012d7983 */ /* 0x000f680000300800 */
[----:B------:R-:W5:Y:S04]  /*29690*/  LDL.LU R104, [R1+0x1724] ;  /* 0x0017240001687983 */ /* 0x000f680000300800 */
[----:B------:R-:W5:Y:S04]  /*296a0*/  LDL.LU R105, [R1+0x1720] ;  /* 0x0017200001697983 */ /* 0x000f680000300800 */
[----:B------:R-:W5:Y:S01]  /*296b0*/  LDL.LU R108, [R1+0x171c] ;  /* 0x00171c00016c7983 */ /* 0x000f620000300800 */
[----:B------:R-:W-:-:S03]  /*296c0*/  IMAD.MOV.U32 R139, RZ, RZ, R53 ;  /* 0x000000ffff8b7224 */ /* 0x000fc600078e0035 */
[----:B------:R-:W5:Y:S04]  /*296d0*/  LDL.LU R109, [R1+0x1718] ;  /* 0x00171800016d7983 */ /* 0x000f680000300800 */
[----:B------:R-:W5:Y:S01]  /*296e0*/  LDL.LU R48, [R1+0x1714] ;  /* 0x0017140001307983 */ /* 0x000f620000300800 */
[----:B------:R-:W-:-:S03]  /*296f0*/  IMAD.MOV.U32 R169, RZ, RZ, R97 ;  /* 0x000000ffffa97224 */ /* 0x000fc600078e0061 */
        /* <DEDUP_REMOVED lines=14> */
[----:B------:R-:W5:Y:S04]  /*297e0*/  LDL.LU R56, [R1+0x16f4] ;  /* 0x0016f40001387983 */ /* 0x000f680000300800 */
        /* <DEDUP_REMOVED lines=11> */
[----:B------:R-:W5:Y:S04]  /*298a0*/  LDL.LU R73, [R1+0x16d8] ;  /* 0x0016d80001497983 */ /* 0x000f680000300800 */
[----:B------:R-:W5:Y:S04]  /*298b0*/  LDL.LU R88, [R1+0x16d4] ;  /* 0x0016d40001587983 */ /* 0x000f680000300800 */
[----:B------:R-:W5:Y:S04]  /*298c0*/  LDL.LU R93, [R1+0x16d0] ;  /* 0x0016d000015d7983 */ /* 0x000f680000300800 */
[----:B------:R-:W5:Y:S04]  /*298d0*/  LDL.LU R92, [R1+0x16cc] ;  /* 0x0016cc00015c7983 */ /* 0x000f680000300800 */
[----:B------:R-:W5:Y:S01]  /*298e0*/  LDL.LU R89, [R1+0x16c8] ;  /* 0x0016c80001597983 */ /* 0x000f620000300800 */
[----:B------:R-:W-:-:S02]  /*298f0*/  IMAD.MOV.U32 R232, RZ, RZ, R68 ;  /* 0x000000ffffe87224 */ /* 0x000fc400078e0044 */
[----:B------:R-:W-:Y:S02]  /*29900*/  IMAD.MOV.U32 R233, RZ, RZ, R69 ;  /* 0x000000ffffe97224 */ /* 0x000fe400078e0045 */
[----:B------:R-:W-:Y:S02]  /*29910*/  IMAD.MOV.U32 R234, RZ, RZ, R70 ;  /* 0x000000ffffea7224 */ /* 0x000fe400078e0046 */
[----:B------:R-:W-:Y:S02]  /*29920*/  IMAD.MOV.U32 R235, RZ, RZ, R71 ;  /* 0x000000ffffeb7224 */ /* 0x000fe400078e0047 */
[----:B------:R-:W3:Y:S01]  /*29930*/  LDSM.16.M88.4 R68, [R2+0x14000] ;  /* 0x014000000244783b */ /* 0x000ee20000000200 */
[----:B----4-:R-:W-:Y:S03]  /*29940*/  HMMA.1688.F32.TF32 R148, R188, R36, R148 ;  /* 0x00000024bc94723c */ /* 0x010fe60000081094 */
[----:B------:R4:W-:Y:S05]  /*29950*/  STL.64 [R1+0x1648], R10 ;  /* 0x0016480a01007387 */ /* 0x0009ea0000100a00 */
[C---:B-1----:R-:W-:Y:S01]  /*29960*/  HMMA.1688.F32.TF32 R132, R144.reuse, R76, R168 ;  /* 0x0000004c9084723c */ /* 0x042fe200000810a8 */
[----:B------:R-:W-:Y:S07]  /*29970*/  STL [R1+0x131c], R2 ;  /* 0x00131c0201007387 */ /* 0x000fee0000100800 */
[C---:B---3--:R-:W-:Y:S08]  /*29980*/  HMMA.1688.F32.TF32 R136, R144.reuse, R80, R136 ;  /* 0x000000509088723c */ /* 0x048ff00000081088 */
[----:B------:R-:W-:Y:S08]  /*29990*/  HMMA.1688.F32.TF32 R140, R144, R84, R140 ;  /* 0x00000054908c723c */ /* 0x000ff0000008108c */
[----:B----4-:R-:W-:Y:S08]  /*299a0*/  HMMA.1688.F32.TF32 R8, R188, R76, R216 ;  /* 0x0000004cbc08723c */ /* 0x010ff000000810d8 */
[----:B------:R-:W-:Y:S01]  /*299b0*/  HMMA.1688.F32.TF32 R124, R144, R68, R124 ;  /* 0x00000044907c723c */ /* 0x000fe2000008107c */
[----:B------:R-:W-:-:S02]  /*299c0*/  IMAD.MOV.U32 R16, RZ, RZ, R223 ;  /* 0x000000ffff107224 */ /* 0x000fc400078e00df */
[----:B------:R-:W-:Y:S01]  /*299d0*/  IMAD.MOV.U32 R17, RZ, RZ, R236 ;  /* 0x000000ffff117224 */ /* 0x000fe200078e00ec */
[----:B------:R-:W-:Y:S01]  /*299e0*/  MOV R19, R238 ;  /* 0x000000ee00137202 */ /* 0x000fe20000000f00 */
[----:B------:R-:W-:Y:S02]  /*299f0*/  IMAD.MOV.U32 R18, RZ, RZ, R237 ;  /* 0x000000ffff127224 */ /* 0x000fe400078e00ed */
[----:B--2---:R-:W-:Y:S02]  /*29a00*/  IMAD.MOV.U32 R119, RZ, RZ, R40 ;  /* 0x000000ffff777224 */ /* 0x004fe400078e0028 */
[----:B-----5:R-:W-:Y:S02]  /*29a10*/  IMAD.MOV.U32 R118, RZ, RZ, R41 ;  /* 0x000000ffff767224 */ /* 0x020fe400078e0029 */
[----:B------:R-:W1:Y:S01]  /*29a20*/  LDSM.16.M88.4 R40, [R2+0x6000] ;  /* 0x006000000228783b */ /* 0x000e620000000200 */
[----:B------:R-:W-:Y:S02]  /*29a30*/  IMAD.MOV.U32 R117, RZ, RZ, R44 ;  /* 0x000000ffff757224 */ /* 0x000fe400078e002c */
[----:B------:R-:W-:-:S02]  /*29a40*/  IMAD.MOV.U32 R116, RZ, RZ, R45 ;  /* 0x000000ffff747224 */ /* 0x000fc400078e002d */
[----:B------:R-:W2:Y:S01]  /*29a50*/  LDSM.16.M88.4 R44, [R2+0x8000] ;  /* 0x00800000022c783b */ /* 0x000ea20000000200 */
[----:B------:R-:W-:Y:S01]  /*29a60*/  IMAD.MOV.U32 R251, RZ, RZ, R104 ;  /* 0x000000fffffb7224 */ /* 0x000fe200078e0068 */
[----:B------:R-:W-:Y:S01]  /*29a70*/  MOV R250, R105 ;  /* 0x0000006900fa7202 */ /* 0x000fe20000000f00 */
[----:B------:R-:W-:Y:S02]  /*29a80*/  IMAD.MOV.U32 R249, RZ, RZ, R108 ;  /* 0x000000fffff97224 */ /* 0x000fe400078e006c */
[----:B------:R-:W-:Y:S01]  /*29a90*/  IMAD.MOV.U32 R111, RZ, RZ, R48 ;  /* 0x000000ffff6f7224 */ /* 0x000fe200078e0030 */
[----:B------:R-:W-:Y:S02]  /*29aa0*/  MOV R110, R49 ;  /* 0x00000031006e7202 */ /* 0x000fe40000000f00 */
[----:B------:R-:W3:Y:S01]  /*29ab0*/  LDSM.16.M88.4 R48, [R2+0xa000] ;  /* 0x00a000000230783b */ /* 0x000ee20000000200 */
[----:B------:R-:W-:Y:S02]  /*29ac0*/  IMAD.MOV.U32 R248, RZ, RZ, R109 ;  /* 0x000000fffff87224 */ /* 0x000fe400078e006d */
[----:B------:R-:W-:-:S02]  /*29ad0*/  IMAD.MOV.U32 R109, RZ, RZ, R52 ;  /* 0x000000ffff6d7224 */ /* 0x000fc400078e0034 */
[----:B------:R-:W-:Y:S02]  /*29ae0*/  IMAD.MOV.U32 R108, RZ, RZ, R53 ;  /* 0x000000ffff6c7224 */ /* 0x000fe400078e0035 */
[----:B------:R-:W4:Y:S01]  /*29af0*/  LDSM.16.M88.4 R52, [R2+0xc000] ;  /* 0x00c000000234783b */ /* 0x000f220000000200 */
[----:B------:R-:W-:Y:S02]  /*29b00*/  IMAD.MOV.U32 R107, RZ, RZ, R96 ;  /* 0x000000ffff6b7224 */ /* 0x000fe400078e0060 */
[----:B------:R-:W-:Y:S02]  /*29b10*/  IMAD.MOV.U32 R106, RZ, RZ, R97 ;  /* 0x000000ffff6a7224 */ /* 0x000fe400078e0061 */
[----:B------:R-:W-:Y:S02]  /*29b20*/  IMAD.MOV.U32 R105, RZ, RZ, R100 ;  /* 0x000000ffff697224 */ /* 0x000fe400078e0064 */
[----:B------:R-:W-:Y:S02]  /*29b30*/  IMAD.MOV.U32 R104, RZ, RZ, R101 ;  /* 0x000000ffff687224 */ /* 0x000fe400078e0065 */
[----:B------:R-:W-:-:S02]  /*29b40*/  IMAD.MOV.U32 R103, RZ, RZ, R56 ;  /* 0x000000ffff677224 */ /* 0x000fc400078e0038 */
[----:B------:R-:W-:Y:S02]  /*29b50*/  IMAD.MOV.U32 R102, RZ, RZ, R57 ;  /* 0x000000ffff667224 */ /* 0x000fe400078e0039 */
[----:B------:R-:W5:Y:S01]  /*29b60*/  LDSM.16.M88.4 R56, [R2+0xe000] ;  /* 0x00e000000238783b */ /* 0x000f620000000200 */
[----:B------:R-:W-:Y:S02]  /*29b70*/  IMAD.MOV.U32 R101, RZ, RZ, R60 ;  /* 0x000000ffff657224 */ /* 0x000fe400078e003c */
[----:B------:R-:W-:Y:S02]  /*29b80*/  IMAD.MOV.U32 R100, RZ, RZ, R61 ;  /* 0x000000ffff647224 */ /* 0x000fe400078e003d */
[----:B------:R-:W2:Y:S01]  /*29b90*/  LDSM.16.M88.4 R60, [R2+0x10000] ;  /* 0x01000000023c783b */ /* 0x000ea20000000200 */
[----:B------:R-:W-:Y:S02]  /*29ba0*/  IMAD.MOV.U32 R99, RZ, RZ, R64 ;  /* 0x000000ffff637224 */ /* 0x000fe400078e0040 */
[----:B------:R-:W-:-:S02]  /*29bb0*/  IMAD.MOV.U32 R98, RZ, RZ, R65 ;  /* 0x000000ffff627224 */ /* 0x000fc400078e0041 */
[----:B------:R-:W2:Y:S01]  /*29bc0*/  LDSM.16.M88.4 R64, [R2+0x12000] ;  /* 0x012000000240783b */ /* 0x000ea20000000200 */
[----:B------:R-:W-:Y:S01]  /*29bd0*/  MOV R97, R72 ;  /* 0x0000004800617202 */ /* 0x000fe20000000f00 */
[----:B------:R-:W-:Y:S02]  /*29be0*/  IMAD.MOV.U32 R96, RZ, RZ, R73 ;  /* 0x000000ffff607224 */ /* 0x000fe400078e0049 */
[----:B------:R-:W3:Y:S01]  /*29bf0*/  LDSM.16.M88.4 R72, [R2+0x16000] ;  /* 0x016000000248783b */ /* 0x000ee20000000200 */
[----:B------:R-:W-:Y:S02]  /*29c00*/  IMAD.MOV.U32 R95, RZ, RZ, R88 ;  /* 0x000000ffff5f7224 */ /* 0x000fe400078e0058 */
[----:B------:R-:W-:Y:S02]  /*29c10*/  IMAD.MOV.U32 R94, RZ, RZ, R89 ;  /* 0x000000ffff5e7224 */ /* 0x000fe400078e0059 */
[----:B------:R-:W4:Y:S01]  /*29c20*/  LDSM.16.M88.4 R88, [R2+0x1e000] ;  /* 0x01e000000258783b */ /* 0x000f220000000200 */
[C---:B-1----:R-:W-:Y:S08]  /*29c30*/  HMMA.1688.F32.TF32 R96, R144.reuse, R40, R96 ;  /* 0x000000289060723c */ /* 0x042ff00000081060 */
[C---:B------:R-:W-:Y:S08]  /*29c40*/  HMMA.1688.F32.TF32 R92, R144.reuse, R36, R92 ;  /* 0x00000024905c723c */ /* 0x040ff0000008105c */
[C---:B--2---:R-:W-:Y:S08]  /*29c50*/  HMMA.1688.F32.TF32 R100, R144.reuse, R44, R100 ;  /* 0x0000002c9064723c */ /* 0x044ff00000081064 */
[----:B---3--:R-:W-:Y:S08]  /*29c60*/  HMMA.1688.F32.TF32 R104, R144, R48, R104 ;  /* 0x000000309068723c */ /* 0x008ff00000081068 */
[----:B------:R-:W-:Y:S08]  /*29c70*/  HMMA.1688.F32.TF32 R152, R188, R40, R152 ;  /* 0x00000028bc98723c */ /* 0x000ff00000081098 */
[C---:B----4-:R-:W-:Y:S08]  /*29c80*/  HMMA.1688.F32.TF32 R108, R144.reuse, R52, R108 ;  /* 0x00000034906c723c */ /* 0x050ff0000008106c */
[C---:B-----5:R-:W-:Y:S08]  /*29c90*/  HMMA.1688.F32.TF32 R112, R144.reuse, R56, R248 ;  /* 0x000000389070723c */ /* 0x060ff000000810f8 */
[C---:B------:R-:W-:Y:S08]  /*29ca0*/  HMMA.1688.F32.TF32 R116, R144.reuse, R60, R116 ;  /* 0x0000003c9074723c */ /* 0x040ff00000081074 */
[C---:B------:R-:W-:Y:S08]  /*29cb0*/  HMMA.1688.F32.TF32 R120, R144.reuse, R64, R120 ;  /* 0x000000409078723c */ /* 0x040ff00000081078 */
[C---:B------:R-:W-:Y:S01]  /*29cc0*/  HMMA.1688.F32.TF32 R128, R144.reuse, R72, R180 ;  /* 0x000000489080723c */ /* 0x040fe200000810b4 */
[----:B------:R-:W-:Y:S07]  /*29cd0*/  STL.64 [R1+0x1658], R94 ;  /* 0x0016585e01007387 */ /* 0x000fee0000100a00 */
[----:B------:R-:W-:Y:S08]  /*29ce0*/  HMMA.1688.F32.TF32 R144, R144, R88, R160 ;  /* 0x000000589090723c */ /* 0x000ff000000810a0 */
[C---:B------:R-:W-:Y:S01]  /*29cf0*/  HMMA.1688.F32.TF32 R156, R188.reuse, R44, R156 ;  /* 0x0000002cbc9c723c */ /* 0x040fe2000008109c */
[----:B------:R-:W-:Y:S07]  /*29d00*/  STL.64 [R1+0x1650], R92 ;  /* 0x0016505c01007387 */ /* 0x000fee0000100a00 */
[C---:B------:R-:W-:Y:S01]  /*29d10*/  HMMA.1688.F32.TF32 R160, R188.reuse, R48, R176 ;  /* 0x00000030bca0723c */ /* 0x040fe200000810b0 */
        /* <DEDUP_REMOVED lines=16> */
[----:B------:R-:W2:Y:S04]  /*29e20*/  LDL.LU R223, [R1+0x16c4] ;  /* 0x0016c40001df7983 */ /* 0x000ea80000300800 */
[----:B------:R1:W-:Y:S04]  /*29e30*/  STL.64 [R1+0x20], R8 ;  /* 0x0000200801007387 */ /* 0x0003e80000100a00 */
[----:B------:R3:W-:Y:S04]  /*29e40*/  STL.64 [R1+0x28], R10 ;  /* 0x0000280a01007387 */ /* 0x0007e80000100a00 */
[----:B------:R-:W4:Y:S04]  /*29e50*/  LDL.LU R236, [R1+0x16c0] ;  /* 0x0016c00001ec7983 */ /* 0x000f280000300800 */
[----:B------:R-:W4:Y:S04]  /*29e60*/  LDL.LU R237, [R1+0x16bc] ;  /* 0x0016bc0001ed7983 */ /* 0x000f280000300800 */
[----:B------:R-:W4:Y:S04]  /*29e70*/  LDL.LU R238, [R1+0x16b8] ;  /* 0x0016b80001ee7983 */ /* 0x000f280000300800 */
[----:B------:R-:W5:Y:S04]  /*29e80*/  LDL.LU R20, [R1+0x200] ;  /* 0x0002000001147983 */ /* 0x000f680000300800 */
[----:B------:R-:W5:Y:S04]  /*29e90*/  LDL.LU R21, [R1+0x204] ;  /* 0x0002040001157983 */ /* 0x000f680000300800 */
[----:B------:R-:W5:Y:S04]  /*29ea0*/  LDL.LU R22, [R1+0x208] ;  /* 0x0002080001167983 */ /* 0x000f680000300800 */
[----:B------:R-:W5:Y:S04]  /*29eb0*/  LDL.LU R23, [R1+0x20c] ;  /* 0x00020c0001177983 */ /* 0x000f680000300800 */
[----:B-1----:R-:W4:Y:S04]  /*29ec0*/  LDL.LU R8, [R1+0x220] ;  /* 0x0002200001087983 */ /* 0x002f280000300800 */
[----:B------:R-:W4:Y:S04]  /*29ed0*/  LDL.LU R9, [R1+0x224] ;  /* 0x0002240001097983 */ /* 0x000f280000300800 */
[----:B---3--:R-:W4:Y:S04]  /*29ee0*/  LDL.LU R10, [R1+0x228] ;  /* 0x00022800010a7983 */ /* 0x008f280000300800 */
[----:B------:R-:W4:Y:S04]  /*29ef0*/  LDL.LU R11, [R1+0x22c] ;  /* 0x00022c00010b7983 */ /* 0x000f280000300800 */
[----:B------:R-:W3:Y:S04]  /*29f00*/  LDL.LU R92, [R1+0x230] ;  /* 0x00023000015c7983 */ /* 0x000ee80000300800 */
[----:B------:R-:W3:Y:S04]  /*29f10*/  LDL.LU R93, [R1+0x234] ;  /* 0x00023400015d7983 */ /* 0x000ee80000300800 */
[----:B------:R-:W3:Y:S04]  /*29f20*/  LDL.LU R94, [R1+0x238] ;  /* 0x00023800015e7983 */ /* 0x000ee80000300800 */
[----:B------:R-:W3:Y:S04]  /*29f30*/  LDL.LU R95, [R1+0x23c] ;  /* 0x00023c00015f7983 */ /* 0x000ee80000300800 */
[----:B------:R-:W5:Y:S04]  /*29f40*/  LDL.LU R96, [R1+0x240] ;  /* 0x0002400001607983 */ /* 0x000f680000300800 */
[----:B------:R-:W5:Y:S04]  /*29f50*/  LDL.LU R97, [R1+0x244] ;  /* 0x0002440001617983 */ /* 0x000f680000300800 */
[----:B------:R-:W5:Y:S04]  /*29f60*/  LDL.LU R98, [R1+0x248] ;  /* 0x0002480001627983 */ /* 0x000f680000300800 */
[----:B------:R-:W5:Y:S04]  /*29f70*/  LDL.LU R99, [R1+0x24c] ;  /* 0x00024c0001637983 */ /* 0x000f680000300800 */
[----:B------:R-:W5:Y:S04]  /*29f80*/  LDL.LU R208, [R1+0x260] ;  /* 0x0002600001d07983 */ /* 0x000f680000300800 */
[----:B------:R-:W5:Y:S04]  /*29f90*/  LDL.LU R209, [R1+0x264] ;  /* 0x0002640001d17983 */ /* 0x000f680000300800 */
[----:B------:R-:W5:Y:S04]  /*29fa0*/  LDL.LU R210, [R1+0x268] ;  /* 0x0002680001d27983 */ /* 0x000f680000300800 */
[----:B------:R-:W5:Y:S01]  /*29fb0*/  LDL.LU R211, [R1+0x26c] ;  /* 0x00026c0001d37983 */ /* 0x000f620000300800 */
[C---:B------:R-:W-:Y:S03]  /*29fc0*/  HMMA.1688.F32.TF32 R176, R188.reuse, R64, R200 ;  /* 0x00000040bcb0723c */ /* 0x040fe600000810c8 */
        /* <DEDUP_REMOVED lines=14> */
[----:B------:R-:W-:Y:S03]  /*2a0b0*/  HMMA.1688.F32.TF32 R172, R188, R60, R196 ;  /* 0x0000003cbcac723c */ /* 0x000fe600000810c4 */
[----:B------:R-:W5:Y:S04]  /*2a0c0*/  LDL.LU R204, [R1+0x2c0] ;  /* 0x0002c00001cc7983 */ /* 0x000f680000300800 */
[----:B------:R-:W5:Y:S04]  /*2a0d0*/  LDL.LU R205, [R1+0x2c4] ;  /* 0x0002c40001cd7983 */ /* 0x000f680000300800 */
[----:B------:R-:W5:Y:S04]  /*2a0e0*/  LDL.LU R206, [R1+0x2c8] ;  /* 0x0002c80001ce7983 */ /* 0x000f680000300800 */
[----:B------:R-:W5:Y:S01]  /*2a0f0*/  LDL.LU R207, [R1+0x2cc] ;  /* 0x0002cc0001cf7983 */ /* 0x000f620000300800 */
[----:B------:R-:W-:-:S03]  /*2a100*/  IMAD.MOV.U32 R251, RZ, RZ, R239 ;  /* 0x000000fffffb7224 */ /* 0x000fc600078e00ef */
[----:B------:R-:W5:Y:S04]  /*2a110*/  LDL.LU R196, [R1+0x290] ;  /* 0x0002900001c47983 */ /* 0x000f680000300800 */
        /* <DEDUP_REMOVED lines=20> */
[C---:B------:R-:W-:Y:S08]  /*2a260*/  HMMA.1688.F32.TF32 R164, R188.reuse, R52, R184 ;  /* 0x00000034bca4723c */ /* 0x040ff000000810b8 */
[C---:B------:R-:W-:Y:S08]  /*2a270*/  HMMA.1688.F32.TF32 R184, R188.reuse, R72, R212 ;  /* 0x00000048bcb8723c */ /* 0x040ff000000810d4 */
[C---:B------:R-:W-:Y:S11]  /*2a280*/  HMMA.1688.F32.TF32 R152, R188.reuse, R84, R228 ;  /* 0x00000054bc98723c */ /* 0x040ff600000810e4 */
[----:B------:R-:W-:Y:S11]  /*2a290*/  @!UPT UIADD3 URZ, URZ, URZ, URZ ;  /* 0x0000003f3f3ff290 */ /* 0x000ff6000fffe03f */
[----:B------:R-:W-:Y:S02]  /*2a2a0*/  @!UPT UIADD3 URZ, URZ, URZ, URZ ;  /* 0x0000003f3f3ff290 */ /* 0x000fe4000fffe03f */
[----:B------:R-:W-:Y:S02]  /*2a2b0*/  IMAD.MOV.U32 R148, RZ, RZ, R152 ;  /* 0x000000ffff947224 */ /* 0x000fe400078e0098 */
[----:B------:R-:W-:Y:S01]  /*2a2c0*/  IMAD.MOV.U32 R149, RZ, RZ, R153 ;  /* 0x000000ffff957224 */ /* 0x000fe200078e0099 */
[C---:B--2---:R-:W-:Y:S08]  /*2a2d0*/  HMMA.1688.F32.TF32 R24, R188.reuse, R80, R220 ;  /* 0x00000050bc18723c */ /* 0x044ff000000810dc */
[----:B------:R-:W-:Y:S01]  /*2a2e0*/  HMMA.1688.F32.TF32 R188, R188, R88, R224 ;  /* 0x00000058bcbc723c */ /* 0x000fe200000810e0 */
[----:B------:R-:W-:Y:S11]  /*2a2f0*/  IMAD.MOV.U32 R150, RZ, RZ, R154 ;  /* 0x000000ffff967224 */ /* 0x000ff600078e009a */
[----:B------:R-:W-:Y:S11]  /*2a300*/  @!UPT UIADD3 URZ, URZ, URZ, URZ ;  /* 0x0000003f3f3ff290 */ /* 0x000ff6000fffe03f */
[----:B------:R-:W-:Y:S01]  /*2a310*/  @!UPT UIADD3 URZ, URZ, URZ, URZ ;  /* 0x0000003f3f3ff290 */ /* 0x000fe2000fffe03f */
[----:B------:R-:W-:Y:S02]  /*2a320*/  IMAD.MOV.U32 R159, RZ, RZ, R188 ;  /* 0x000000ffff9f7224 */ /* 0x000fe400078e00bc */
[----:B------:R-:W-:Y:S02]  /*2a330*/  IMAD.MOV.U32 R152, RZ, RZ, R189 ;  /* 0x000000ffff987224 */ /* 0x000fe400078e00bd */
[----:B------:R-:W-:Y:S02]  /*2a340*/  IMAD.MOV.U32 R153, RZ, RZ, R190 ;  /* 0x000000ffff997224 */ /* 0x000fe400078e00be */
[----:B------:R-:W-:Y:S01]  /*2a350*/  IMAD.MOV.U32 R154, RZ, RZ, R191 ;  /* 0x000000ffff9a7224 */ /* 0x000fe200078e00bf */
[----:B----4-:R-:W-:Y:S08]  /*2a360*/  HMMA.1688.F32.TF32 R224, R240, R72, R8 ;  /* 0x00000048f0e0723c */ /* 0x010ff00000081008 */
[----:B------:R-:W-:Y:S08]  /*2a370*/  HMMA.1688.F32.TF32 R8, R4, R44, R244 ;  /* 0x0000002c0408723c */ /* 0x000ff000000810f4 */
[C---:B---3--:R-:W-:Y:S08]  /*2a380*/  HMMA.1688.F32.TF32 R220, R240.reuse, R68, R92 ;  /* 0x00000044f0dc723c */ /* 0x048ff0000008105c */
[C---:B-----5:R-:W-:Y:S08]  /*2a390*/  HMMA.1688.F32.TF32 R216, R240.reuse, R64, R96 ;  /* 0x00000040f0d8723c */ /* 0x060ff00000081060 */
        /* <DEDUP_REMOVED lines=10> */
[----:B------:R-:W-:Y:S08]  /*2a440*/  HMMA.1688.F32.TF32 R240, R240, R88, R20 ;  /* 0x00000058f0f0723c */ /* 0x000ff00000081014 */
[C---:B------:R-:W-:Y:S08]  /*2a450*/  HMMA.1688.F32.TF32 R20, R4.reuse, R36, R12 ;  /* 0x000000240414723c */ /* 0x040ff0000008100c */
[----:B------:R-:W-:Y:S11]  /*2a460*/  HMMA.1688.F32.TF32 R12, R4, R40, R16 ;  /* 0x00000028040c723c */ /* 0x000ff60000081010 */
[----:B------:R-:W-:Y:S04]  /*2a470*/  @!UPT UIADD3 URZ, URZ, URZ, URZ ;  /* 0x0000003f3f3ff290 */ /* 0x000fe8000fffe03f */
[----:B------:R-:W-:Y:S04]  /*2a480*/  STL.64 [R1+0x100], R20 ;  /* 0x0001001401007387 */ /* 0x000fe80000100a00 */
[----:B------:R-:W-:Y:S04]  /*2a490*/  STL.64 [R1+0x108], R22 ;  /* 0x0001081601007387 */ /* 0x000fe80000100a00 */
[----:B------:R-:W2:Y:S04]  /*2a4a0*/  LDL.LU R96, [R1+0xa0] ;  /* 0x0000a00001607983 */ /* 0x000ea80000300800 */
[----:B------:R1:W-:Y:S04]  /*2a4b0*/  STL.64 [R1+0xf0], R12 ;  /* 0x0000f00c01007387 */ /* 0x0003e80000100a00 */
[----:B------:R3:W-:Y:S04]  /*2a4c0*/  STL.64 [R1+0xf8], R14 ;  /* 0x0000f80e01007387 */ /* 0x0007e80000100a00 */
[----:B------:R4:W-:Y:S04]  /*2a4d0*/  STL.64 [R1+0xe0], R8 ;  /* 0x0000e00801007387 */ /* 0x0009e80000100a00 */
[----:B------:R5:W-:Y:S04]  /*2a4e0*/  STL.64 [R1+0xe8], R10 ;  /* 0x0000e80a01007387 */ /* 0x000be80000100a00 */
[----:B------:R-:W2:Y:S04]  /*2a4f0*/  LDL.LU R97, [R1+0xa4] ;  /* 0x0000a40001617983 */ /* 0x000ea80000300800 */
        /* <DEDUP_REMOVED lines=10> */
[----:B-1----:R-:W2:Y:S04]  /*2a5a0*/  LDL.LU R12, [R1+0xc0] ;  /* 0x0000c000010c7983 */ /* 0x002ea80000300800 */
[----:B------:R-:W2:Y:S04]  /*2a5b0*/  LDL.LU R13, [R1+0xc4] ;  /* 0x0000c400010d7983 */ /* 0x000ea80000300800 */
[----:B---3--:R-:W3:Y:S04]  /*2a5c0*/  LDL.LU R14, [R1+0xc8] ;  /* 0x0000c800010e7983 */ /* 0x008ee80000300800 */
[----:B------:R-:W3:Y:S04]  /*2a5d0*/  LDL.LU R15, [R1+0xcc] ;  /* 0x0000cc00010f7983 */ /* 0x000ee80000300800 */
[----:B------:R-:W3:Y:S04]  /*2a5e0*/  LDL.LU R92, [R1+0x90] ;  /* 0x00009000015c7983 */ /* 0x000ee80000300800 */
[----:B------:R-:W3:Y:S04]  /*2a5f0*/  LDL.LU R93, [R1+0x94] ;  /* 0x00009400015d7983 */ /* 0x000ee80000300800 */
[----:B------:R-:W3:Y:S04]  /*2a600*/  LDL.LU R94, [R1+0x98] ;  /* 0x00009800015e7983 */ /* 0x000ee80000300800 */
[----:B------:R-:W3:Y:S04]  /*2a610*/  LDL.LU R95, [R1+0x9c] ;  /* 0x00009c00015f7983 */ /* 0x000ee80000300800 */
[----:B----4-:R-:W4:Y:S04]  /*2a620*/  LDL.LU R8, [R1+0x80] ;  /* 0x0000800001087983 */ /* 0x010f280000300800 */
[----:B------:R-:W4:Y:S04]  /*2a630*/  LDL.LU R9, [R1+0x84] ;  /* 0x0000840001097983 */ /* 0x000f280000300800 */
[----:B-----5:R-:W4:Y:S04]  /*2a640*/  LDL.LU R10, [R1+0x88] ;  /* 0x00008800010a7983 */ /* 0x020f280000300800 */
[----:B------:R-:W4:Y:S04]  /*2a650*/  LDL.LU R11, [R1+0x8c] ;  /* 0x00008c00010b7983 */ /* 0x000f280000300800 */
        /* <DEDUP_REMOVED lines=13> */
[----:B------:R-:W5:Y:S04]  /*2a730*/  LDL.LU R3, [R1+0x169c] ;  /* 0x00169c0001037983 */ /* 0x000f680000300800 */
[----:B------:R-:W5:Y:S04]  /*2a740*/  LDL.LU R248, [R1] ;  /* 0x0000000001f87983 */ /* 0x000f680000300800 */
[----:B------:R-:W5:Y:S04]  /*2a750*/  LDL.LU R249, [R1+0x4] ;  /* 0x0000040001f97983 */ /* 0x000f680000300800 */
[----:B------:R-:W5:Y:S01]  /*2a760*/  LDL.LU R250, [R1+0x8] ;  /* 0x0000080001fa7983 */ /* 0x000f620000300800 */
[----:B------:R-:W-:Y:S01]  /*2a770*/  IMAD.MOV.U32 R29, RZ, RZ, R25 ;  /* 0x000000ffff1d7224 */ /* 0x000fe200078e0019 */
[----:B------:R-:W-:Y:S01]  /*2a780*/  MOV R25, R251 ;  /* 0x000000fb00197202 */ /* 0x000fe20000000f00 */
[----:B------:R-:W-:-:S02]  /*2a790*/  IMAD.MOV.U32 R251, RZ, RZ, R252 ;  /* 0x000000fffffb7224 */ /* 0x000fc400078e00fc */
[----:B------:R-:W5:Y:S01]  /*2a7a0*/  LDL.LU R252, [R1+0x1698] ;  /* 0x0016980001fc7983 */ /* 0x000f620000300800 */
[----:B------:R-:W-:Y:S01]  /*2a7b0*/  IMAD.MOV.U32 R28, RZ, RZ, R24 ;  /* 0x000000ffff1c7224 */ /* 0x000fe200078e0018 */
[----:B------:R-:W-:Y:S01]  /*2a7c0*/  MOV R24, R27 ;  /* 0x0000001b00187202 */ /* 0x000fe20000000f00 */
[----:B------:R-:W-:Y:S02]  /*2a7d0*/  IMAD.MOV.U32 R151, RZ, RZ, R155 ;  /* 0x000000ffff977224 */ /* 0x000fe400078e009b */
[----:B------:R-:W-:Y:S01]  /*2a7e0*/  IMAD.MOV.U32 R30, RZ, RZ, R26 ;  /* 0x000000ffff1e7224 */ /* 0x000fe200078e001a */
[C---:B--2---:R-:W-:Y:S08]  /*2a7f0*/  HMMA.1688.F32.TF32 R96, R4.reuse, R60, R96 ;  /* 0x0000003c0460723c */ /* 0x044ff00000081060 */
[C---:B------:R-:W-:Y:S08]  /*2a800*/  HMMA.1688.F32.TF32 R100, R4.reuse, R56, R100 ;  /* 0x000000380464723c */ /* 0x040ff00000081064 */
[C---:B------:R-:W-:Y:S08]  /*2a810*/  HMMA.1688.F32.TF32 R104, R4.reuse, R48, R104 ;  /* 0x000000300468723c */ /* 0x040ff00000081068 */
[C---:B---3--:R-:W-:Y:S08]  /*2a820*/  HMMA.1688.F32.TF32 R12, R4.reuse, R52, R12 ;  /* 0x00000034040c723c */ /* 0x048ff0000008100c */
[C---:B------:R-:W-:Y:S07]  /*2a830*/  HMMA.1688.F32.TF32 R92, R4.reuse, R64, R92 ;  /* 0x00000040045c723c */ /* 0x040fee000008105c */
[----:B------:R-:W-:Y:S04]  /*2a840*/  STL.64 [R1+0xd0], R104 ;  /* 0x0000d06801007387 */ /* 0x000fe80000100a00 */
[----:B------:R1:W-:Y:S01]  /*2a850*/  STL.64 [R1+0xd8], R106 ;  /* 0x0000d86a01007387 */ /* 0x0003e20000100a00 */
[C---:B----4-:R-:W-:Y:S03]  /*2a860*/  HMMA.1688.F32.TF32 R8, R4.reuse, R68, R8 ;  /* 0x000000440408723c */ /* 0x050fe60000081008 */
[----:B-1----:R-:W2:Y:S04]  /*2a870*/  LDL.LU.64 R106, [R1+0x1690] ;  /* 0x00169000016a7983 */ /* 0x002ea80000300a00 */
[----:B------:R-:W2:Y:S01]  /*2a880*/  LDL.LU.64 R104, [R1+0x1688] ;  /* 0x0016880001687983 */ /* 0x000ea20000300a00 */
[C---:B-----5:R-:W-:Y:S03]  /*2a890*/  HMMA.1688.F32.TF32 R32, R4.reuse, R72, R32 ;  /* 0x000000480420723c */ /* 0x060fe60000081020 */
[----:B------:R-:W-:Y:S04]  /*2a8a0*/  STL.64 [R1+0xc0], R12 ;  /* 0x0000c00c01007387 */ /* 0x000fe80000100a00 */
[----:B------:R1:W-:Y:S01]  /*2a8b0*/  STL.64 [R1+0xc8], R14 ;  /* 0x0000c80e01007387 */ /* 0x0003e20000100a00 */
[C---:B------:R-:W-:Y:S03]  /*2a8c0*/  HMMA.1688.F32.TF32 R16, R4.reuse, R80, R16 ;  /* 0x000000500410723c */ /* 0x040fe60000081010 */
[----:B-1----:R-:W3:Y:S05]  /*2a8d0*/  LDL.LU.64 R14, [R1+0x1680] ;  /* 0x00168000010e7983 */ /* 0x002eea0000300a00 */
[----:B------:R-:W-:Y:S01]  /*2a8e0*/  HMMA.1688.F32.TF32 R20, R4, R76, R20 ;  /* 0x0000004c0414723c */ /* 0x000fe20000081014 */
[----:B------:R-:W-:Y:S04]  /*2a8f0*/  STL.64 [R1+0xb0], R100 ;  /* 0x0000b06401007387 */ /* 0x000fe80000100a00 */
[----:B------:R1:W-:Y:S01]  /*2a900*/  STL.64 [R1+0xb8], R102 ;  /* 0x0000b86601007387 */ /* 0x0003e20000100a00 */
[----:B------:R-:W-:Y:S01]  /*2a910*/  IMAD.MOV.U32 R65, RZ, RZ, R95 ;  /* 0x000000ffff417224 */ /* 0x000fe200078e005f */
[----:B------:R-:W-:-:S02]  /*2a920*/  MOV R61, R94 ;  /* 0x0000005e003d7202 */ /* 0x000fc40000000f00 */
[----:B------:R-:W-:Y:S04]  /*2a930*/  LDS R244, [R0+0x61800] ;  /* 0x0618000000f47984 */ /* 0x000fe80000000800 */
[----:B------:R-:W-:Y:S04]  /*2a940*/  LDS R246, [R0+0x61c00] ;  /* 0x061c000000f67984 */ /* 0x000fe80000000800 */
[----:B-1----:R-:W4:Y:S01]  /*2a950*/  LDL.LU.64 R102, [R1+0x1678] ;  /* 0x0016780001667983 */ /* 0x002f220000300a00 */
[----:B------:R-:W-:Y:S03]  /*2a960*/  HMMA.1688.F32.TF32 R248, R4, R84, R248 ;  /* 0x0000005404f8723c */ /* 0x000fe600000810f8 */
[----:B------:R-:W4:Y:S04]  /*2a970*/  LDL.LU.64 R100, [R1+0x1670] ;  /* 0x0016700001647983 */ /* 0x000f280000300a00 */
[----:B------:R-:W-:Y:S01]  /*2a980*/  STL.64 [R1+0xa0], R96 ;  /* 0x0000a06001007387 */ /* 0x000fe20000100a00 */
[----:B------:R-:W-:-:S03]  /*2a990*/  IMAD.MOV.U32 R64, RZ, RZ, R92 ;  /* 0x000000ffff407224 */ /* 0x000fc600078e005c */
[----:B------:R1:W-:Y:S01]  /*2a9a0*/  STL.64 [R1+0xa8], R98 ;  /* 0x0000a86201007387 */ /* 0x0003e20000100a00 */
[----:B------:R-:W-:Y:S01]  /*2a9b0*/  IMAD.MOV.U32 R60, RZ, RZ, R93 ;  /* 0x000000ffff3c7224 */ /* 0x000fe200078e005d */
[----:B------:R-:W-:Y:S01]  /*2a9c0*/  MOV R163, R35 ;  /* 0x0000002300a37202 */ /* 0x000fe20000000f00 */
[----:B------:R-:W-:Y:S01]  /*2a9d0*/  IMAD.MOV.U32 R49, RZ, RZ, R11 ;  /* 0x000000ffff317224 */ /* 0x000fe200078e000b */
[----:B------:R-:W-:Y:S01]  /*2a9e0*/  LDS R245, [R3+0x61800] ;  /* 0x0618000003f57984 */ /* 0x000fe20000000800 */
[----:B------:R-:W-:Y:S02]  /*2a9f0*/  IMAD.MOV.U32 R44, RZ, RZ, R10 ;  /* 0x000000ffff2c7224 */ /* 0x000fe400078e000a */
[----:B------:R-:W-:Y:S01]  /*2aa00*/  IMAD.MOV.U32 R155, RZ, RZ, R34 ;  /* 0x000000ffff9b7224 */ /* 0x000fe200078e0022 */
[----:B------:R-:W5:Y:S04]  /*2aa10*/  LDS R247, [R3+0x61c00] ;  /* 0x061c000003f77984 */ /* 0x000f680000000800 */
[----:B-1----:R-:W3:Y:S04]  /*2aa20*/  LDL.LU.64 R98, [R1+0x1668] ;  /* 0x0016680001627983 */ /* 0x002ee80000300a00 */
[----:B------:R-:W3:Y:S01]  /*2aa30*/  LDL.LU.64 R96, [R1+0x1660] ;  /* 0x0016600001607983 */ /* 0x000ee20000300a00 */
[----:B------:R-:W-:-:S03]  /*2aa40*/  IMAD.MOV.U32 R27, RZ, RZ, R32 ;  /* 0x000000ffff1b7224 */ /* 0x000fc600078e0020 */
        /* <DEDUP_REMOVED lines=10> */
[----:B------:R-:W-:Y:S01]  /*2aaf0*/  STL.64 [R1+0x60], R20 ;  /* 0x0000601401007387 */ /* 0x000fe20000100a00 */
[----:B------:R-:W-:-:S03]  /*2ab00*/  IMAD.MOV.U32 R26, RZ, RZ, R19 ;  /* 0x000000ffff1a7224 */ /* 0x000fc600078e0013 */
[----:B------:R1:W-:Y:S01]  /*2ab10*/  STL [R1+0x6c], R23 ;  /* 0x00006c1701007387 */ /* 0x0003e20000100800 */
[----:B------:R-:W-:Y:S02]  /*2ab20*/  IMAD.MOV.U32 R57, RZ, RZ, R16 ;  /* 0x000000ffff397224 */ /* 0x000fe400078e0010 */
[----:B------:R-:W-:Y:S02]  /*2ab30*/  IMAD.MOV.U32 R56, RZ, RZ, R17 ;  /* 0x000000ffff387224 */ /* 0x000fe400078e0011 */
[----:B------:R-:W-:Y:S01]  /*2ab40*/  IMAD.MOV.U32 R52, RZ, RZ, R252 ;  /* 0x000000ffff347224 */ /* 0x000fe200078e00fc */
[----:B-1----:R-:W3:Y:S01]  /*2ab50*/  LDL.LU.64 R22, [R1+0x1630] ;  /* 0x0016300001167983 */ /* 0x002ee20000300a00 */
[----:B------:R-:W-:-:S03]  /*2ab60*/  IMAD.MOV.U32 R81, RZ, RZ, R250 ;  /* 0x000000ffff517224 */ /* 0x000fc600078e00fa */
[----:B------:R-:W3:Y:S01]  /*2ab70*/  LDL.LU.64 R20, [R1+0x1628] ;  /* 0x0016280001147983 */ /* 0x000ee20000300a00 */
[----:B------:R-:W-:-:S03]  /*2ab80*/  IMAD.MOV.U32 R80, RZ, RZ, R251 ;  /* 0x000000ffff507224 */ /* 0x000fc600078e00fb */
[----:B------:R-:W3:Y:S01]  /*2ab90*/  LDL.LU.64 R18, [R1+0x1620] ;  /* 0x0016200001127983 */ /* 0x000ee20000300a00 */
[----:B------:R-:W-:-:S03]  /*2aba0*/  IMAD.MOV.U32 R252, RZ, RZ, R249 ;  /* 0x000000fffffc7224 */ /* 0x000fc600078e00f9 */
[----:B------:R-:W3:Y:S04]  /*2abb0*/  LDL.LU.64 R16, [R1+0x1618] ;  /* 0x0016180001107983 */ /* 0x000ee80000300a00 */
[----:B------:R1:W-:Y:S04]  /*2abc0*/  STL [R1+0x110], R248 ;  /* 0x000110f801007387 */ /* 0x0003e80000100800 */
[----:B------:R-:W3:Y:S04]  /*2abd0*/  LDL.LU.64 R250, [R1+0x1610] ;  /* 0x0016100001fa7983 */ /* 0x000ee80000300a00 */
[----:B-1----:R-:W3:Y:S01]  /*2abe0*/  LDL.LU.64 R248, [R1+0x1608] ;  /* 0x0016080001f87983 */ /* 0x002ee20000300a00 */
[----:B------:R-:W-:Y:S01]  /*2abf0*/  IMAD.MOV.U32 R85, RZ, RZ, R3 ;  /* 0x000000ffff557224 */ /* 0x000fe200078e0003 */
[----:B------:R-:W-:Y:S01]  /*2ac00*/  MOV R84, R13 ;  /* 0x0000000d00547202 */ /* 0x000fe20000000f00 */
[----:B------:R-:W-:Y:S01]  /*2ac10*/  IMAD.MOV.U32 R45, RZ, RZ, R9 ;  /* 0x000000ffff2d7224 */ /* 0x000fe200078e0009 */
[C---:B-----5:R-:W-:Y:S08]  /*2ac20*/  HMMA.1688.F32.TF32 R112, R244.reuse, R58, R112 ;  /* 0x0000003af470723c */ /* 0x060ff00000081070 */
[C---:B------:R-:W-:Y:S08]  /*2ac30*/  HMMA.1688.F32.TF32 R116, R244.reuse, R62, R116 ;  /* 0x0000003ef474723c */ /* 0x040ff00000081074 */
[C---:B------:R-:W-:Y:S08]  /*2ac40*/  HMMA.1688.F32.TF32 R120, R244.reuse, R66, R120 ;  /* 0x00000042f478723c */ /* 0x040ff00000081078 */
[----:B------:R-:W-:Y:S01]  /*2ac50*/  HMMA.1688.F32.TF32 R124, R244, R70, R124 ;  /* 0x00000046f47c723c */ /* 0x000fe2000008107c */
[----:B------:R-:W-:-:S07]  /*2ac60*/  IMAD.MOV.U32 R48, RZ, RZ, R8 ;  /* 0x000000ffff307224 */ /* 0x000fce00078e0008 */
[C---:B--2---:R-:W-:Y:S08]  /*2ac70*/  HMMA.1688.F32.TF32 R104, R244.reuse, R50, R104 ;  /* 0x00000032f468723c */ /* 0x044ff00000081068 */
[C---:B----4-:R-:W-:Y:S08]  /*2ac80*/  HMMA.1688.F32.TF32 R100, R244.reuse, R46, R100 ;  /* 0x0000002ef464723c */ /* 0x050ff00000081064 */
[C---:B---3--:R-:W-:Y:S08]  /*2ac90*/  HMMA.1688.F32.TF32 R96, R244.reuse, R42, R96 ;  /* 0x0000002af460723c */ /* 0x048ff00000081060 */
[----:B------:R-:W-:Y:S08]  /*2aca0*/  HMMA.1688.F32.TF32 R92, R244, R38, R92 ;  /* 0x00000026f45c723c */ /* 0x000ff0000008105c */
[----:B------:R-:W-:Y:S11]  /*2acb0*/  HMMA.1688.F32.TF32 R4, R4, R88, R248 ;  /* 0x000000580404723c */ /* 0x000ff600000810f8 */
[----:B------:R-:W-:Y:S11]  /*2acc0*/  @!UPT UIADD3 URZ, URZ, URZ, URZ ;  /* 0x0000003f3f3ff290 */ /* 0x000ff6000fffe03f */
[----:B------:R-:W-:Y:S02]  /*2acd0*/  @!UPT UIADD3 URZ, URZ, URZ, URZ ;  /* 0x0000003f3f3ff290 */ /* 0x000fe4000fffe03f */
[----:B------:R-:W-:Y:S02]  /*2ace0*/  IMAD.MOV.U32 R77, RZ, RZ, R4 ;  /* 0x000000ffff4d7224 */ /* 0x000fe400078e0004 */
[----:B------:R-:W-:Y:S01]  /*2acf0*/  IMAD.MOV.U32 R76, RZ, RZ, R5 ;  /* 0x000000ffff4c7224 */ /* 0x000fe200078e0005 */
[----:B------:R-:W-:Y:S01]  /*2ad00*/  LDS R4, [R53+0x61880] ;  /* 0x0618800035047984 */ /* 0x000fe20000000800 */
[----:B------:R-:W-:Y:S02]  /*2ad10*/  IMAD.MOV.U32 R13, RZ, RZ, R6 ;  /* 0x000000ffff0d7224 */ /* 0x000fe400078e0006 */
[----:B------:R-:W-:Y:S01]  /*2ad20*/  IMAD.MOV.U32 R12, RZ, RZ, R7 ;  /* 0x000000ffff0c7224 */ /* 0x000fe200078e0007 */
[----:B------:R1:W-:Y:S04]  /*2ad30*/  LDS R6, [R53+0x61c80] ;  /* 0x061c800035067984 */ /* 0x0003e80000000800 */
[----:B------:R-:W-:Y:S04]  /*2ad40*/  LDS R5, [R85+0x61880] ;  /* 0x0618800055057984 */ /* 0x000fe80000000800 */
[----:B------:R-:W2:Y:S01]  /*2ad50*/  LDS R7, [R85+0x61c80] ;  /* 0x061c800055077984 */ /* 0x000ea20000000800 */
[----:B------:R-:W-:Y:S01]  /*2ad60*/  HMMA.1688.F32.TF32 R20, R244, R10, R20 ;  /* 0x0000000af414723c */ /* 0x000fe20000081014 */
[----:B------:R-:W-:Y:S01]  /*2ad70*/  IMAD.MOV.U32 R41, RZ, RZ, R92 ;  /* 0x000000ffff297224 */ /* 0x000fe200078e005c */
[----:B------:R-:W-:Y:S01]  /*2ad80*/  MOV R92, R45 ;  /* 0x0000002d005c7202 */ /* 0x000fe20000000f00 */
[----:B------:R-:W-:-:S02]  /*2ad90*/  IMAD.MOV.U32 R40, RZ, RZ, R93 ;  /* 0x000000ffff287224 */ /* 0x000fc400078e005d */
[----:B------:R-:W-:Y:S02]  /*2ada0*/  IMAD.MOV.U32 R93, RZ, RZ, R44 ;  /* 0x000000ffff5d7224 */ /* 0x000fe400078e002c */
[----:B------:R-:W-:Y:S01]  /*2adb0*/  IMAD.MOV.U32 R45, RZ, RZ, R98 ;  /* 0x000000ffff2d7224 */ /* 0x000fe200078e0062 */
[----:B------:R-:W-:Y:S01]  /*2adc0*/  HMMA.1688.F32.TF32 R248, R244, R14, R16 ;  /* 0x0000000ef4f8723c */ /* 0x000fe20000081010 */
[----:B------:R-:W-:Y:S01]  /*2add0*/  IMAD.MOV.U32 R44, RZ, RZ, R99 ;  /* 0x000000ffff2c7224 */ /* 0x000fe200078e0063 */
[----:B------:R-:W-:Y:S01]  /*2ade0*/  LDS R17, [R52+0x61800] ;  /* 0x0618000034117984 */ /* 0x000fe20000000800 */
[----:B------:R-:W-:Y:S01]  /*2adf0*/  IMAD.MOV.U32 R99, RZ, RZ, R52 ;  /* 0x000000ffff637224 */ /* 0x000fe200078e0034 */
[----:B------:R-:W-:Y:S01]  /*2ae00*/  MOV R98, R53 ;  /* 0x0000003500627202 */ /* 0x000fe20000000f00 */
[----:B-1----:R-:W-:Y:S01]  /*2ae10*/  IMAD.MOV.U32 R53, RZ, RZ, R102 ;  /* 0x000000ffff357224 */ /* 0x002fe200078e0066 */
[----:B------:R1:W-:Y:S01]  /*2ae20*/  LDS R19, [R52+0x61c00] ;  /* 0x061c000034137984 */ /* 0x0003e20000000800 */
[----:B------:R-:W-:-:S02]  /*2ae30*/  IMAD.MOV.U32 R88, RZ, RZ, R65 ;  /* 0x000000ffff587224 */ /* 0x000fc400078e0041 */
[----:B------:R-:W-:Y:S01]  /*2ae40*/  IMAD.MOV.U32 R89, RZ, RZ, R64 ;  /* 0x000000ffff597224 */ /* 0x000fe200078e0040 */
[----:B------:R-:W-:Y:S01]  /*2ae50*/  LDS R16, [R84+0x61800] ;  /* 0x0618000054107984 */ /* 0x000fe20000000800 */
[----:B------:R-:W-:Y:S02]  /*2ae60*/  IMAD.MOV.U32 R102, RZ, RZ, R60 ;  /* 0x000000ffff667224 */ /* 0x000fe400078e003c */
[----:B-1----:R-:W-:Y:S01]  /*2ae70*/  IMAD.MOV.U32 R52, RZ, RZ, R103 ;  /* 0x000000ffff347224 */ /* 0x002fe200078e0067 */
[----:B------:R-:W1:Y:S01]  /*2ae80*/  LDS R18, [R84+0x61c00] ;  /* 0x061c000054127984 */ /* 0x000e620000000800 */
[----:B------:R-:W-:Y:S01]  /*2ae90*/  IMAD.MOV.U32 R103, RZ, RZ, R61 ;  /* 0x000000ffff677224 */ /* 0x000fe200078e003d */
[----:B------:R-:W-:Y:S01]  /*2aea0*/  MOV R61, R106 ;  /* 0x0000006a003d7202 */ /* 0x000fe20000000f00 */
[----:B------:R-:W-:Y:S02]  /*2aeb0*/  IMAD.MOV.U32 R65, RZ, RZ, R104 ;  /* 0x000000ffff417224 */ /* 0x000fe400078e0068 */
[----:B------:R-:W-:-:S02]  /*2aec0*/  IMAD.MOV.U32 R64, RZ, RZ, R105 ;  /* 0x000000ffff407224 */ /* 0x000fc400078e0069 */
[----:B------:R-:W-:Y:S02]  /*2aed0*/  IMAD.MOV.U32 R60, RZ, RZ, R107 ;  /* 0x000000ffff3c7224 */ /* 0x000fe400078e006b */
[----:B------:R-:W-:Y:S08]  /*2aee0*/  HMMA.1688.F32.TF32 R104, R244, R54, R108 ;  /* 0x00000036f468723c */ /* 0x000ff0000008106c */
[----:B--2---:R-:W-:Y:S01]  /*2aef0*/  HMMA.1688.F32.TF32 R32, R4, R10, R32 ;  /* 0x0000000a0420723c */ /* 0x004fe20000081020 */
[----:B------:R-:W-:Y:S01]  /*2af00*/  IMAD.MOV.U32 R3, RZ, RZ, R22 ;  /* 0x000000ffff037224 */ /* 0x000fe200078e0016 */
[----:B------:R-:W-:Y:S01]  /*2af10*/  MOV R2, R23 ;  /* 0x0000001700027202 */ /* 0x000fe20000000f00 */
[----:B------:R-:W-:Y:S01]  /*2af20*/  IMAD.MOV.U32 R9, RZ, RZ, R20 ;  /* 0x000000ffff097224 */ /* 0x000fe200078e0014 */
[----:B------:R-:W2:Y:S01]  /*2af30*/  LDL.LU.64 R22, [R1+0x1600] ;  /* 0x0016000001167983 */ /* 0x000ea20000300a00 */
[----:B------:R-:W-:-:S03]  /*2af40*/  IMAD.MOV.U32 R8, RZ, RZ, R21 ;  /* 0x000000ffff087224 */ /* 0x000fc600078e0015 */
[----:B------:R-:W2:Y:S04]  /*2af50*/  LDL.LU.64 R20, [R1+0x15f8] ;  /* 0x0015f80001147983 */ /* 0x000ea80000300a00 */
[----:B------:R-:W-:Y:S04]  /*2af60*/  STL.64 [R1+0x1570], R114 ;  /* 0x0015707201007387 */ /* 0x000fe80000100a00 */
[----:B------:R-:W-:Y:S01]  /*2af70*/  STL.64 [R1+0x1568], R112 ;  /* 0x0015687001007387 */ /* 0x000fe20000100a00 */
[----:B------:R-:W-:-:S03]  /*2af80*/  IMAD.MOV.U32 R73, RZ, RZ, R104 ;  /* 0x000000ffff497224 */ /* 0x000fc600078e0068 */
[----:B------:R-:W-:Y:S01]  /*2af90*/  STL.64 [R1+0x1580], R118 ;  /* 0x0015807601007387 */ /* 0x000fe20000100a00 */
[----:B------:R-:W-:-:S03]  /*2afa0*/  IMAD.MOV.U32 R72, RZ, RZ, R105 ;  /* 0x000000ffff487224 */ /* 0x000fc600078e0069 */
[----:B------:R-:W-:Y:S01]  /*2afb0*/  STL.64 [R1+0x1578], R116 ;  /* 0x0015787401007387 */ /* 0x000fe20000100a00 */
[----:B------:R-:W-:Y:S02]  /*2afc0*/  IMAD.MOV.U32 R69, RZ, RZ, R106 ;  /* 0x000000ffff457224 */ /* 0x000fe400078e006a */
[----:B------:R-:W-:Y:S01]  /*2afd0*/  IMAD.MOV.U32 R68, RZ, RZ, R107 ;  /* 0x000000ffff447224 */ /* 0x000fe200078e006b */
[----:B------:R-:W-:Y:S01]  /*2afe0*/  STL.64 [R1+0x1590], R122 ;  /* 0x0015907a01007387 */ /* 0x000fe20000100a00 */
[C---:B------:R-:W-:Y:S03]  /*2aff0*/  HMMA.1688.F32.TF32 R104, R4.reuse, R38, R188 ;  /* 0x000000260468723c */ /* 0x040fe600000810bc */
[----:B------:R-:W-:Y:S04]  /*2b000*/  STL.64 [R1+0x1588], R120 ;  /* 0x0015887801007387 */ /* 0x000fe80000100a00 */
[----:B------:R-:W-:Y:S04]  /*2b010*/  STL.64 [R1+0x15a0], R126 ;  /* 0x0015a07e01007387 */ /* 0x000fe80000100a00 */
[----:B------:R-:W-:Y:S04]  /*2b020*/  STL.64 [R1+0x1598], R124 ;  /* 0x0015987c01007387 */ /* 0x000fe80000100a00 */
[----:B------:R-:W-:Y:S04]  /*2b030*/  STL.64 [R1+0x260], R32 ;  /* 0x0002602001007387 */ /* 0x000fe80000100a00 */
[----:B------:R3:W-:Y:S01]  /*2b040*/  STL.64 [R1+0x268], R34 ;  /* 0x0002682201007387 */ /* 0x0007e20000100a00 */
[----:B------:R-:W-:Y:S01]  /*2b050*/  IMAD.MOV.U32 R37, RZ, RZ, R94 ;  /* 0x000000ffff257224 */ /* 0x000fe200078e005e */
[----:B---3--:R-:W-:Y:S01]  /*2b060*/  HMMA.1688.F32.TF32 R32, R4, R42, R192 ;  /* 0x0000002a0420723c */ /* 0x008fe200000810c0 */
[----:B------:R-:W-:-:S02]  /*2b070*/  IMAD.MOV.U32 R36, RZ, RZ, R95 ;  /* 0x000000ffff247224 */ /* 0x000fc400078e005f */
[----:B------:R-:W-:Y:S02]  /*2b080*/  IMAD.MOV.U32 R94, RZ, RZ, R49 ;  /* 0x000000ffff5e7224 */ /* 0x000fe400078e0031 */
[----:B------:R-:W-:Y:S02]  /*2b090*/  IMAD.MOV.U32 R95, RZ, RZ, R48 ;  /* 0x000000ffff5f7224 */ /* 0x000fe400078e0030 */
[----:B------:R-:W-:Y:S02]  /*2b0a0*/  IMAD.MOV.U32 R49, RZ, RZ, R96 ;  /* 0x000000ffff317224 */ /* 0x000fe400078e0060 */
[----:B------:R-:W-:Y:S02]  /*2b0b0*/  IMAD.MOV.U32 R48, RZ, RZ, R97 ;  /* 0x000000ffff307224 */ /* 0x000fe400078e0061 */
[----:B------:R-:W-:Y:S02]  /*2b0c0*/  IMAD.MOV.U32 R96, RZ, RZ, R57 ;  /* 0x000000ffff607224 */ /* 0x000fe400078e0039 */
        /* <DEDUP_REMOVED lines=17> */
[----:B------:R-:W-:Y:S01]  /*2b1e0*/  HMMA.1688.F32.TF32 R32, R4, R46, R196 ;  /* 0x0000002e0420723c */ /* 0x000fe200000810c4 */
[----:B------:R-:W-:Y:S01]  /*2b1f0*/  IMAD.MOV.U32 R96, RZ, RZ, R98 ;  /* 0x000000ffff607224 */ /* 0x000fe200078e0062 */
[----:B------:R-:W-:Y:S01]  /*2b200*/  MOV R98, R84 ;  /* 0x0000005400627202 */ /* 0x000fe20000000f00 */
[----:B------:R-:W-:Y:S02]  /*2b210*/  IMAD.MOV.U32 R97, RZ, RZ, R85 ;  /* 0x000000ffff617224 */ /* 0x000fe400078e0055 */
[----:B------:R-:W-:-:S02]  /*2b220*/  IMAD.MOV.U32 R85, RZ, RZ, R105 ;  /* 0x000000ffff557224 */ /* 0x000fc400078e0069 */
[----:B------:R-:W-:Y:S01]  /*2b230*/  IMAD.MOV.U32 R84, RZ, RZ, R104 ;  /* 0x000000ffff547224 */ /* 0x000fe200078e0068 */
[----:B------:R-:W-:Y:S04]  /*2b240*/  STL [R1+0x14cc], R188 ;  /* 0x0014ccbc01007387 */ /* 0x000fe80000100800 */
[----:B------:R-:W-:Y:S04]  /*2b250*/  STL [R1+0x14c8], R85 ;  /* 0x0014c85501007387 */ /* 0x000fe80000100800 */
[----:B------:R3:W-:Y:S04]  /*2b260*/  STL [R1+0x14c4], R84 ;  /* 0x0014c45401007387 */ /* 0x0007e80000100800 */
[----:B------:R4:W-:Y:S04]  /*2b270*/  STL [R1+0x14c0], R189 ;  /* 0x0014c0bd01007387 */ /* 0x0009e80000100800 */
[----:B------:R-:W-:Y:S04]  /*2b280*/  STL [R1+0x14dc], R190 ;  /* 0x0014dcbe01007387 */ /* 0x000fe80000100800 */
[----:B------:R-:W-:Y:S01]  /*2b290*/  STL [R1+0x14d8], R191 ;  /* 0x0014d8bf01007387 */ /* 0x000fe20000100800 */
[----:B---3--:R-:W-:-:S03]  /*2b2a0*/  IMAD.MOV.U32 R84, RZ, RZ, R32 ;  /* 0x000000ffff547224 */ /* 0x008fc600078e0020 */
[----:B------:R-:W-:Y:S01]  /*2b2b0*/  STL [R1+0x14d4], R89 ;  /* 0x0014d45901007387 */ /* 0x000fe20000100800 */
[----:B----4-:R-:W-:-:S03]  /*2b2c0*/  IMAD.MOV.U32 R189, RZ, RZ, R33 ;  /* 0x000000ffffbd7224 */ /* 0x010fc600078e0021 */
[----:B------:R-:W-:Y:S04]  /*2b2d0*/  STL [R1+0x14d0], R88 ;  /* 0x0014d05801007387 */ /* 0x000fe80000100800 */
[----:B------:R3:W-:Y:S02]  /*2b2e0*/  STL.64 [R1+0x238], R34 ;  /* 0x0002382201007387 */ /* 0x0007e40000100a00 */
[C---:B---3--:R-:W-:Y:S02]  /*2b2f0*/  HMMA.1688.F32.TF32 R32, R4.reuse, R50, R200 ;  /* 0x000000320420723c */ /* 0x048fe400000810c8 */
[----:B------:R3:W-:Y:S11]  /*2b300*/  STL [R1+0x14e4], R189 ;  /* 0x0014e4bd01007387 */ /* 0x0007f60000100800 */
[----:B------:R-:W-:Y:S11]  /*2b310*/  @!UPT UIADD3 URZ, URZ, URZ, URZ ;  /* 0x0000003f3f3ff290 */ /* 0x000ff6000fffe03f */
[----:B------:R-:W-:Y:S01]  /*2b320*/  MOV R89, R32 ;  /* 0x0000002000597202 */ /* 0x000fe20000000f00 */
[----:B------:R-:W-:Y:S02]  /*2b330*/  IMAD.MOV.U32 R88, RZ, RZ, R33 ;  /* 0x000000ffff587224 */ /* 0x000fe400078e0021 */
[----:B------:R-:W-:Y:S02]  /*2b340*/  IMAD.MOV.U32 R188, RZ, RZ, R34 ;  /* 0x000000ffffbc7224 */ /* 0x000fe400078e0022 */
[----:B------:R-:W-:Y:S02]  /*2b350*/  IMAD.MOV.U32 R85, RZ, RZ, R35 ;  /* 0x000000ffff557224 */ /* 0x000fe400078e0023 */
[C---:B------:R-:W-:Y:S01]  /*2b360*/  HMMA.1688.F32.TF32 R32, R4.reuse, R54, R204 ;  /* 0x000000360420723c */ /* 0x040fe200000810cc */
[----:B------:R4:W-:Y:S11]  /*2b370*/  STL [R1+0x14e0], R84 ;  /* 0x0014e05401007387 */ /* 0x0009f60000100800 */
[----:B------:R-:W-:Y:S11]  /*2b380*/  @!UPT UIADD3 URZ, URZ, URZ, URZ ;  /* 0x0000003f3f3ff290 */ /* 0x000ff6000fffe03f */
[----:B------:R-:W-:Y:S01]  /*2b390*/  @!UPT UIADD3 URZ, URZ, URZ, URZ ;  /* 0x0000003f3f3ff290 */ /* 0x000fe2000fffe03f */
[----:B---3--:R-:W-:Y:S02]  /*2b3a0*/  IMAD.MOV.U32 R189, RZ, RZ, R32 ;  /* 0x000000ffffbd7224 */ /* 0x008fe400078e0020 */
[----:B----4-:R-:W-:Y:S02]  /*2b3b0*/  IMAD.MOV.U32 R84, RZ, RZ, R33 ;  /* 0x000000ffff547224 */ /* 0x010fe400078e0021 */
[----:B------:R-:W-:Y:S02]  /*2b3c0*/  IMAD.MOV.U32 R190, RZ, RZ, R34 ;  /* 0x000000ffffbe7224 */ /* 0x000fe400078e0022 */
[----:B------:R-:W-:Y:S02]  /*2b3d0*/  IMAD.MOV.U32 R191, RZ, RZ, R35 ;  /* 0x000000ffffbf7224 */ /* 0x000fe400078e0023 */
[----:B------:R-:W-:Y:S01]  /*2b3e0*/  HMMA.1688.F32.TF32 R32, R4, R58, R208 ;  /* 0x0000003a0420723c */ /* 0x000fe200000810d0 */
[----:B------:R3:W-:Y:S04]  /*2b3f0*/  STL [R1+0x14f4], R85 ;  /* 0x0014f45501007387 */ /* 0x0007e80000100800 */
[----:B------:R4:W-:Y:S04]  /*2b400*/  STL [R1+0x14f0], R188 ;  /* 0x0014f0bc01007387 */ /* 0x0009e80000100800 */
[----:B------:R5:W-:Y:S04]  /*2b410*/  STL [R1+0x14ec], R89 ;  /* 0x0014ec5901007387 */ /* 0x000be80000100800 */
[----:B------:R1:W-:Y:S11]  /*2b420*/  STL [R1+0x14e8], R88 ;  /* 0x0014e85801007387 */ /* 0x0003f60000100800 */
[----:B---3--:R-:W-:Y:S01]  /*2b430*/  IMAD.MOV.U32 R85, RZ, RZ, R32 ;  /* 0x000000ffff557224 */ /* 0x008fe200078e0020 */
[----:B----4-:R-:W-:Y:S01]  /*2b440*/  MOV R188, R33 ;  /* 0x0000002100bc7202 */ /* 0x010fe20000000f00 */
[----:B-----5:R-:W-:-:S02]  /*2b450*/  IMAD.MOV.U32 R89, RZ, RZ, R34 ;  /* 0x000000ffff597224 */ /* 0x020fc400078e0022 */
[----:B-1----:R-:W-:Y:S02]  /*2b460*/  IMAD.MOV.U32 R88, RZ, RZ, R35 ;  /* 0x000000ffff587224 */ /* 0x002fe400078e0023 */
[----:B------:R-:W-:Y:S01]  /*2b470*/  HMMA.1688.F32.TF32 R32, R4, R62, R212 ;  /* 0x0000003e0420723c */ /* 0x000fe200000810d4 */
[----:B------:R1:W-:Y:S04]  /*2b480*/  STL [R1+0x1504], R191 ;  /* 0x001504bf01007387 */ /* 0x0003e80000100800 */
[----:B------:R3:W-:Y:S04]  /*2b490*/  STL [R1+0x1500], R190 ;  /* 0x001500be01007387 */ /* 0x0007e80000100800 */
[----:B------:R4:W-:Y:S04]  /*2b4a0*/  STL [R1+0x14fc], R189 ;  /* 0x0014fcbd01007387 */ /* 0x0009e80000100800 */
[----:B------:R5:W-:Y:S11]  /*2b4b0*/  STL [R1+0x14f8], R84 ;  /* 0x0014f85401007387 */ /* 0x000bf60000100800 */
[----:B-1----:R-:W-:-:S02]  /*2b4c0*/  IMAD.MOV.U32 R191, RZ, RZ, R32 ;  /* 0x000000ffffbf7224 */ /* 0x002fc400078e0020 */
[----:B---3--:R-:W-:Y:S02]  /*2b4d0*/  IMAD.MOV.U32 R190, RZ, RZ, R33 ;  /* 0x000000ffffbe7224 */ /* 0x008fe400078e0021 */
[----:B----4-:R-:W-:Y:S02]  /*2b4e0*/  IMAD.MOV.U32 R189, RZ, RZ, R34 ;  /* 0x000000ffffbd7224 */ /* 0x010fe400078e0022 */
[----:B-----5:R-:W-:Y:S02]  /*2b4f0*/  IMAD.MOV.U32 R84, RZ, RZ, R35 ;  /* 0x000000ffff547224 */ /* 0x020fe400078e0023 */
[----:B------:R-:W-:Y:S01]  /*2b500*/  HMMA.1688.F32.TF32 R32, R4, R66, R216 ;  /* 0x000000420420723c */ /* 0x000fe200000810d8 */
[----:B------:R1:W-:Y:S04]  /*2b510*/  STL [R1+0x1514], R88 ;  /* 0x0015145801007387 */ /* 0x0003e80000100800 */
[----:B------:R-:W-:Y:S04]  /*2b520*/  STL [R1+0x1510], R89 ;  /* 0x0015105901007387 */ /* 0x000fe80000100800 */
[----:B------:R3:W-:Y:S04]  /*2b530*/  STL [R1+0x150c], R85 ;  /* 0x00150c5501007387 */ /* 0x0007e80000100800 */
[----:B------:R4:W-:Y:S11]  /*2b540*/  STL [R1+0x1508], R188 ;  /* 0x001508bc01007387 */ /* 0x0009f60000100800 */
[----:B-1----:R-:W-:Y:S01]  /*2b550*/  IMAD.MOV.U32 R88, RZ, RZ, R32 ;  /* 0x000000ffff587224 */ /* 0x002fe200078e0020 */
[----:B---3--:R-:W-:Y:S01]  /*2b560*/  MOV R85, R34 ;  /* 0x0000002200557202 */ /* 0x008fe20000000f00 */
[----:B------:R-:W-:-:S02]  /*2b570*/  IMAD.MOV.U32 R89, RZ, RZ, R33 ;  /* 0x000000ffff597224 */ /* 0x000fc400078e0021 */
[----:B----4-:R-:W-:Y:S02]  /*2b580*/  IMAD.MOV.U32 R188, RZ, RZ, R35 ;  /* 0x000000ffffbc7224 */ /* 0x010fe400078e0023 */
        /* <DEDUP_REMOVED lines=12> */
[----:B------:R-:W-:Y:S04]  /*2b650*/  STL [R1+0x152c], R88 ;  /* 0x00152c5801007387 */ /* 0x000fe80000100800 */
[----:B------:R3:W-:Y:S11]  /*2b660*/  STL [R1+0x1528], R89 ;  /* 0x0015285901007387 */ /* 0x0007f60000100800 */
[----:B-1----:R-:W-:Y:S01]  /*2b670*/  IMAD.MOV.U32 R188, RZ, RZ, R32 ;  /* 0x000000ffffbc7224 */ /* 0x002fe200078e0020 */
[----:B---3--:R-:W-:Y:S01]  /*2b680*/  MOV R89, R35 ;  /* 0x0000002300597202 */ /* 0x008fe20000000f00 */
[----:B------:R-:W-:-:S02]  /*2b690*/  IMAD.MOV.U32 R85, RZ, RZ, R33 ;  /* 0x000000ffff557224 */ /* 0x000fc400078e0021 */
[----:B------:R-:W-:Y:S02]  /*2b6a0*/  IMAD.MOV.U32 R88, RZ, RZ, R34 ;  /* 0x000000ffff587224 */ /* 0x000fe400078e0022 */
[----:B------:R-:W-:Y:S01]  /*2b6b0*/  HMMA.1688.F32.TF32 R32, R4, R78, R228 ;  /* 0x0000004e0420723c */ /* 0x000fe200000810e4 */
[----:B------:R-:W-:Y:S04]  /*2b6c0*/  STL [R1+0x1544], R190 ;  /* 0x001544be01007387 */ /* 0x000fe80000100800 */
[----:B------:R-:W-:Y:S04]  /*2b6d0*/  STL [R1+0x1540], R191 ;  /* 0x001540bf01007387 */ /* 0x000fe80000100800 */
[----:B------:R-:W-:Y:S04]  /*2b6e0*/  STL [R1+0x153c], R84 ;  /* 0x00153c5401007387 */ /* 0x000fe80000100800 */
[----:B------:R1:W-:Y:S04]  /*2b6f0*/  STL [R1+0x1538], R189 ;  /* 0x001538bd01007387 */ /* 0x0003e80000100800 */
[----:B------:R-:W-:Y:S04]  /*2b700*/  STL [R1+0x1554], R89 ;  /* 0x0015545901007387 */ /* 0x000fe80000100800 */
[----:B------:R-:W-:Y:S03]  /*2b710*/  STL [R1+0x1550], R88 ;  /* 0x0015505801007387 */ /* 0x000fe60000100800 */
[----:B-1----:R-:W-:-:S02]  /*2b720*/  IMAD.MOV.U32 R189, RZ, RZ, R35 ;  /* 0x000000ffffbd7224 */ /* 0x002fc400078e0023 */
[----:B------:R-:W-:Y:S01]  /*2b730*/  IMAD.MOV.U32 R84, RZ, RZ, R34 ;  /* 0x000000ffff547224 */ /* 0x000fe200078e0022 */
[----:B------:R-:W-:Y:S01]  /*2b740*/  STL [R1+0x154c], R188 ;  /* 0x00154cbc01007387 */ /* 0x000fe20000100800 */
[----:B------:R-:W-:Y:S02]  /*2b750*/  IMAD.MOV.U32 R190, RZ, RZ, R32 ;  /* 0x000000ffffbe7224 */ /* 0x000fe400078e0020 */
[----:B------:R-:W-:Y:S01]  /*2b760*/  IMAD.MOV.U32 R191, RZ, RZ, R33 ;  /* 0x000000ffffbf7224 */ /* 0x000fe200078e0021 */
[----:B------:R-:W-:Y:S01]  /*2b770*/  STL [R1+0x1548], R85 ;  /* 0x0015485501007387 */ /* 0x000fe20000100800 */
[----:B------:R-:W-:-:S03]  /*2b780*/  IMAD.MOV.U32 R111, RZ, RZ, R101 ;  /* 0x000000ffff6f7224 */ /* 0x000fc600078e0065 */
[----:B------:R-:W-:Y:S01]  /*2b790*/  STL [R1+0x1564], R189 ;  /* 0x001564bd01007387 */ /* 0x000fe20000100800 */
[----:B------:R-:W-:Y:S01]  /*2b7a0*/  IMAD.MOV.U32 R104, RZ, RZ, R102 ;  /* 0x000000ffff687224 */ /* 0x000fe200078e0066 */
[----:B------:R-:W-:Y:S01]  /*2b7b0*/  MOV R102, R93 ;  /* 0x0000005d00667202 */ /* 0x000fe20000000f00 */
[----:B------:R-:W-:Y:S01]  /*2b7c0*/  IMAD.MOV.U32 R101, RZ, RZ, R92 ;  /* 0x000000ffff657224 */ /* 0x000fe200078e005c */
[----:B------:R-:W-:Y:S01]  /*2b7d0*/  STL [R1+0x1560], R84 ;  /* 0x0015605401007387 */ /* 0x000fe20000100800 */
[----:B------:R-:W-:Y:S01]  /*2b7e0*/  IMAD.MOV.U32 R105, RZ, RZ, R103 ;  /* 0x000000ffff697224 */ /* 0x000fe200078e0067 */
[----:B------:R-:W-:Y:S01]  /*2b7f0*/  MOV R110, R100 ;  /* 0x00000064006e7202 */ /* 0x000fe20000000f00 */
[----:B------:R-:W-:Y:S01]  /*2b800*/  IMAD.MOV.U32 R92, RZ, RZ, R159 ;  /* 0x000000ffff5c7224 */ /* 0x000fe200078e009f */
[----:B------:R-:W-:Y:S01]  /*2b810*/  STL [R1+0x155c], R190 ;  /* 0x00155cbe01007387 */ /* 0x000fe20000100800 */
[----:B------:R-:W-:Y:S02]  /*2b820*/  IMAD.MOV.U32 R103, RZ, RZ, R94 ;  /* 0x000000ffff677224 */ /* 0x000fe400078e005e */
[----:B------:R-:W-:Y:S01]  /*2b830*/  IMAD.MOV.U32 R93, RZ, RZ, R152 ;  /* 0x000000ffff5d7224 */ /* 0x000fe200078e0098 */
[----:B------:R-:W-:Y:S01]  /*2b840*/  STL [R1+0x1558], R191 ;  /* 0x001558bf01007387 */ /* 0x000fe20000100800 */
[----:B------:R-:W-:-:S02]  /*2b850*/  IMAD.MOV.U32 R100, RZ, RZ, R95 ;  /* 0x000000ffff647224 */ /* 0x000fc400078e005f */
[----:B------:R-:W-:Y:S01]  /*2b860*/  IMAD.MOV.U32 R94, RZ, RZ, R153 ;  /* 0x000000ffff5e7224 */ /* 0x000fe200078e0099 */
[----:B------:R-:W3:Y:S01]  /*2b870*/  LDL.LU R159, [R1+0x15f0] ;  /* 0x0015f000019f7983 */ /* 0x000ee20000300800 */
[----:B------:R-:W-:-:S03]  /*2b880*/  IMAD.MOV.U32 R95, RZ, RZ, R154 ;  /* 0x000000ffff5f7224 */ /* 0x000fc600078e009a */
[----:B------:R-:W4:Y:S01]  /*2b890*/  LDL.LU R152, [R1+0x15ec] ;  /* 0x0015ec0001987983 */ /* 0x000f220000300800 */
[----:B------:R-:W-:-:S03]  /*2b8a0*/  IMAD.MOV.U32 R120, RZ, RZ, R148 ;  /* 0x000000ffff787224 */ /* 0x000fc600078e0094 */
[----:B------:R-:W4:Y:S01]  /*2b8b0*/  LDL.LU R153, [R1+0x15e8] ;  /* 0x0015e80001997983 */ /* 0x000f220000300800 */
[----:B------:R-:W-:Y:S01]  /*2b8c0*/  IMAD.MOV.U32 R121, RZ, RZ, R149 ;  /* 0x000000ffff797224 */ /* 0x000fe200078e0095 */
[----:B------:R-:W-:Y:S02]  /*2b8d0*/  MOV R122, R150 ;  /* 0x00000096007a7202 */ /* 0x000fe40000000f00 */
[----:B------:R-:W4:Y:S01]  /*2b8e0*/  LDL.LU R154, [R1+0x15e4] ;  /* 0x0015e400019a7983 */ /* 0x000f220000300800 */
[----:B------:R-:W-:-:S03]  /*2b8f0*/  IMAD.MOV.U32 R123, RZ, RZ, R151 ;  /* 0x000000ffff7b7224 */ /* 0x000fc600078e0097 */
[----:B------:R-:W5:Y:S01]  /*2b900*/  LDL.LU R148, [R1+0x15e0] ;  /* 0x0015e00001947983 */ /* 0x000f620000300800 */
[C---:B------:R-:W-:Y:S03]  /*2b910*/  HMMA.1688.F32.TF32 R128, R244.reuse, R74, R128 ;  /* 0x0000004af480723c */ /* 0x040fe60000081080 */
[----:B------:R-:W5:Y:S04]  /*2b920*/  LDL.LU R149, [R1+0x15dc] ;  /* 0x0015dc0001957983 */ /* 0x000f680000300800 */
[----:B------:R-:W5:Y:S01]  /*2b930*/  LDL.LU R150, [R1+0x15d8] ;  /* 0x0015d80001967983 */ /* 0x000f620000300800 */
[----:B------:R-:W-:Y:S03]  /*2b940*/  HMMA.1688.F32.TF32 R132, R244, R78, R132 ;  /* 0x0000004ef484723c */ /* 0x000fe60000081084 */
[----:B------:R-:W5:Y:S01]  /*2b950*/  LDL.LU R151, [R1+0x15d4] ;  /* 0x0015d40001977983 */ /* 0x000f620000300800 */
[----:B------:R-:W-:-:S04]  /*2b960*/  IMAD.MOV.U32 R124, RZ, RZ, R28 ;  /* 0x000000ffff7c7224 */ /* 0x000fc800078e001c */
[----:B------:R-:W-:Y:S01]  /*2b970*/  HMMA.1688.F32.TF32 R136, R244, R82, R136 ;  /* 0x00000052f488723c */ /* 0x000fe20000081088 */
[----:B------:R-:W-:-:S07]  /*2b980*/  IMAD.MOV.U32 R125, RZ, RZ, R29 ;  /* 0x000000ffff7d7224 */ /* 0x000fce00078e001d */
[----:B------:R-:W-:Y:S01]  /*2b990*/  HMMA.1688.F32.TF32 R140, R244, R86, R140 ;  /* 0x00000056f48c723c */ /* 0x000fe2000008108c */
[----:B------:R-:W-:-:S07]  /*2b9a0*/  IMAD.MOV.U32 R126, RZ, RZ, R30 ;  /* 0x000000ffff7e7224 */ /* 0x000fce00078e001e */
[----:B------:R-:W-:Y:S01]  /*2b9b0*/  HMMA.1688.F32.TF32 R144, R244, R90, R144 ;  /* 0x0000005af490723c */ /* 0x000fe20000081090 */
[----:B------:R-:W4:Y:S04]  /*2b9c0*/  LDL.LU R244, [R1+0x20] ;  /* 0x0000200001f47983 */ /* 0x000f280000300800 */
[----:B------:R-:W4:Y:S04]  /*2b9d0*/  LDL.LU R245, [R1+0x24] ;  /* 0x0000240001f57983 */ /* 0x000f280000300800 */
[----:B------:R-:W4:Y:S01]  /*2b9e0*/  LDL.LU R246, [R1+0x28] ;  /* 0x0000280001f67983 */ /* 0x000f220000300800 */
[----:B------:R-:W-:-:S03]  /*2b9f0*/  IMAD.MOV.U32 R127, RZ, RZ, R24 ;  /* 0x000000ffff7f7224 */ /* 0x000fc600078e0018 */
        /* <DEDUP_REMOVED lines=8> */
[----:B------:R-:W4:Y:S04]  /*2ba80*/  LDL.LU R24, [R1+0x15c4] ;  /* 0x0015c40001187983 */ /* 0x000f280000300800 */
[----:B------:R-:W4:Y:S04]  /*2ba90*/  LDL.LU R25, [R1+0x15c0] ;  /* 0x0015c00001197983 */ /* 0x000f280000300800 */
[----:B------:R-:W4:Y:S04]  /*2baa0*/  LDL.LU R26, [R1+0x15bc] ;  /* 0x0015bc00011a7983 */ /* 0x000f280000300800 */
[----:B------:R-:W4:Y:S01]  /*2bab0*/  LDL.LU R27, [R1+0x15b8] ;  /* 0x0015b800011b7983 */ /* 0x000f220000300800 */
[----:B------:R-:W-:Y:S01]  /*2bac0*/  HMMA.1688.F32.TF32 R192, R4, R90, R240 ;  /* 0x0000005a04c0723c */ /* 0x000fe200000810f0 */
[----:B------:R-:W-:Y:S01]  /*2bad0*/  MOV R112, R105 ;  /* 0x0000006900707202 */ /* 0x000fe20000000f00 */
[----:B------:R-:W-:Y:S01]  /*2bae0*/  IMAD.MOV.U32 R116, RZ, RZ, R106 ;  /* 0x000000ffff747224 */ /* 0x000fe200078e006a */
[----:B------:R-:W-:Y:S01]  /*2baf0*/  LDS R240, [R98+0x61880] ;  /* 0x0618800062f07984 */ /* 0x000fe20000000800 */
[----:B------:R-:W-:-:S02]  /*2bb00*/  IMAD.MOV.U32 R105, RZ, RZ, R31 ;  /* 0x000000ffff697224 */ /* 0x000fc400078e001f */
[----:B------:R-:W-:Y:S01]  /*2bb10*/  IMAD.MOV.U32 R117, RZ, RZ, R107 ;  /* 0x000000ffff757224 */ /* 0x000fe200078e006b */
[----:B------:R-:W4:Y:S01]  /*2bb20*/  LDL.LU R31, [R1+0x15b4] ;  /* 0x0015b400011f7983 */ /* 0x000f220000300800 */
[----:B------:R-:W-:Y:S02]  /*2bb30*/  IMAD.MOV.U32 R106, RZ, RZ, R155 ;  /* 0x000000ffff6a7224 */ /* 0x000fe400078e009b */
[----:B------:R-:W-:Y:S01]  /*2bb40*/  IMAD.MOV.U32 R107, RZ, RZ, R163 ;  /* 0x000000ffff6b7224 */ /* 0x000fe200078e00a3 */
[----:B------:R-:W4:Y:S04]  /*2bb50*/  LDL.LU R155, [R1+0x15b0] ;  /* 0x0015b000019b7983 */ /* 0x000f280000300800 */
[----:B------:R-:W4:Y:S01]  /*2bb60*/  LDL.LU R163, [R1+0x15ac] ;  /* 0x0015ac0001a37983 */ /* 0x000f220000300800 */
[C---:B------:R-:W-:Y:S08]  /*2bb70*/  HMMA.1688.F32.TF32 R32, R4.reuse, R82, R232 ;  /* 0x000000520420723c */ /* 0x040ff000000810e8 */
[----:B--2---:R-:W-:Y:S01]  /*2bb80*/  HMMA.1688.F32.TF32 R20, R4, R14, R20 ;  /* 0x0000000e0414723c */ /* 0x004fe20000081014 */
[----:B------:R1:W-:Y:S04]  /*2bb90*/  STL [R1+0x14b0], R192 ;  /* 0x0014b0c001007387 */ /* 0x0003e80000100800 */
[----:B------:R2:W-:Y:S04]  /*2bba0*/  STL [R1+0x14ac], R193 ;  /* 0x0014acc101007387 */ /* 0x0005e80000100800 */
[----:B------:R1:W-:Y:S04]  /*2bbb0*/  STL [R1+0x14a8], R194 ;  /* 0x0014a8c201007387 */ /* 0x0003e80000100800 */
[----:B------:R1:W-:Y:S04]  /*2bbc0*/  STL [R1+0x14a4], R195 ;  /* 0x0014a4c301007387 */ /* 0x0003e80000100800 */
        /* <DEDUP_REMOVED lines=16> */
[----:B-1----:R-:W4:Y:S04]  /*2bcd0*/  LDL.LU R192, [R1+0x2b0] ;  /* 0x0002b00001c07983 */ /* 0x002f280000300800 */
[----:B--2---:R-:W2:Y:S04]  /*2bce0*/  LDL.LU R193, [R1+0x2b4] ;  /* 0x0002b40001c17983 */ /* 0x004ea80000300800 */
[----:B------:R-:W2:Y:S04]  /*2bcf0*/  LDL.LU R194, [R1+0x2b8] ;  /* 0x0002b80001c27983 */ /* 0x000ea80000300800 */
[----:B------:R-:W2:Y:S04]  /*2bd00*/  LDL.LU R195, [R1+0x2bc] ;  /* 0x0002bc0001c37983 */ /* 0x000ea80000300800 */
[----:B------:R-:W2:Y:S04]  /*2bd10*/  LDL.LU R200, [R1+0x100] ;  /* 0x0001000001c87983 */ /* 0x000ea80000300800 */
[----:B------:R-:W2:Y:S04]  /*2bd20*/  LDL.LU R201, [R1+0x104] ;  /* 0x0001040001c97983 */ /* 0x000ea80000300800 */
[----:B------:R-:W2:Y:S04]  /*2bd30*/  LDL.LU R202, [R1+0x108] ;  /* 0x0001080001ca7983 */ /* 0x000ea80000300800 */
[----:B------:R-:W2:Y:S01]  /*2bd40*/  LDL.LU R203, [R1+0x10c] ;  /* 0x00010c0001cb7983 */ /* 0x000ea20000300800 */
[----:B------:R-:W-:-:S03]  /*2bd50*/  IMAD.MOV.U32 R89, RZ, RZ, R32 ;  /* 0x000000ffff597224 */ /* 0x000fc600078e0020 */
[----:B------:R-:W2:Y:S01]  /*2bd60*/  LDL.LU R204, [R1+0xf0] ;  /* 0x0000f00001cc7983 */ /* 0x000ea20000300800 */
[----:B------:R-:W-:-:S03]  /*2bd70*/  IMAD.MOV.U32 R88, RZ, RZ, R33 ;  /* 0x000000ffff587224 */ /* 0x000fc600078e0021 */
[----:B------:R-:W2:Y:S01]  /*2bd80*/  LDL.LU R205, [R1+0xf4] ;  /* 0x0000f40001cd7983 */ /* 0x000ea20000300800 */
[----:B------:R-:W-:Y:S02]  /*2bd90*/  IMAD.MOV.U32 R188, RZ, RZ, R34 ;  /* 0x000000ffffbc7224 */ /* 0x000fe400078e0022 */
[----:B------:R-:W-:Y:S01]  /*2bda0*/  IMAD.MOV.U32 R85, RZ, RZ, R35 ;  /* 0x000000ffff557224 */ /* 0x000fe200078e0023 */
[----:B------:R-:W2:Y:S01]  /*2bdb0*/  LDL.LU R206, [R1+0xf8] ;  /* 0x0000f80001ce7983 */ /* 0x000ea20000300800 */
[----:B------:R-:W-:Y:S03]  /*2bdc0*/  HMMA.1688.F32.TF32 R32, R4, R86, R236 ;  /* 0x000000560420723c */ /* 0x000fe600000810ec */
[----:B------:R-:W2:Y:S04]  /*2bdd0*/  LDL.LU R207, [R1+0xfc] ;  /* 0x0000fc0001cf7983 */ /* 0x000ea80000300800 */
[----:B------:R-:W2:Y:S01]  /*2bde0*/  LDL.LU R212, [R1+0xd0] ;  /* 0x0000d00001d47983 */ /* 0x000ea20000300800 */
[----:B------:R-:W-:Y:S03]  /*2bdf0*/  HMMA.1688.F32.TF32 R4, R16, R82, R124 ;  /* 0x000000521004723c */ /* 0x000fe6000008107c */
[----:B------:R-:W2:Y:S04]  /*2be00*/  LDL.LU R213, [R1+0xd4] ;  /* 0x0000d40001d57983 */ /* 0x000ea80000300800 */
[----:B------:R-:W-:Y:S01]  /*2be10*/  IMAD.MOV.U32 R124, RZ, RZ, R104 ;  /* 0x000000ffff7c7224 */ /* 0x000fe200078e0068 */
[----:B------:R-:W2:Y:S01]  /*2be20*/  LDL.LU R214, [R1+0xd8] ;  /* 0x0000d80001d67983 */ /* 0x000ea20000300800 */
[----:B------:R-:W-:-:S02]  /*2be30*/  IMAD.MOV.U32 R125, RZ, RZ, R105 ;  /* 0x000000ffff7d7224 */ /* 0x000fc400078e0069 */
[----:B------:R-:W-:Y:S01]  /*2be40*/  IMAD.MOV.U32 R126, RZ, RZ, R106 ;  /* 0x000000ffff7e7224 */ /* 0x000fe200078e006a */
[----:B------:R-:W2:Y:S01]  /*2be50*/  LDL.LU R215, [R1+0xdc] ;  /* 0x0000dc0001d77983 */ /* 0x000ea20000300800 */
[----:B------:R-:W-:-:S03]  /*2be60*/  IMAD.MOV.U32 R236, RZ, RZ, R124 ;  /* 0x000000ffffec7224 */ /* 0x000fc600078e007c */
        /* <DEDUP_REMOVED lines=8> */
[----:B------:R-:W2:Y:S04]  /*2bef0*/  LDL.LU R125, [R1+0x64] ;  /* 0x00006400017d7983 */ /* 0x000ea80000300800 */
[----:B------:R-:W2:Y:S01]  /*2bf00*/  LDL.LU R0, [R1+0x15a8] ;  /* 0x0015a80001007983 */ /* 0x000ea20000300800 */
[----:B------:R-:W-:-:S02]  /*2bf10*/  IMAD.MOV.U32 R127, RZ, RZ, R107 ;  /* 0x000000ffff7f7224 */ /* 0x000fc400078e006b */
[----:B------:R-:W-:Y:S01]  /*2bf20*/  IMAD.MOV.U32 R113, RZ, RZ, R110 ;  /* 0x000000ffff717224 */ /* 0x000fe200078e006e */
[----:B------:R-:W-:Y:S01]  /*2bf30*/  LDS R242, [R98+0x61c80] ;  /* 0x061c800062f27984 */ /* 0x000fe20000000800 */
[----:B------:R-:W-:-:S03]  /*2bf40*/  IMAD.MOV.U32 R239, RZ, RZ, R127 ;  /* 0x000000ffffef7224 */ /* 0x000fc600078e007f */
[----:B------:R-:W2:Y:S01]  /*2bf50*/  LDL.LU R127, [R1+0x6c] ;  /* 0x00006c00017f7983 */ /* 0x000ea20000300800 */
[----:B------:R-:W-:-:S03]  /*2bf60*/  IMAD.MOV.U32 R114, RZ, RZ, R111 ;  /* 0x000000ffff727224 */ /* 0x000fc600078e006f */
[----:B------:R-:W-:Y:S04]  /*2bf70*/  LDS R241, [R99+0x61880] ;  /* 0x0618800063f17984 */ /* 0x000fe80000000800 */
[----:B------:R-:W1:Y:S01]  /*2bf80*/  LDS R243, [R99+0x61c80] ;  /* 0x061c800063f37984 */ /* 0x000e620000000800 */
[----:B------:R-:W-:Y:S01]  /*2bf90*/  IMAD.MOV.U32 R189, RZ, RZ, R32 ;  /* 0x000000ffffbd7224 */ /* 0x000fe200078e0020 */
[C---:B---3--:R-:W-:Y:S01]  /*2bfa0*/  HMMA.1688.F32.TF32 R156, R16.reuse, R46, R156 ;  /* 0x0000002e109c723c */ /* 0x048fe2000008109c */
[----:B------:R-:W-:Y:S01]  /*2bfb0*/  IMAD.MOV.U32 R84, RZ, RZ, R33 ;  /* 0x000000ffff547224 */ /* 0x000fe200078e0021 */
[----:B------:R-:W-:Y:S01]  /*2bfc0*/  LDS R104, [R98+0x62000] ;  /* 0x0620000062687984 */ /* 0x000fe20000000800 */
[----:B------:R-:W-:Y:S02]  /*2bfd0*/  IMAD.MOV.U32 R190, RZ, RZ, R34 ;  /* 0x000000ffffbe7224 */ /* 0x000fe400078e0022 */
[----:B------:R-:W-:Y:S01]  /*2bfe0*/  IMAD.MOV.U32 R191, RZ, RZ, R35 ;  /* 0x000000ffffbf7224 */ /* 0x000fe200078e0023 */
[----:B------:R-:W-:Y:S02]  /*2bff0*/  LDS R106, [R98+0x62400] ;  /* 0x06240000626a7984 */ /* 0x000fe40000000800 */
[C---:B------:R-:W-:Y:S08]  /*2c000*/  HMMA.1688.F32.TF32 R164, R16.reuse, R54, R164 ;  /* 0x0000003610a4723c */ /* 0x040ff000000810a4 */
[C---:B------:R-:W-:Y:S08]  /*2c010*/  HMMA.1688.F32.TF32 R168, R16.reuse, R58, R168 ;  /* 0x0000003a10a8723c */ /* 0x040ff000000810a8 */
[C---:B------:R-:W-:Y:S08]  /*2c020*/  HMMA.1688.F32.TF32 R172, R16.reuse, R62, R172 ;  /* 0x0000003e10ac723c */ /* 0x040ff000000810ac */
[C---:B-----5:R-:W-:Y:S08]  /*2c030*/  HMMA.1688.F32.TF32 R148, R16.reuse, R38, R148 ;  /* 0x000000261094723c */ /* 0x060ff00000081094 */
[C---:B------:R-:W-:Y:S08]  /*2c040*/  HMMA.1688.F32.TF32 R176, R16.reuse, R66, R176 ;  /* 0x0000004210b0723c */ /* 0x040ff000000810b0 */
[C---:B------:R-:W-:Y:S08]  /*2c050*/  HMMA.1688.F32.TF32 R180, R16.reuse, R70, R180 ;  /* 0x0000004610b4723c */ /* 0x040ff000000810b4 */
[C---:B------:R-:W-:Y:S08]  /*2c060*/  HMMA.1688.F32.TF32 R184, R16.reuse, R74, R184 ;  /* 0x0000004a10b8723c */ /* 0x040ff000000810b8 */
[----:B------:R-:W-:Y:S01]  /*2c070*/  HMMA.1688.F32.TF32 R92, R16, R90, R92 ;  /* 0x0000005a105c723c */ /* 0x000fe2000008105c */
[----:B------:R-:W-:Y:S01]  /*2c080*/  IMAD.MOV.U32 R228, RZ, RZ, R112 ;  /* 0x000000ffffe47224 */ /* 0x000fe200078e0070 */
[----:B------:R-:W-:Y:S01]  /*2c090*/  LDS R105, [R99+0x62000] ;  /* 0x0620000063697984 */ /* 0x000fe20000000800 */
[----:B------:R-:W-:-:S03]  /*2c0a0*/  IMAD.MOV.U32 R231, RZ, RZ, R115 ;  /* 0x000000ffffe77224 */ /* 0x000fc600078e0073 */
[----:B------:R-:W-:Y:S02]  /*2c0b0*/  LDS R107, [R99+0x62400] ;  /* 0x06240000636b7984 */ /* 0x000fe40000000800 */
[C---:B----4-:R-:W-:Y:S08]  /*2c0c0*/  HMMA.1688.F32.TF32 R108, R16.reuse, R14, R24 ;  /* 0x0000000e106c723c */ /* 0x050ff00000081018 */
[C---:B------:R-:W-:Y:S07]  /*2c0d0*/  HMMA.1688.F32.TF32 R24, R16.reuse, R86, R120 ;  /* 0x000000561018723c */ /* 0x040fee0000081078 */
[----:B------:R-:W-:Y:S01]  /*2c0e0*/  MOV R120, R116 ;  /* 0x0000007400787202 */ /* 0x000fe20000000f00 */
[----:B------:R-:W-:Y:S01]  /*2c0f0*/  IMAD.MOV.U32 R116, RZ, RZ, R100 ;  /* 0x000000ffff747224 */ /* 0x000fe200078e0064 */
[C---:B------:R-:W-:Y:S08]  /*2c100*/  HMMA.1688.F32.TF32 R28, R16.reuse, R10, R28 ;  /* 0x0000000a101c723c */ /* 0x040ff0000008101c */
[C---:B------:R-:W-:Y:S01]  /*2c110*/  HMMA.1688.F32.TF32 R152, R16.reuse, R42, R152 ;  /* 0x0000002a1098723c */ /* 0x040fe20000081098 */
[----:B------:R-:W-:Y:S01]  /*2c120*/  IMAD.MOV.U32 R232, RZ, RZ, R116 ;  /* 0x000000ffffe87224 */ /* 0x000fe200078e0074 */
[----:B------:R-:W-:Y:S04]  /*2c130*/  LDS R100, [R96+0x62080] ;  /* 0x0620800060647984 */ /* 0x000fe80000000800 */
[----:B------:R-:W3:Y:S02]  /*2c140*/  LDL.LU R116, [R1+0x110] ;  /* 0x0001100001747983 */ /* 0x000ee40000300800 */
[C---:B------:R-:W-:Y:S08]  /*2c150*/  HMMA.1688.F32.TF32 R160, R16.reuse, R50, R160 ;  /* 0x0000003210a0723c */ /* 0x040ff000000810a0 */
[----:B------:R-:W-:Y:S01]  /*2c160*/  HMMA.1688.F32.TF32 R32, R16, R78, R244 ;  /* 0x0000004e1020723c */ /* 0x000fe200000810f4 */
[----:B------:R-:W-:Y:S01]  /*2c170*/  IMAD.MOV.U32 R229, RZ, RZ, R113 ;  /* 0x000000ffffe57224 */ /* 0x000fe200078e0071 */
[----:B------:R-:W-:Y:S01]  /*2c180*/  LDS R244, [R96+0x62000] ;  /* 0x0620000060f47984 */ /* 0x000fe20000000800 */
[----:B------:R-:W-:-:S02]  /*2c190*/  IMAD.MOV.U32 R112, RZ, RZ, R77 ;  /* 0x000000ffff707224 */ /* 0x000fc400078e004d */
[----:B------:R-:W-:Y:S01]  /*2c1a0*/  IMAD.MOV.U32 R113, RZ, RZ, R76 ;  /* 0x000000ffff717224 */ /* 0x000fe200078e004c */
[----:B------:R-:W-:Y:S01]  /*2c1b0*/  LDS R246, [R96+0x62400] ;  /* 0x0624000060f67984 */ /* 0x000fe20000000800 */
[----:B------:R-:W-:Y:S01]  /*2c1c0*/  IMAD.MOV.U32 R121, RZ, RZ, R117 ;  /* 0x000000ffff797224 */ /* 0x000fe200078e0075 */
[----:B------:R-:W-:Y:S01]  /*2c1d0*/  MOV R117, R101 ;  /* 0x0000006500757202 */ /* 0x000fe20000000f00 */
[----:B------:R-:W-:Y:S01]  /*2c1e0*/  IMAD.MOV.U32 R122, RZ, RZ, R118 ;  /* 0x000000ffff7a7224 */ /* 0x000fe200078e0076 */
[----:B------:R-:W-:Y:S01]  /*2c1f0*/  LDS R245, [R97+0x62000] ;  /* 0x0620000061f57984 */ /* 0x000fe20000000800 */
[----:B------:R-:W-:-:S03]  /*2c200*/  IMAD.MOV.U32 R123, RZ, RZ, R119 ;  /* 0x000000ffff7b7224 */ /* 0x000fc600078e0077 */
[----:B------:R-:W-:Y:S01]  /*2c210*/  LDS R247, [R97+0x62400] ;  /* 0x0624000061f77984 */ /* 0x000fe20000000800 */
[----:B------:R-:W-:Y:S02]  /*2c220*/  IMAD.MOV.U32 R118, RZ, RZ, R102 ;  /* 0x000000ffff767224 */ /* 0x000fe400078e0066 */
[----:B------:R-:W-:Y:S01]  /*2c230*/  IMAD.MOV.U32 R119, RZ, RZ, R103 ;  /* 0x000000ffff777224 */ /* 0x000fe200078e0067 */
[----:B------:R-:W-:Y:S01]  /*2c240*/  LDS R102, [R96+0x62480] ;  /* 0x0624800060667984 */ /* 0x000fe20000000800 */
[----:B------:R-:W-:Y:S01]  /*2c250*/  IMAD.MOV.U32 R233, RZ, RZ, R117 ;  /* 0x000000ffffe97224 */ /* 0x000fe200078e0075 */
[----:B------:R-:W-:Y:S01]  /*2c260*/  MOV R234, R118 ;  /* 0x0000007600ea7202 */ /* 0x000fe20000000f00 */
[----:B------:R-:W-:Y:S01]  /*2c270*/  IMAD.MOV.U32 R235, RZ, RZ, R119 ;  /* 0x000000ffffeb7224 */ /* 0x000fe200078e0077 */
[----:B------:R-:W-:Y:S01]  /*2c280*/  MOV R119, R80 ;  /* 0x0000005000777202 */ /* 0x000fe20000000f00 */
[----:B------:R-:W-:Y:S01]  /*2c290*/  IMAD.MOV.U32 R117, RZ, RZ, R252 ;  /* 0x000000ffff757224 */ /* 0x000fe200078e00fc */
[----:B------:R-:W-:Y:S01]  /*2c2a0*/  LDS R101, [R97+0x62080] ;  /* 0x0620800061657984 */ /* 0x000fe20000000800 */
[----:B------:R-:W-:-:S03]  /*2c2b0*/  IMAD.MOV.U32 R118, RZ, RZ, R81 ;  /* 0x000000ffff767224 */ /* 0x000fc600078e0051 */
[----:B------:R-:W-:Y:S01]  /*2c2c0*/  LDS R103, [R97+0x62480] ;  /* 0x0624800061677984 */ /* 0x000fe20000000800 */
[C---:B-1----:R-:W-:Y:S08]  /*2c2d0*/  HMMA.1688.F32.TF32 R208, R240.reuse, R46, R208 ;  /* 0x0000002ef0d0723c */ /* 0x042ff000000810d0 */
[C---:B------:R-:W-:Y:S08]  /*2c2e0*/  HMMA.1688.F32.TF32 R196, R240.reuse, R10, R196 ;  /* 0x0000000af0c4723c */ /* 0x040ff000000810c4 */
[C---:B--2---:R-:W-:Y:S01]  /*2c2f0*/  HMMA.1688.F32.TF32 R204, R240.reuse, R42, R204 ;  /* 0x0000002af0cc723c */ /* 0x044fe200000810cc */
[----:B------:R-:W-:Y:S01]  /*2c300*/  IMAD.MOV.U32 R230, RZ, RZ, R114 ;  /* 0x000000ffffe67224 */ /* 0x000fe200078e0072 */
[----:B------:R-:W-:Y:S04]  /*2c310*/  LDS R96, [R98+0x62080] ;  /* 0x0620800062607984 */ /* 0x000fe80000000800 */
[----:B------:R-:W1:Y:S02]  /*2c320*/  LDSM.16.M88.4 R16, [R0+0x80] ;  /* 0x000080000010783b */ /* 0x000e640000000200 */
[----:B------:R-:W-:Y:S01]  /*2c330*/  HMMA.1688.F32.TF32 R76, R240, R78, R124 ;  /* 0x0000004ef04c723c */ /* 0x000fe2000008107c */
[----:B------:R-:W-:Y:S01]  /*2c340*/  IMAD.MOV.U32 R114, RZ, RZ, R13 ;  /* 0x000000ffff727224 */ /* 0x000fe200078e000d */
[----:B------:R-:W-:Y:S01]  /*2c350*/  LDS R97, [R99+0x62080] ;  /* 0x0620800063617984 */ /* 0x000fe20000000800 */
[----:B------:R-:W-:-:S03]  /*2c360*/  IMAD.MOV.U32 R115, RZ, RZ, R12 ;  /* 0x000000ffff737224 */ /* 0x000fc600078e000c */
[----:B------:R-:W-:Y:S04]  /*2c370*/  LDS R98, [R98+0x62480] ;  /* 0x0624800062627984 */ /* 0x000fe80000000800 */
[----:B-1----:R-:W-:Y:S04]  /*2c380*/  STL [R1+0x1490], R18 ;  /* 0x0014901201007387 */ /* 0x002fe80000100800 */
        /* <DEDUP_REMOVED lines=8> */
[----:B------:R-:W-:Y:S04]  /*2c410*/  STL.64 [R1+0x130], R76 ;  /* 0x0001304c01007387 */ /* 0x000fe80000100a00 */
[----:B------:R3:W-:Y:S01]  /*2c420*/  STL.64 [R1+0x138], R78 ;  /* 0x0001384e01007387 */ /* 0x0007e20000100a00 */
[C---:B------:R-:W-:Y:S03]  /*2c430*/  HMMA.1688.F32.TF32 R12, R240.reuse, R14, R192 ;  /* 0x0000000ef00c723c */ /* 0x040fe600000810c0 */
[----:B------:R-:W1:Y:S05]  /*2c440*/  LDS R99, [R99+0x62480] ;  /* 0x0624800063637984 */ /* 0x000e6a0000000800 */
[----:B---3--:R-:W-:Y:S11]  /*2c450*/  HMMA.1688.F32.TF32 R76, R240, R86, R116 ;  /* 0x00000056f04c723c */ /* 0x008ff60000081074 */
[----:B------:R-:W-:Y:S11]  /*2c460*/  @!UPT UIADD3 URZ, URZ, URZ, URZ ;  /* 0x0000003f3f3ff290 */ /* 0x000ff6000fffe03f */
[----:B------:R-:W-:Y:S02]  /*2c470*/  @!UPT UIADD3 URZ, URZ, URZ, URZ ;  /* 0x0000003f3f3ff290 */ /* 0x000fe4000fffe03f */
[----:B------:R-:W-:Y:S01]  /*2c480*/  MOV R193, R76 ;  /* 0x0000004c00c17202 */ /* 0x000fe20000000f00 */
[----:B------:R-:W-:Y:S02]  /*2c490*/  IMAD.MOV.U32 R194, RZ, RZ, R77 ;  /* 0x000000ffffc27224 */ /* 0x000fe400078e004d */
[----:B------:R-:W-:Y:S02]  /*2c4a0*/  IMAD.MOV.U32 R195, RZ, RZ, R78 ;  /* 0x000000ffffc37224 */ /* 0x000fe400078e004e */
[----:B------:R-:W-:Y:S02]  /*2c4b0*/  IMAD.MOV.U32 R199, RZ, RZ, R79 ;  /* 0x000000ffffc77224 */ /* 0x000fe400078e004f */
[----:B------:R-:W-:Y:S08]  /*2c4c0*/  HMMA.1688.F32.TF32 R76, R244, R16, R248 ;  /* 0x00000010f44c723c */ /* 0x000ff000000810f8 */
[----:B------:R-:W-:Y:S11]  /*2c4d0*/  HMMA.1688.F32.TF32 R80, R240, R82, R120 ;  /* 0x00000052f050723c */ /* 0x000ff60000081078 */
[----:B------:R-:W-:Y:S05]  /*2c4e0*/  @!UPT UIADD3 URZ, URZ, URZ, URZ ;  /* 0x0000003f3f3ff290 */ /* 0x000fea000fffe03f */
[----:B------:R-:W-:Y:S02]  /*2c4f0*/  IMAD.MOV.U32 R206, RZ, RZ, R76 ;  /* 0x000000ffffce7224 */ /* 0x000fe400078e004c */
[----:B------:R-:W-:Y:S02]  /*2c500*/  IMAD.MOV.U32 R207, RZ, RZ, R77 ;  /* 0x000000ffffcf7224 */ /* 0x000fe400078e004d */
[----:B------:R-:W-:Y:S02]  /*2c510*/  IMAD.MOV.U32 R211, RZ, RZ, R78 ;  /* 0x000000ffffd37224 */ /* 0x000fe400078e004e */
[----:B------:R-:W-:Y:S02]  /*2c520*/  IMAD.MOV.U32 R18, RZ, RZ, R79 ;  /* 0x000000ffff127224 */ /* 0x000fe400078e004f */
[----:B------:R-:W-:Y:S01]  /*2c530*/  HMMA.1688.F32.TF32 R76, R100, R16, R20 ;  /* 0x00000010644c723c */ /* 0x000fe20000081014 */
[----:B------:R-:W-:Y:S02]  /*2c540*/  IMAD.MOV.U32 R196, RZ, RZ, R80 ;  /* 0x000000ffffc47224 */ /* 0x000fe400078e0050 */
[----:B------:R-:W-:-:S02]  /*2c550*/  IMAD.MOV.U32 R197, RZ, RZ, R81 ;  /* 0x000000ffffc57224 */ /* 0x000fc400078e0051 */
[----:B------:R-:W-:Y:S02]  /*2c560*/  IMAD.MOV.U32 R198, RZ, RZ, R82 ;  /* 0x000000ffffc67224 */ /* 0x000fe400078e0052 */
[----:B------:R-:W-:Y:S01]  /*2c570*/  IMAD.MOV.U32 R192, RZ, RZ, R83 ;  /* 0x000000ffffc07224 */ /* 0x000fe200078e0053 */
[-C--:B------:R-:W-:Y:S01]  /*2c580*/  HMMA.1688.F32.TF32 R20, R104, R16.reuse, R108 ;  /* 0x000000106814723c */ /* 0x080fe2000008106c */
[----:B------:R-:W2:Y:S01]  /*2c590*/  LDSM.16.M88.4 R80, [R0+0x2080] ;  /* 0x002080000050783b */ /* 0x000ea20000000200 */
[----:B------:R-:W-:Y:S02]  /*2c5a0*/  IMAD.MOV.U32 R118, RZ, RZ, R45 ;  /* 0x000000ffff767224 */ /* 0x000fe400078e002d */
[----:B------:R-:W-:Y:S02]  /*2c5b0*/  IMAD.MOV.U32 R119, RZ, RZ, R44 ;  /* 0x000000ffff777224 */ /* 0x000fe400078e002c */
[----:B------:R-:W-:Y:S02]  /*2c5c0*/  LDSM.16.M88.4 R44, [R0+0x6080] ;  /* 0x00608000002c783b */ /* 0x000fe40000000200 */
[----:B-1----:R-:W-:Y:S01]  /*2c5d0*/  HMMA.1688.F32.TF32 R12, R96, R16, R12 ;  /* 0x00000010600c723c */ /* 0x002fe2000008100c */
[----:B------:R-:W-:-:S06]  /*2c5e0*/  IMAD.MOV.U32 R120, RZ, RZ, R41 ;  /* 0x000000ffff787224 */ /* 0x000fcc00078e0029 */
[----:B------:R-:W-:Y:S04]  /*2c5f0*/  STL.64 [R1+0xe0], R76 ;  /* 0x0000e04c01007387 */ /* 0x000fe80000100a00 */
[----:B------:R-:W-:Y:S01]  /*2c600*/  STL.64 [R1+0xe8], R78 ;  /* 0x0000e84e01007387 */ /* 0x000fe20000100a00 */
[----:B------:R-:W-:-:S03]  /*2c610*/  IMAD.MOV.U32 R121, RZ, RZ, R40 ;  /* 0x000000ffff797224 */ /* 0x000fc600078e0028 */
[----:B------:R-:W1:Y:S01]  /*2c620*/  LDSM.16.M88.4 R76, [R0+0x4080] ;  /* 0x00408000004c783b */ /* 0x000e620000000200 */
[C---:B------:R-:W-:Y:S01]  /*2c630*/  HMMA.1688.F32.TF32 R236, R240.reuse, R74, R236 ;  /* 0x0000004af0ec723c */ /* 0x040fe200000810ec */
[----:B------:R-:W-:Y:S01]  /*2c640*/  IMAD.MOV.U32 R248, RZ, RZ, R73 ;  /* 0x000000fffff87224 */ /* 0x000fe200078e0049 */
[----:B------:R-:W-:Y:S01]  /*2c650*/  MOV R249, R72 ;  /* 0x0000004800f97202 */ /* 0x000fe20000000f00 */
[----:B------:R-:W3:Y:S01]  /*2c660*/  LDSM.16.M88.4 R40, [R0+0x8080] ;  /* 0x008080000028783b */ /* 0x000ee20000000200 */
[----:B------:R-:W-:Y:S02]  /*2c670*/  IMAD.MOV.U32 R250, RZ, RZ, R69 ;  /* 0x000000fffffa7224 */ /* 0x000fe400078e0045 */
[----:B------:R-:W-:Y:S01]  /*2c680*/  IMAD.MOV.U32 R251, RZ, RZ, R68 ;  /* 0x000000fffffb7224 */ /* 0x000fe200078e0044 */
[----:B------:R-:W4:Y:S01]  /*2c690*/  LDSM.16.M88.4 R72, [R0+0xa080] ;  /* 0x00a080000048783b */ /* 0x000f220000000200 */
[----:B------:R-:W-:Y:S01]  /*2c6a0*/  HMMA.1688.F32.TF32 R232, R240, R70, R232 ;  /* 0x00000046f0e8723c */ /* 0x000fe200000810e8 */
[----:B------:R-:W-:-:S02]  /*2c6b0*/  IMAD.MOV.U32 R108, RZ, RZ, R65 ;  /* 0x000000ffff6c7224 */ /* 0x000fc400078e0041 */
[----:B------:R-:W5:Y:S01]  /*2c6c0*/  LDSM.16.M88.4 R68, [R0+0xc080] ;  /* 0x00c080000044783b */ /* 0x000f620000000200 */
[----:B------:R-:W-:Y:S02]  /*2c6d0*/  IMAD.MOV.U32 R109, RZ, RZ, R64 ;  /* 0x000000ffff6d7224 */ /* 0x000fe400078e0040 */
[----:B------:R-:W-:Y:S02]  /*2c6e0*/  IMAD.MOV.U32 R110, RZ, RZ, R61 ;  /* 0x000000ffff6e7224 */ /* 0x000fe400078e003d */
[----:B------:R-:W-:Y:S01]  /*2c6f0*/  HMMA.1688.F32.TF32 R228, R240, R66, R228 ;  /* 0x00000042f0e4723c */ /* 0x000fe200000810e4 */
[----:B------:R-:W1:Y:S01]  /*2c700*/  LDSM.16.M88.4 R64, [R0+0xe080] ;  /* 0x00e080000040783b */ /* 0x000e620000000200 */
[----:B------:R-:W-:-:S06]  /*2c710*/  IMAD.MOV.U32 R111, RZ, RZ, R60 ;  /* 0x000000ffff6f7224 */ /* 0x000fcc00078e003c */
[----:B------:R-:W-:Y:S01]  /*2c720*/  HMMA.1688.F32.TF32 R200, R240, R38, R200 ;  /* 0x00000026f0c8723c */ /* 0x000fe200000810c8 */
[----:B------:R-:W-:-:S07]  /*2c730*/  IMAD.MOV.U32 R116, RZ, RZ, R49 ;  /* 0x000000ffff747224 */ /* 0x000fce00078e0031 */
[----:B------:R-:W-:Y:S01]  /*2c740*/  HMMA.1688.F32.TF32 R212, R240, R50, R212 ;  /* 0x00000032f0d4723c */ /* 0x000fe200000810d4 */
[----:B------:R-:W-:-:S07]  /*2c750*/  IMAD.MOV.U32 R117, RZ, RZ, R48 ;  /* 0x000000ffff757224 */ /* 0x000fce00078e0030 */
[C---:B------:R-:W-:Y:S01]  /*2c760*/  HMMA.1688.F32.TF32 R216, R240.reuse, R54, R216 ;  /* 0x00000036f0d8723c */ /* 0x040fe200000810d8 */
[----:B------:R-:W-:Y:S07]  /*2c770*/  LDSM.16.M88.4 R48, [R0+0x16080] ;  /* 0x016080000030783b */ /* 0x000fee0000000200 */
[C---:B------:R-:W-:Y:S08]  /*2c780*/  HMMA.1688.F32.TF32 R220, R240.reuse, R58, R220 ;  /* 0x0000003af0dc723c */ /* 0x040ff000000810dc */
[C---:B------:R-:W-:Y:S01]  /*2c790*/  HMMA.1688.F32.TF32 R224, R240.reuse, R62, R224 ;  /* 0x0000003ef0e0723c */ /* 0x040fe200000810e0 */
[----:B------:R-:W1:Y:S07]  /*2c7a0*/  LDSM.16.M88.4 R60, [R0+0x10080] ;  /* 0x01008000003c783b */ /* 0x000e6e0000000200 */
[----:B------:R-:W-:Y:S01]  /*2c7b0*/  HMMA.1688.F32.TF32 R240, R240, R90, R112 ;  /* 0x0000005af0f0723c */ /* 0x000fe20000081070 */
[----:B------:R-:W-:-:S06]  /*2c7c0*/  IMAD.MOV.U32 R122, RZ, RZ, R37 ;  /* 0x000000ffff7a7224 */ /* 0x000fcc00078e0025 */
[----:B------:R-:W-:Y:S02]  /*2c7d0*/  IMAD.MOV.U32 R112, RZ, RZ, R57 ;  /* 0x000000ffff707224 */ /* 0x000fe400078e0039 */
[----:B------:R-:W-:Y:S01]  /*2c7e0*/  IMAD.MOV.U32 R113, RZ, RZ, R56 ;  /* 0x000000ffff717224 */ /* 0x000fe200078e0038 */
[----:B------:R-:W-:Y:S01]  /*2c7f0*/  MOV R114, R53 ;  /* 0x0000003500727202 */ /* 0x000fe20000000f00 */
[----:B------:R-:W1:Y:S01]  /*2c800*/  LDSM.16.M88.4 R56, [R0+0x12080] ;  /* 0x012080000038783b */ /* 0x000e620000000200 */
[----:B------:R-:W-:-:S03]  /*2c810*/  IMAD.MOV.U32 R115, RZ, RZ, R52 ;  /* 0x000000ffff737224 */ /* 0x000fc600078e0034 */
[----:B------:R-:W1:Y:S01]  /*2c820*/  LDSM.16.M88.4 R52, [R0+0x14080] ;  /* 0x014080000034783b */ /* 0x000e620000000200 */
[----:B------:R-:W-:-:S03]  /*2c830*/  MOV R123, R36 ;  /* 0x00000024007b7202 */ /* 0x000fc60000000f00 */
[----:B------:R-:W-:Y:S04]  /*2c840*/  STL.64 [R1+0xf0], R20 ;  /* 0x0000f01401007387 */ /* 0x000fe80000100a00 */
[----:B------:R-:W3:Y:S04]  /*2c850*/  LDSM.16.M88.4 R36, [R0+0x18080] ;  /* 0x018080000024783b */ /* 0x000ee80000000200 */
[----:B------:R-:W-:Y:S01]  /*2c860*/  STL.64 [R1+0xf8], R22 ;  /* 0x0000f81601007387 */ /* 0x000fe20000100a00 */
[----:B------:R-:W-:-:S03]  /*2c870*/  IMAD.MOV.U32 R124, RZ, RZ, R9 ;  /* 0x000000ffff7c7224 */ /* 0x000fc600078e0009 */
[----:B------:R-:W-:Y:S01]  /*2c880*/  STL.64 [R1+0x330], R12 ;  /* 0x0003300c01007387 */ /* 0x000fe20000100a00 */
[----:B------:R-:W-:-:S03]  /*2c890*/  IMAD.MOV.U32 R125, RZ, RZ, R8 ;  /* 0x000000ffff7d7224 */ /* 0x000fc600078e0008 */
[----:B------:R-:W3:Y:S04]  /*2c8a0*/  LDSM.16.M88.4 R20, [R0+0x1a080] ;  /* 0x01a080000014783b */ /* 0x000ee80000000200 */
[----:B------:R-:W-:Y:S04]  /*2c8b0*/  STL.64 [R1+0x338], R14 ;  /* 0x0003380e01007387 */ /* 0x000fe80000100a00 */
[----:B------:R-:W4:Y:S04]  /*2c8c0*/  LDSM.16.M88.4 R12, [R0+0x1c080] ;  /* 0x01c08000000c783b */ /* 0x000f280000000200 */
[----:B------:R1:W5:Y:S01]  /*2c8d0*/  LDSM.16.M88.4 R8, [R0+0x1e080] ;  /* 0x01e080000008783b */ /* 0x0003620000000200 */
[----:B------:R-:W-:-:S02]  /*2c8e0*/  IMAD.MOV.U32 R126, RZ, RZ, R3 ;  /* 0x000000ffff7e7224 */ /* 0x000fc400078e0003 */
[----:B------:R-:W-:Y:S01]  /*2c8f0*/  IMAD.MOV.U32 R127, RZ, RZ, R2 ;  /* 0x000000ffff7f7224 */ /* 0x000fe200078e0002 */
[----:B--2---:R2:W-:Y:S04]  /*2c900*/  STL [R1+0x1488], R82 ;  /* 0x0014885201007387 */ /* 0x0045e80000100800 */
[----:B------:R2:W-:Y:S04]  /*2c910*/  STL [R1+0x1484], R83 ;  /* 0x0014845301007387 */ /* 0x0005e80000100800 */
[----:B-1----:R1:W-:Y:S01]  /*2c920*/  STL [R1+0x147c], R78 ;  /* 0x00147c4e01007387 */ /* 0x0023e20000100800 */
[C---:B------:R-:W-:Y:S03]  /*2c930*/  HMMA.1688.F32.TF32 R124, R244.reuse, R80, R124 ;  /* 0x00000050f47c723c */ /* 0x040fe6000008107c */
[----:B------:R-:W-:Y:S04]  /*2c940*/  STL [R1+0x1478], R79 ;  /* 0x0014784f01007387 */ /* 0x000fe80000100800 */
[----:B------:R-:W-:Y:S04]  /*2c950*/  STL [R1+0x1474], R46 ;  /* 0x0014742e01007387 */ /* 0x000fe80000100800 */
[----:B------:R-:W-:Y:S01]  /*2c960*/  STL [R1+0x1470], R47 ;  /* 0x0014702f01007387 */ /* 0x000fe20000100800 */
[C---:B------:R-:W-:Y:S03]  /*2c970*/  HMMA.1688.F32.TF32 R120, R244.reuse, R76, R120 ;  /* 0x0000004cf478723c */ /* 0x040fe60000081078 */
[----:B---3--:R-:W-:Y:S04]  /*2c980*/  STL [R1+0x1480], R42 ;  /* 0x0014802a01007387 */ /* 0x008fe80000100800 */
[----:B------:R-:W-:Y:S04]  /*2c990*/  STL [R1+0x146c], R43 ;  /* 0x00146c2b01007387 */ /* 0x000fe80000100800 */
[----:B----4-:R-:W-:Y:S04]  /*2c9a0*/  STL [R1+0x1468], R74 ;  /* 0x0014684a01007387 */ /* 0x010fe80000100800 */
[----:B------:R-:W-:Y:S01]  /*2c9b0*/  STL [R1+0x1464], R75 ;  /* 0x0014644b01007387 */ /* 0x000fe20000100800 */
[C---:B------:R-:W-:Y:S03]  /*2c9c0*/  HMMA.1688.F32.TF32 R116, R244.reuse, R44, R116 ;  /* 0x0000002cf474723c */ /* 0x040fe60000081074 */
[----:B-----5:R-:W-:Y:S04]  /*2c9d0*/  STL [R1+0x145c], R70 ;  /* 0x00145c4601007387 */ /* 0x020fe80000100800 */
[----:B------:R-:W-:Y:S04]  /*2c9e0*/  STL [R1+0x1458], R71 ;  /* 0x0014584701007387 */ /* 0x000fe80000100800 */
[----:B------:R-:W-:Y:S01]  /*2c9f0*/  STL [R1+0x1420], R66 ;  /* 0x0014204201007387 */ /* 0x000fe20000100800 */
[----:B------:R-:W-:Y:S03]  /*2ca00*/  HMMA.1688.F32.TF32 R112, R244, R40, R112 ;  /* 0x00000028f470723c */ /* 0x000fe60000081070 */
        /* <DEDUP_REMOVED lines=13> */
[----:B------:R-:W-:-:S03]  /*2cae0*/  IMAD.MOV.U32 R3, RZ, RZ, R126 ;  /* 0x000000ffff037224 */ /* 0x000fc600078e007e */
[----:B------:R-:W-:Y:S01]  /*2caf0*/  STL [R1+0x144c], R14 ;  /* 0x00144c0e01007387 */ /* 0x000fe20000100800 */
[----:B------:R-:W-:-:S03]  /*2cb00*/  IMAD.MOV.U32 R0, RZ, RZ, R127 ;  /* 0x000000ffff007224 */ /* 0x000fc600078e007f */
[----:B------:R-:W-:Y:S01]  /*2cb10*/  STL [R1+0x1448], R15 ;  /* 0x0014480f01007387 */ /* 0x000fe20000100800 */
[----:B------:R-:W-:-:S03]  /*2cb20*/  IMAD.MOV.U32 R19, RZ, RZ, R124 ;  /* 0x000000ffff137224 */ /* 0x000fc600078e007c */
[----:B------:R-:W-:Y:S01]  /*2cb30*/  STL [R1+0x1454], R10 ;  /* 0x0014540a01007387 */ /* 0x000fe20000100800 */
[----:B------:R-:W-:-:S03]  /*2cb40*/  IMAD.MOV.U32 R252, RZ, RZ, R125 ;  /* 0x000000fffffc7224 */ /* 0x000fc600078e007d */
[----:B------:R-:W-:Y:S01]  /*2cb50*/  STL [R1+0x1450], R11 ;  /* 0x0014500b01007387 */ /* 0x000fe20000100800 */
[----:B--2---:R-:W-:-:S03]  /*2cb60*/  MOV R82, R123 ;  /* 0x0000007b00527202 */ /* 0x004fc60000000f00 */
[----:B------:R-:W2:Y:S04]  /*2cb70*/  LDL.LU.64 R126, [R1+0x15a0] ;  /* 0x0015a000017e7983 */ /* 0x000ea80000300a00 */
[----:B------:R-:W2:Y:S04]  /*2cb80*/  LDL.LU.64 R124, [R1+0x1598] ;  /* 0x00159800017c7983 */ /* 0x000ea80000300a00 */
[----:B------:R-:W-:Y:S04]  /*2cb90*/  STL.64 [R1+0xc0], R120 ;  /* 0x0000c07801007387 */ /* 0x000fe80000100a00 */
[----:B------:R3:W-:Y:S01]  /*2cba0*/  STL [R1+0xc8], R122 ;  /* 0x0000c87a01007387 */ /* 0x0007e20000100800 */
[----:B------:R-:W-:-:S02]  /*2cbb0*/  IMAD.MOV.U32 R83, RZ, RZ, R116 ;  /* 0x000000ffff537224 */ /* 0x000fc400078e0074 */
[----:B-1----:R-:W-:Y:S01]  /*2cbc0*/  IMAD.MOV.U32 R78, RZ, RZ, R114 ;  /* 0x000000ffff4e7224 */ /* 0x002fe200078e0072 */
[----:B---3--:R-:W3:Y:S04]  /*2cbd0*/  LDL.LU.64 R122, [R1+0x1590] ;  /* 0x00159000017a7983 */ /* 0x008ee80000300a00 */
[----:B------:R-:W3:Y:S04]  /*2cbe0*/  LDL.LU.64 R120, [R1+0x1588] ;  /* 0x0015880001787983 */ /* 0x000ee80000300a00 */
[----:B------:R-:W-:Y:S01]  /*2cbf0*/  STL [R1+0xb4], R117 ;  /* 0x0000b47501007387 */ /* 0x000fe20000100800 */
[----:B------:R-:W-:-:S03]  /*2cc00*/  IMAD.MOV.U32 R79, RZ, RZ, R115 ;  /* 0x000000ffff4f7224 */ /* 0x000fc600078e0073 */
[----:B------:R1:W-:Y:S01]  /*2cc10*/  STL.64 [R1+0xb8], R118 ;  /* 0x0000b87601007387 */ /* 0x0003e20000100a00 */
[----:B------:R-:W-:-:S03]  /*2cc20*/  IMAD.MOV.U32 R42, RZ, RZ, R113 ;  /* 0x000000ffff2a7224 */ /* 0x000fc600078e0071 */
[----:B-1----:R-:W4:Y:S04]  /*2cc30*/  LDL.LU.64 R118, [R1+0x1580] ;  /* 0x0015800001767983 */ /* 0x002f280000300a00 */
[----:B------:R-:W4:Y:S04]  /*2cc40*/  LDL.LU.64 R116, [R1+0x1578] ;  /* 0x0015780001747983 */ /* 0x000f280000300a00 */
[----:B------:R1:W-:Y:S04]  /*2cc50*/  STL [R1+0xa0], R112 ;  /* 0x0000a07001007387 */ /* 0x0003e80000100800 */
[----:B------:R-:W5:Y:S04]  /*2cc60*/  LDL.LU.64 R114, [R1+0x1570] ;  /* 0x0015700001727983 */ /* 0x000f680000300a00 */
[----:B-1----:R-:W5:Y:S01]  /*2cc70*/  LDL.LU.64 R112, [R1+0x1568] ;  /* 0x0015680001707983 */ /* 0x002f620000300a00 */
[C---:B------:R-:W-:Y:S11]  /*2cc80*/  HMMA.1688.F32.TF32 R108, R244.reuse, R72, R108 ;  /* 0x00000048f46c723c */ /* 0x040ff6000008106c */
[----:B------:R-:W-:Y:S11]  /*2cc90*/  @!UPT UIADD3 URZ, URZ, URZ, URZ ;  /* 0x0000003f3f3ff290 */ /* 0x000ff6000fffe03f */
[----:B------:R-:W-:Y:S02]  /*2cca0*/  @!UPT UIADD3 URZ, URZ, URZ, URZ ;  /* 0x0000003f3f3ff290 */ /* 0x000fe4000fffe03f */
[----:B------:R-:W-:Y:S02]  /*2ccb0*/  IMAD.MOV.U32 R46, RZ, RZ, R108 ;  /* 0x000000ffff2e7224 */ /* 0x000fe400078e006c */
[----:B------:R-:W-:Y:S02]  /*2ccc0*/  IMAD.MOV.U32 R47, RZ, RZ, R109 ;  /* 0x000000ffff2f7224 */ /* 0x000fe400078e006d */
[----:B------:R-:W-:Y:S02]  /*2ccd0*/  IMAD.MOV.U32 R17, RZ, RZ, R110 ;  /* 0x000000ffff117224 */ /* 0x000fe400078e006e */
[----:B------:R-:W-:Y:S02]  /*2cce0*/  IMAD.MOV.U32 R16, RZ, RZ, R111 ;  /* 0x000000ffff107224 */ /* 0x000fe400078e006f */
[C---:B------:R-:W-:Y:S11]  /*2ccf0*/  HMMA.1688.F32.TF32 R108, R244.reuse, R68, R248 ;  /* 0x00000044f46c723c */ /* 0x040ff600000810f8 */
[----:B------:R-:W-:Y:S11]  /*2cd00*/  @!UPT UIADD3 URZ, URZ, URZ, URZ ;  /* 0x0000003f3f3ff290 */ /* 0x000ff6000fffe03f */
[----:B------:R-:W-:Y:S01]  /*2cd10*/  @!UPT UIADD3 URZ, URZ, URZ, URZ ;  /* 0x0000003f3f3ff290 */ /* 0x000fe2000fffe03f */
[----:B------:R5:W-:Y:S01]  /*2cd20*/  STL [R1+0x84], R109 ;  /* 0x0000846d01007387 */ /* 0x000be20000100800 */
[----:B------:R-:W-:Y:S01]  /*2cd30*/  MOV R43, R108 ;  /* 0x0000006c002b7202 */ /* 0x000fe20000000f00 */
[----:B------:R-:W-:Y:S02]  /*2cd40*/  IMAD.MOV.U32 R74, RZ, RZ, R110 ;  /* 0x000000ffff4a7224 */ /* 0x000fe400078e006e */
[----:B------:R-:W-:Y:S01]  /*2cd50*/  IMAD.MOV.U32 R75, RZ, RZ, R111 ;  /* 0x000000ffff4b7224 */ /* 0x000fe200078e006f */
[----:B------:R-:W-:Y:S08]  /*2cd60*/  HMMA.1688.F32.TF32 R248, R244, R12, R140 ;  /* 0x0000000cf4f8723c */ /* 0x000ff0000008108c */
[----:B------:R-:W-:Y:S08]  /*2cd70*/  HMMA.1688.F32.TF32 R28, R104, R80, R28 ;  /* 0x00000050681c723c */ /* 0x000ff0000008101c */
[----:B-----5:R-:W-:Y:S11]  /*2cd80*/  HMMA.1688.F32.TF32 R108, R244, R64, R112 ;  /* 0x00000040f46c723c */ /* 0x020ff60000081070 */
[----:B------:R-:W-:Y:S11]  /*2cd90*/  @!UPT UIADD3 URZ, URZ, URZ, URZ ;  /* 0x0000003f3f3ff290 */ /* 0x000ff6000fffe03f */
[----:B------:R-:W-:Y:S01]  /*2cda0*/  @!UPT UIADD3 URZ, URZ, URZ, URZ ;  /* 0x0000003f3f3ff290 */ /* 0x000fe2000fffe03f */
[----:B------:R-:W-:Y:S01]  /*2cdb0*/  STL.64 [R1+0x60], R108 ;  /* 0x0000606c01007387 */ /* 0x000fe20000100a00 */
[----:B------:R-:W-:-:S03]  /*2cdc0*/  IMAD.MOV.U32 R70, RZ, RZ, R111 ;  /* 0x000000ffff467224 */ /* 0x000fc600078e006f */
[----:B------:R4:W-:Y:S02]  /*2cdd0*/  STL [R1+0x68], R110 ;  /* 0x0000686e01007387 */ /* 0x0009e40000100800 */
[C---:B----4-:R-:W-:Y:S02]  /*2cde0*/  HMMA.1688.F32.TF32 R108, R244.reuse, R60, R116 ;  /* 0x0000003cf46c723c */ /* 0x050fe40000081074 */
[----:B------:R1:W-:Y:S11]  /*2cdf0*/  STL [R1+0x1460], R70 ;  /* 0x0014604601007387 */ /* 0x0003f60000100800 */
[----:B------:R-:W-:Y:S11]  /*2ce00*/  @!UPT UIADD3 URZ, URZ, URZ, URZ ;  /* 0x0000003f3f3ff290 */ /* 0x000ff6000fffe03f */
[----:B------:R-:W-:Y:S02]  /*2ce10*/  IMAD.MOV.U32 R71, RZ, RZ, R108 ;  /* 0x000000ffff477224 */ /* 0x000fe400078e006c */
[----:B------:R-:W-:Y:S02]  /*2ce20*/  IMAD.MOV.U32 R10, RZ, RZ, R109 ;  /* 0x000000ffff0a7224 */ /* 0x000fe400078e006d */
[----:B------:R-:W-:Y:S02]  /*2ce30*/  IMAD.MOV.U32 R11, RZ, RZ, R110 ;  /* 0x000000ffff0b7224 */ /* 0x000fe400078e006e */
[----:B------:R-:W-:Y:S02]  /*2ce40*/  IMAD.MOV.U32 R14, RZ, RZ, R111 ;  /* 0x000000ffff0e7224 */ /* 0x000fe400078e006f */
[----:B---3--:R-:W-:Y:S11]  /*2ce50*/  HMMA.1688.F32.TF32 R108, R244, R56, R120 ;  /* 0x00000038f46c723c */ /* 0x008ff60000081078 */
[----:B------:R-:W-:Y:S11]  /*2ce60*/  @!UPT UIADD3 URZ, URZ, URZ, URZ ;  /* 0x0000003f3f3ff290 */ /* 0x000ff6000fffe03f */
[----:B------:R-:W-:Y:S01]  /*2ce70*/  @!UPT UIADD3 URZ, URZ, URZ, URZ ;  /* 0x0000003f3f3ff290 */ /* 0x000fe2000fffe03f */
[----:B------:R-:W-:Y:S01]  /*2ce80*/  STL [R1+0x40], R108 ;  /* 0x0000406c01007387 */ /* 0x000fe20000100800 */
[----:B-1----:R-:W-:-:S03]  /*2ce90*/  IMAD.MOV.U32 R70, RZ, RZ, R109 ;  /* 0x000000ffff467224 */ /* 0x002fc600078e006d */
[----:B------:R2:W-:Y:S02]  /*2cea0*/  STL.64 [R1+0x48], R110 ;  /* 0x0000486e01007387 */ /* 0x0005e40000100a00 */
[C---:B--2---:R-:W-:Y:S11]  /*2ceb0*/  HMMA.1688.F32.TF32 R108, R244.reuse, R52, R124 ;  /* 0x00000034f46c723c */ /* 0x044ff6000008107c */
[----:B------:R-:W-:Y:S11]  /*2cec0*/  @!UPT UIADD3 URZ, URZ, URZ, URZ ;  /* 0x0000003f3f3ff290 */ /* 0x000ff6000fffe03f */
[----:B------:R-:W-:Y:S02]  /*2ced0*/  @!UPT UIADD3 URZ, URZ, URZ, URZ ;  /* 0x0000003f3f3ff290 */ /* 0x000fe4000fffe03f */
[----:B------:R-:W-:Y:S01]  /*2cee0*/  MOV R15, R108 ;  /* 0x0000006c000f7202 */ /* 0x000fe20000000f00 */
[----:B------:R-:W-:Y:S02]  /*2cef0*/  IMAD.MOV.U32 R22, RZ, RZ, R109 ;  /* 0x000000ffff167224 */ /* 0x000fe400078e006d */
[----:B------:R-:W-:Y:S02]  /*2cf00*/  IMAD.MOV.U32 R23, RZ, RZ, R110 ;  /* 0x000000ffff177224 */ /* 0x000fe400078e006e */
[----:B------:R-:W-:Y:S02]  /*2cf10*/  IMAD.MOV.U32 R38, RZ, RZ, R111 ;  /* 0x000000ffff267224 */ /* 0x000fe400078e006f */
[C---:B------:R-:W-:Y:S11]  /*2cf20*/  HMMA.1688.F32.TF32 R108, R244.reuse, R48, R128 ;  /* 0x00000030f46c723c */ /* 0x040ff60000081080 */
[----:B------:R-:W-:Y:S11]  /*2cf30*/  @!UPT UIADD3 URZ, URZ, URZ, URZ ;  /* 0x0000003f3f3ff290 */ /* 0x000ff6000fffe03f */
[----:B------:R-:W-:Y:S02]  /*2cf40*/  @!UPT UIADD3 URZ, URZ, URZ, URZ ;  /* 0x0000003f3f3ff290 */ /* 0x000fe4000fffe03f */
[----:B------:R-:W-:Y:S02]  /*2cf50*/  IMAD.MOV.U32 R39, RZ, RZ, R108 ;  /* 0x000000ffff277224 */ /* 0x000fe400078e006c */
[----:B------:R-:W-:Y:S02]  /*2cf60*/  IMAD.MOV.U32 R50, RZ, RZ, R109 ;  /* 0x000000ffff327224 */ /* 0x000fe400078e006d */
[----:B------:R-:W-:Y:S02]  /*2cf70*/  IMAD.MOV.U32 R51, RZ, RZ, R110 ;  /* 0x000000ffff337224 */ /* 0x000fe400078e006e */
[----:B------:R-:W-:Y:S02]  /*2cf80*/  IMAD.MOV.U32 R54, RZ, RZ, R111 ;  /* 0x000000ffff367224 */ /* 0x000fe400078e006f */
[C---:B------:R-:W-:Y:S01]  /*2cf90*/  HMMA.1688.F32.TF32 R108, R244.reuse, R36, R132 ;  /* 0x00000024f46c723c */ /* 0x040fe20000081084 */
[----:B------:R1:W-:Y:S11]  /*2cfa0*/  STL.64 [R1+0x13a8], R250 ;  /* 0x0013a8fa01007387 */ /* 0x0003f60000100a00 */
[----:B------:R-:W-:Y:S11]  /*2cfb0*/  @!UPT UIADD3 URZ, URZ, URZ, URZ ;  /* 0x0000003f3f3ff290 */ /* 0x000ff6000fffe03f */
[----:B------:R-:W-:Y:S01]  /*2cfc0*/  @!UPT UIADD3 URZ, URZ, URZ, URZ ;  /* 0x0000003f3f3ff290 */ /* 0x000fe2000fffe03f */
[----:B------:R-:W-:Y:S01]  /*2cfd0*/  IMAD.MOV.U32 R55, RZ, RZ, R108 ;  /* 0x000000ffff377224 */ /* 0x000fe200078e006c */
[----:B------:R-:W-:Y:S01]  /*2cfe0*/  MOV R58, R109 ;  /* 0x0000006d003a7202 */ /* 0x000fe20000000f00 */
[----:B------:R-:W-:Y:S02]  /*2cff0*/  IMAD.MOV.U32 R66, RZ, RZ, R110 ;  /* 0x000000ffff427224 */ /* 0x000fe400078e006e */
[----:B------:R-:W-:Y:S02]  /*2d000*/  IMAD.MOV.U32 R67, RZ, RZ, R111 ;  /* 0x000000ffff437224 */ /* 0x000fe400078e006f */
[C---:B------:R-:W-:Y:S08]  /*2d010*/  HMMA.1688.F32.TF32 R108, R244.reuse, R20, R136 ;  /* 0x00000014f46c723c */ /* 0x040ff00000081088 */
[----:B------:R-:W-:Y:S01]  /*2d020*/  HMMA.1688.F32.TF32 R244, R244, R8, R144 ;  /* 0x00000008f4f4723c */ /* 0x000fe20000081090 */
[----:B------:R2:W-:Y:S01]  /*2d030*/  STL.64 [R1+0x13a0], R248 ;  /* 0x0013a0f801007387 */ /* 0x0005e20000100a00 */
[----:B-1----:R-:W-:Y:S01]  /*2d040*/  MOV R250, R190 ;  /* 0x000000be00fa7202 */ /* 0x002fe20000000f00 */
[----:B------:R-:W-:-:S02]  /*2d050*/  IMAD.MOV.U32 R251, RZ, RZ, R191 ;  /* 0x000000fffffb7224 */ /* 0x000fc400078e00bf */
[----:B--2---:R-:W-:Y:S02]  /*2d060*/  IMAD.MOV.U32 R248, RZ, RZ, R189 ;  /* 0x000000fffff87224 */ /* 0x004fe400078e00bd */
[----:B------:R-:W-:Y:S11]  /*2d070*/  IMAD.MOV.U32 R249, RZ, RZ, R84 ;  /* 0x000000fffff97224 */ /* 0x000ff600078e0054 */
[----:B------:R-:W-:Y:S05]  /*2d080*/  @!UPT UIADD3 URZ, URZ, URZ, URZ ;  /* 0x0000003f3f3ff290 */ /* 0x000fea000fffe03f */
[----:B------:R-:W-:Y:S04]  /*2d090*/  STL.64 [R1+0x13b8], R246 ;  /* 0x0013b8f601007387 */ /* 0x000fe80000100a00 */
[----:B------:R-:W-:Y:S04]  /*2d0a0*/  STL.64 [R1+0x13b0], R244 ;  /* 0x0013b0f401007387 */ /* 0x000fe80000100a00 */
[----:B------:R-:W2:Y:S04]  /*2d0b0*/  LDL.LU R189, [R1+0x1564] ;  /* 0x0015640001bd7983 */ /* 0x000ea80000300800 */
[----:B------:R-:W-:Y:S04]  /*2d0c0*/  STL.64 [R1+0x70], R28 ;  /* 0x0000701c01007387 */ /* 0x000fe80000100a00 */
[----:B------:R-:W-:Y:S04]  /*2d0d0*/  STL.64 [R1+0x78], R30 ;  /* 0x0000781e01007387 */ /* 0x000fe80000100a00 */
[----:B------:R-:W3:Y:S04]  /*2d0e0*/  LDL.LU R84, [R1+0x1560] ;  /* 0x0015600001547983 */ /* 0x000ee80000300800 */
[----:B------:R-:W4:Y:S04]  /*2d0f0*/  LDL.LU R190, [R1+0x155c] ;  /* 0x00155c0001be7983 */ /* 0x000f280000300800 */
[----:B------:R-:W5:Y:S01]  /*2d100*/  LDL.LU R191, [R1+0x1558] ;  /* 0x0015580001bf7983 */ /* 0x000f620000300800 */
[----:B------:R-:W-:-:S02]  /*2d110*/  IMAD.MOV.U32 R140, RZ, RZ, R89 ;  /* 0x000000ffff8c7224 */ /* 0x000fc400078e0059 */
[----:B------:R-:W-:Y:S01]  /*2d120*/  IMAD.MOV.U32 R141, RZ, RZ, R88 ;  /* 0x000000ffff8d7224 */ /* 0x000fe200078e0058 */
[----:B------:R-:W5:Y:S01]  /*2d130*/  LDL.LU R89, [R1+0x1554] ;  /* 0x0015540001597983 */ /* 0x000f620000300800 */
[----:B------:R-:W-:Y:S02]  /*2d140*/  IMAD.MOV.U32 R142, RZ, RZ, R188 ;  /* 0x000000ffff8e7224 */ /* 0x000fe400078e00bc */
[----:B------:R-:W-:Y:S01]  /*2d150*/  IMAD.MOV.U32 R143, RZ, RZ, R85 ;  /* 0x000000ffff8f7224 */ /* 0x000fe200078e0055 */
[----:B------:R-:W5:Y:S04]  /*2d160*/  LDL.LU R88, [R1+0x1550] ;  /* 0x0015500001587983 */ /* 0x000f680000300800 */
[----:B------:R-:W5:Y:S04]  /*2d170*/  LDL.LU R188, [R1+0x154c] ;  /* 0x00154c0001bc7983 */ /* 0x000f680000300800 */
[----:B------:R-:W5:Y:S01]  /*2d180*/  LDL.LU R85, [R1+0x1548] ;  /* 0x0015480001557983 */ /* 0x000f620000300800 */
[----:B--2---:R-:W-:Y:S01]  /*2d190*/  MOV R139, R189 ;  /* 0x000000bd008b7202 */ /* 0x004fe20000000f00 */
[----:B---3--:R-:W-:-:S02]  /*2d1a0*/  IMAD.MOV.U32 R138, RZ, RZ, R84 ;  /* 0x000000ffff8a7224 */ /* 0x008fc400078e0054 */
[----:B----4-:R-:W-:Y:S02]  /*2d1b0*/  IMAD.MOV.U32 R136, RZ, RZ, R190 ;  /* 0x000000ffff887224 */ /* 0x010fe400078e00be */
[----:B------:R-:W2:Y:S01]  /*2d1c0*/  LDL.LU R190, [R1+0x1544] ;  /* 0x0015440001be7983 */ /* 0x000ea20000300800 */
[----:B-----5:R-:W-:-:S03]  /*2d1d0*/  IMAD.MOV.U32 R137, RZ, RZ, R191 ;  /* 0x000000ffff897224 */ /* 0x020fc600078e00bf */
[----:B------:R-:W3:Y:S04]  /*2d1e0*/  LDL.LU R191, [R1+0x1540] ;  /* 0x0015400001bf7983 */ /* 0x000ee80000300800 */
[----:B------:R-:W4:Y:S04]  /*2d1f0*/  LDL.LU R84, [R1+0x153c] ;  /* 0x00153c0001547983 */ /* 0x000f280000300800 */
[----:B------:R-:W5:Y:S01]  /*2d200*/  LDL.LU R189, [R1+0x1538] ;  /* 0x0015380001bd7983 */ /* 0x000f620000300800 */
[----:B------:R-:W-:-:S03]  /*2d210*/  IMAD.MOV.U32 R132, RZ, RZ, R188 ;  /* 0x000000ffff847224 */ /* 0x000fc600078e00bc */
[----:B------:R-:W5:Y:S01]  /*2d220*/  LDL.LU R188, [R1+0x1534] ;  /* 0x0015340001bc7983 */ /* 0x000f620000300800 */
[----:B------:R-:W-:Y:S02]  /*2d230*/  IMAD.MOV.U32 R134, RZ, RZ, R88 ;  /* 0x000000ffff867224 */ /* 0x000fe400078e0058 */
[----:B------:R-:W-:Y:S02]  /*2d240*/  IMAD.MOV.U32 R133, RZ, RZ, R85 ;  /* 0x000000ffff857224 */ /* 0x000fe400078e0055 */
[----:B------:R-:W5:Y:S01]  /*2d250*/  LDL.LU R85, [R1+0x1530] ;  /* 0x0015300001557983 */ /* 0x000f620000300800 */
[----:B------:R-:W-:-:S03]  /*2d260*/  IMAD.MOV.U32 R135, RZ, RZ, R89 ;  /* 0x000000ffff877224 */ /* 0x000fc600078e0059 */
[----:B------:R-:W5:Y:S04]  /*2d270*/  LDL.LU R88, [R1+0x152c] ;  /* 0x00152c0001587983 */ /* 0x000f680000300800 */
[----:B------:R-:W5:Y:S01]  /*2d280*/  LDL.LU R89, [R1+0x1528] ;  /* 0x0015280001597983 */ /* 0x000f620000300800 */
[----:B--2---:R-:W-:Y:S02]  /*2d290*/  IMAD.MOV.U32 R131, RZ, RZ, R190 ;  /* 0x000000ffff837224 */ /* 0x004fe400078e00be */
[----:B---3--:R-:W-:Y:S02]  /*2d2a0*/  IMAD.MOV.U32 R130, RZ, RZ, R191 ;  /* 0x000000ffff827224 */ /* 0x008fe400078e00bf */
[----:B----4-:R-:W-:Y:S02]  /*2d2b0*/  IMAD.MOV.U32 R128, RZ, RZ, R84 ;  /* 0x000000ffff807224 */ /* 0x010fe400078e0054 */
[----:B------:R-:W2:Y:S01]  /*2d2c0*/  LDL.LU R84, [R1+0x1524] ;  /* 0x0015240001547983 */ /* 0x000ea20000300800 */
[----:B-----5:R-:W-:-:S03]  /*2d2d0*/  IMAD.MOV.U32 R129, RZ, RZ, R189 ;  /* 0x000000ffff817224 */ /* 0x020fc600078e00bd */
[----:B------:R-:W3:Y:S04]  /*2d2e0*/  LDL.LU R189, [R1+0x1520] ;  /* 0x0015200001bd7983 */ /* 0x000ee80000300800 */
[----:B------:R-:W4:Y:S04]  /*2d2f0*/  LDL.LU R191, [R1+0x151c] ;  /* 0x00151c0001bf7983 */ /* 0x000f280000300800 */
[----:B------:R-:W5:Y:S01]  /*2d300*/  LDL.LU R190, [R1+0x1518] ;  /* 0x0015180001be7983 */ /* 0x000f620000300800 */
[----:B------:R-:W-:Y:S01]  /*2d310*/  IMAD.MOV.U32 R126, RZ, RZ, R85 ;  /* 0x000000ffff7e7224 */ /* 0x000fe200078e0055 */
[----:B------:R-:W-:-:S02]  /*2d320*/  MOV R124, R88 ;  /* 0x00000058007c7202 */ /* 0x000fc40000000f00 */
[----:B------:R-:W5:Y:S01]  /*2d330*/  LDL.LU R88, [R1+0x1514] ;  /* 0x0015140001587983 */ /* 0x000f620000300800 */
[----:B------:R-:W-:-:S03]  /*2d340*/  IMAD.MOV.U32 R125, RZ, RZ, R89 ;  /* 0x000000ffff7d7224 */ /* 0x000fc600078e0059 */
        /* <DEDUP_REMOVED lines=12> */
[----:B------:R-:W-:Y:S02]  /*2d410*/  IMAD.MOV.U32 R118, RZ, RZ, R89 ;  /* 0x000000ffff767224 */ /* 0x000fe400078e0059 */
[----:B------:R-:W-:-:S02]  /*2d420*/  IMAD.MOV.U32 R116, RZ, RZ, R85 ;  /* 0x000000ffff747224 */ /* 0x000fc400078e0055 */
[----:B------:R-:W2:Y:S01]  /*2d430*/  LDL.LU R85, [R1+0x14f4] ;  /* 0x0014f40001557983 */ /* 0x000ea20000300800 */
[----:B------:R-:W-:Y:S01]  /*2d440*/  MOV R117, R188 ;  /* 0x000000bc00757202 */ /* 0x000fe20000000f00 */
[----:B------:R-:W-:Y:S02]  /*2d450*/  IMAD.MOV.U32 R119, RZ, RZ, R88 ;  /* 0x000000ffff777224 */ /* 0x000fe400078e0058 */
[----:B------:R-:W2:Y:S04]  /*2d460*/  LDL.LU R188, [R1+0x14f0] ;  /* 0x0014f00001bc7983 */ /* 0x000ea80000300800 */
[----:B------:R-:W2:Y:S04]  /*2d470*/  LDL.LU R89, [R1+0x14ec] ;  /* 0x0014ec0001597983 */ /* 0x000ea80000300800 */
[----:B------:R-:W2:Y:S01]  /*2d480*/  LDL.LU R88, [R1+0x14e8] ;  /* 0x0014e80001587983 */ /* 0x000ea20000300800 */
[----:B----4-:R-:W-:-:S03]  /*2d490*/  IMAD.MOV.U32 R112, RZ, RZ, R189 ;  /* 0x000000ffff707224 */ /* 0x010fc600078e00bd */
[----:B------:R-:W4:Y:S01]  /*2d4a0*/  LDL.LU R189, [R1+0x14e4] ;  /* 0x0014e40001bd7983 */ /* 0x000f220000300800 */
[----:B-----5:R-:W-:-:S03]  /*2d4b0*/  IMAD.MOV.U32 R113, RZ, RZ, R84 ;  /* 0x000000ffff717224 */ /* 0x020fc600078e0054 */
[----:B------:R-:W5:Y:S01]  /*2d4c0*/  LDL.LU R84, [R1+0x14e0] ;  /* 0x0014e00001547983 */ /* 0x000f620000300800 */
[----:B---3--:R-:W-:Y:S02]  /*2d4d0*/  IMAD.MOV.U32 R114, RZ, RZ, R190 ;  /* 0x000000ffff727224 */ /* 0x008fe400078e00be */
[----:B------:R-:W-:Y:S01]  /*2d4e0*/  IMAD.MOV.U32 R59, RZ, RZ, R108 ;  /* 0x000000ffff3b7224 */ /* 0x000fe200078e006c */
[----:B------:R-:W3:Y:S01]  /*2d4f0*/  LDL.LU R190, [R1+0x14dc] ;  /* 0x0014dc0001be7983 */ /* 0x000ee20000300800 */
[----:B--2---:R-:W-:Y:S02]  /*2d500*/  IMAD.MOV.U32 R115, RZ, RZ, R191 ;  /* 0x000000ffff737224 */ /* 0x004fe400078e00bf */
[----:B------:R-:W-:Y:S01]  /*2d510*/  IMAD.MOV.U32 R62, RZ, RZ, R109 ;  /* 0x000000ffff3e7224 */ /* 0x000fe200078e006d */
[----:B------:R-:W2:Y:S01]  /*2d520*/  LDL.LU R191, [R1+0x14d8] ;  /* 0x0014d80001bf7983 */ /* 0x000ea20000300800 */
[----:B------:R-:W-:Y:S02]  /*2d530*/  IMAD.MOV.U32 R63, RZ, RZ, R110 ;  /* 0x000000ffff3f7224 */ /* 0x000fe400078e006e */
[----:B------:R-:W-:Y:S01]  /*2d540*/  IMAD.MOV.U32 R108, RZ, RZ, R89 ;  /* 0x000000ffff6c7224 */ /* 0x000fe200078e0059 */
[----:B------:R-:W-:Y:S01]  /*2d550*/  MOV R110, R188 ;  /* 0x000000bc006e7202 */ /* 0x000fe20000000f00 */
[----:B------:R-:W2:Y:S01]  /*2d560*/  LDL.LU R89, [R1+0x14d4] ;  /* 0x0014d40001597983 */ /* 0x000ea20000300800 */
[----:B------:R-:W-:-:S02]  /*2d570*/  IMAD.MOV.U32 R2, RZ, RZ, R111 ;  /* 0x000000ffff027224 */ /* 0x000fc400078e006f */
[----:B------:R-:W-:Y:S02]  /*2d580*/  IMAD.MOV.U32 R109, RZ, RZ, R88 ;  /* 0x000000ffff6d7224 */ /* 0x000fe400078e0058 */
[----:B------:R-:W2:Y:S01]  /*2d590*/  LDL.LU R88, [R1+0x14d0] ;  /* 0x0014d00001587983 */ /* 0x000ea20000300800 */
[----:B------:R-:W-:-:S03]  /*2d5a0*/  IMAD.MOV.U32 R111, RZ, RZ, R85 ;  /* 0x000000ffff6f7224 */ /* 0x000fc600078e0055 */
[----:B------:R-:W2:Y:S04]  /*2d5b0*/  LDL.LU R188, [R1+0x14cc] ;  /* 0x0014cc0001bc7983 */ /* 0x000ea80000300800 */
[----:B------:R-:W2:Y:S01]  /*2d5c0*/  LDL.LU R85, [R1+0x14c8] ;  /* 0x0014c80001557983 */ /* 0x000ea20000300800 */
[----:B----4-:R-:W-:Y:S02]  /*2d5d0*/  IMAD.MOV.U32 R145, RZ, RZ, R189 ;  /* 0x000000ffff917224 */ /* 0x010fe400078e00bd */
[----:B-----5:R-:W-:Y:S02]  /*2d5e0*/  IMAD.MOV.U32 R144, RZ, RZ, R84 ;  /* 0x000000ffff907224 */ /* 0x020fe400078e0054 */
[----:B------:R-:W4:Y:S04]  /*2d5f0*/  LDL.LU R84, [R1+0x14c4] ;  /* 0x0014c40001547983 */ /* 0x000f280000300800 */
[----:B------:R-:W5:Y:S01]  /*2d600*/  LDL.LU R189, [R1+0x14c0] ;  /* 0x0014c00001bd7983 */ /* 0x000f620000300800 */
[C---:B------:R-:W-:Y:S03]  /*2d610*/  HMMA.1688.F32.TF32 R148, R104.reuse, R76, R148 ;  /* 0x0000004c6894723c */ /* 0x040fe60000081094 */
[----:B------:R-:W4:Y:S05]  /*2d620*/  LDL.LU R146, [R1+0x238] ;  /* 0x0002380001927983 */ /* 0x000f2a0000300800 */
[C---:B------:R-:W-:Y:S01]  /*2d630*/  HMMA.1688.F32.TF32 R152, R104.reuse, R44, R152 ;  /* 0x0000002c6898723c */ /* 0x040fe20000081098 */
[----:B------:R-:W4:Y:S07]  /*2d640*/  LDL.LU R147, [R1+0x23c] ;  /* 0x00023c0001937983 */ /* 0x000f2e0000300800 */
[C---:B------:R-:W-:Y:S08]  /*2d650*/  HMMA.1688.F32.TF32 R156, R104.reuse, R40, R156 ;  /* 0x00000028689c723c */ /* 0x040ff0000008109c */
[C---:B------:R-:W-:Y:S08]  /*2d660*/  HMMA.1688.F32.TF32 R160, R104.reuse, R72, R160 ;  /* 0x0000004868a0723c */ /* 0x040ff000000810a0 */
[C---:B------:R-:W-:Y:S08]  /*2d670*/  HMMA.1688.F32.TF32 R164, R104.reuse, R68, R164 ;  /* 0x0000004468a4723c */ /* 0x040ff000000810a4 */
[----:B------:R-:W-:Y:S01]  /*2d680*/  HMMA.1688.F32.TF32 R168, R104, R64, R168 ;  /* 0x0000004068a8723c */ /* 0x000fe200000810a8 */
[----:B--2---:R-:W-:-:S02]  /*2d690*/  IMAD.MOV.U32 R87, RZ, RZ, R188 ;  /* 0x000000ffff577224 */ /* 0x004fc400078e00bc */
[----:B------:R-:W2:Y:S05]  /*2d6a0*/  LDL.LU R188, [R1+0x260] ;  /* 0x0002600001bc7983 */ /* 0x000eaa0000300800 */
[----:B------:R-:W-:Y:S01]  /*2d6b0*/  HMMA.1688.F32.TF32 R172, R104, R60, R172 ;  /* 0x0000003c68ac723c */ /* 0x000fe200000810ac */
[----:B---3--:R-:W-:-:S07]  /*2d6c0*/  IMAD.MOV.U32 R91, RZ, RZ, R190 ;  /* 0x000000ffff5b7224 */ /* 0x008fce00078e00be */
[----:B------:R-:W-:Y:S01]  /*2d6d0*/  HMMA.1688.F32.TF32 R176, R104, R56, R176 ;  /* 0x0000003868b0723c */ /* 0x000fe200000810b0 */
[----:B------:R-:W-:Y:S02]  /*2d6e0*/  IMAD.MOV.U32 R90, RZ, RZ, R191 ;  /* 0x000000ffff5a7224 */ /* 0x000fe400078e00bf */
[----:B-----5:R-:W-:Y:S02]  /*2d6f0*/  IMAD.MOV.U32 R86, RZ, RZ, R189 ;  /* 0x000000ffff567224 */ /* 0x020fe400078e00bd */
[----:B------:R-:W2:Y:S04]  /*2d700*/  LDL.LU R189, [R1+0x264] ;  /* 0x0002640001bd7983 */ /* 0x000ea80000300800 */
[----:B------:R-:W2:Y:S04]  /*2d710*/  LDL.LU R190, [R1+0x268] ;  /* 0x0002680001be7983 */ /* 0x000ea80000300800 */
[----:B------:R-:W2:Y:S04]  /*2d720*/  LDL.LU R191, [R1+0x26c] ;  /* 0x00026c0001bf7983 */ /* 0x000ea80000300800 */
[----:B------:R-:W-:Y:S04]  /*2d730*/  STL [R1+0x1398], R150 ;  /* 0x0013989601007387 */ /* 0x000fe80000100800 */
[----:B------:R-:W-:Y:S04]  /*2d740*/  STL [R1+0x1394], R151 ;  /* 0x0013949701007387 */ /* 0x000fe80000100800 */
[----:B------:R-:W-:Y:S04]  /*2d750*/  STL [R1+0x1390], R155 ;  /* 0x0013909b01007387 */ /* 0x000fe80000100800 */
[----:B------:R1:W-:Y:S04]  /*2d760*/  STL.64 [R1+0x13c8], R158 ;  /* 0x0013c89e01007387 */ /* 0x0003e80000100a00 */
[----:B-1----:R-:W3:Y:S04]  /*2d770*/  LDL R158, [R1+0x350] ;  /* 0x00035000019e7983 */ /* 0x002ee80000100800 */
[----:B------:R-:W5:Y:S04]  /*2d780*/  LDL R159, [R1+0x344] ;  /* 0x00034400019f7983 */ /* 0x000f680000100800 */
[----:B------:R-:W-:Y:S04]  /*2d790*/  STL.64 [R1+0x13c0], R156 ;  /* 0x0013c09c01007387 */ /* 0x000fe80000100a00 */
[----:B------:R-:W-:Y:S04]  /*2d7a0*/  STL [R1+0x138c], R163 ;  /* 0x00138ca301007387 */ /* 0x000fe80000100800 */
[----:B------:R-:W-:Y:S04]  /*2d7b0*/  STL.64 [R1+0x13d8], R166 ;  /* 0x0013d8a601007387 */ /* 0x000fe80000100a00 */
[----:B------:R-:W-:Y:S04]  /*2d7c0*/  STL.64 [R1+0x13d0], R164 ;  /* 0x0013d0a401007387 */ /* 0x000fe80000100a00 */
[----:B------:R-:W-:Y:S04]  /*2d7d0*/  STL.64 [R1+0x13e8], R170 ;  /* 0x0013e8aa01007387 */ /* 0x000fe80000100a00 */
[----:B------:R1:W-:Y:S04]  /*2d7e0*/  STL.64 [R1+0x13e0], R168 ;  /* 0x0013e0a801007387 */ /* 0x0003e80000100a00 */
[----:B------:R-:W-:Y:S04]  /*2d7f0*/  STL.64 [R1+0x13f8], R174 ;  /* 0x0013f8ae01007387 */ /* 0x000fe80000100a00 */
[----:B------:R-:W-:Y:S04]  /*2d800*/  STL.64 [R1+0x13f0], R172 ;  /* 0x0013f0ac01007387 */ /* 0x000fe80000100a00 */
[----:B------:R-:W-:Y:S04]  /*2d810*/  STL.64 [R1+0x1408], R178 ;  /* 0x001408b201007387 */ /* 0x000fe80000100a00 */
[----:B------:R-:W-:Y:S01]  /*2d820*/  STL.64 [R1+0x1400], R176 ;  /* 0x001400b001007387 */ /* 0x000fe20000100a00 */
[----:B-1----:R-:W-:-:S03]  /*2d830*/  IMAD.MOV.U32 R168, RZ, RZ, R196 ;  /* 0x000000ffffa87224 */ /* 0x002fc600078e00c4 */
[----:B------:R-:W5:Y:S01]  /*2d840*/  LDL.LU R244, [R1+0x130] ;  /* 0x0001300001f47983 */ /* 0x000f620000300800 */
[----:B------:R-:W-:-:S03]  /*2d850*/  MOV R169, R197 ;  /* 0x000000c500a97202 */ /* 0x000fc60000000f00 */
        /* <DEDUP_REMOVED lines=15> */
[----:B------:R-:W-:Y:S01]  /*2d950*/  HMMA.1688.F32.TF32 R180, R104, R52, R180 ;  /* 0x0000003468b4723c */ /* 0x000fe200000810b4 */
[----:B------:R-:W-:-:S02]  /*2d960*/  IMAD.MOV.U32 R167, RZ, RZ, R199 ;  /* 0x000000ffffa77224 */ /* 0x000fc400078e00c7 */
[----:B------:R-:W5:Y:S05]  /*2d970*/  LDL.LU R199, [R1+0x14a0] ;  /* 0x0014a00001c77983 */ /* 0x000f6a0000300800 */
[C---:B------:R-:W-:Y:S08]  /*2d980*/  HMMA.1688.F32.TF32 R184, R104.reuse, R48, R184 ;  /* 0x0000003068b8723c */ /* 0x040ff000000810b8 */
[C---:B------:R-:W-:Y:S08]  /*2d990*/  HMMA.1688.F32.TF32 R32, R104.reuse, R36, R32 ;  /* 0x000000246820723c */ /* 0x040ff00000081020 */
[C---:B------:R-:W-:Y:S08]  /*2d9a0*/  HMMA.1688.F32.TF32 R4, R104.reuse, R20, R4 ;  /* 0x000000146804723c */ /* 0x040ff00000081004 */
[C---:B------:R-:W-:Y:S08]  /*2d9b0*/  HMMA.1688.F32.TF32 R24, R104.reuse, R12, R24 ;  /* 0x0000000c6818723c */ /* 0x040ff00000081018 */
[----:B------:R-:W-:Y:S08]  /*2d9c0*/  HMMA.1688.F32.TF32 R92, R104, R8, R92 ;  /* 0x00000008685c723c */ /* 0x000ff0000008105c */
[C---:B----4-:R-:W-:Y:S08]  /*2d9d0*/  HMMA.1688.F32.TF32 R104, R100.reuse, R40, R144 ;  /* 0x000000286468723c */ /* 0x050ff00000081090 */
[C---:B------:R-:W-:Y:S07]  /*2d9e0*/  HMMA.1688.F32.TF32 R144, R100.reuse, R12, R248 ;  /* 0x0000000c6490723c */ /* 0x040fee00000810f8 */
[----:B------:R-:W-:Y:S01]  /*2d9f0*/  IMAD.MOV.U32 R248, RZ, RZ, R206 ;  /* 0x000000fffff87224 */ /* 0x000fe200078e00ce */
[----:B------:R-:W-:Y:S01]  /*2da00*/  MOV R250, R211 ;  /* 0x000000d300fa7202 */ /* 0x000fe20000000f00 */
[----:B------:R-:W4:Y:S01]  /*2da10*/  LDL.LU R206, [R1+0x149c] ;  /* 0x00149c0001ce7983 */ /* 0x000f220000300800 */
[----:B------:R-:W-:Y:S01]  /*2da20*/  IMAD.MOV.U32 R249, RZ, RZ, R207 ;  /* 0x000000fffff97224 */ /* 0x000fe200078e00cf */
[----:B------:R-:W-:Y:S02]  /*2da30*/  HMMA.1688.F32.TF32 R84, R100, R76, R84 ;  /* 0x0000004c6454723c */ /* 0x000fe40000081054 */
[----:B------:R-:W4:Y:S01]  /*2da40*/  LDL.LU R207, [R1+0x1498] ;  /* 0x0014980001cf7983 */ /* 0x000f220000300800 */
[----:B------:R-:W-:-:S03]  /*2da50*/  IMAD.MOV.U32 R251, RZ, RZ, R18 ;  /* 0x000000fffffb7224 */ /* 0x000fc600078e0012 */
[----:B------:R-:W4:Y:S02]  /*2da60*/  LDL.LU R211, [R1+0x1494] ;  /* 0x0014940001d37983 */ /* 0x000f240000300800 */
[C---:B------:R-:W-:Y:S02]  /*2da70*/  HMMA.1688.F32.TF32 R88, R100.reuse, R44, R88 ;  /* 0x0000002c6458723c */ /* 0x040fe40000081058 */
[----:B------:R-:W4:Y:S06]  /*2da80*/  LDL.LU R18, [R1+0x1490] ;  /* 0x0014900001127983 */ /* 0x000f2c0000300800 */
        /* <DEDUP_REMOVED lines=9> */
[C---:B--2---:R-:W-:Y:S01]  /*2db20*/  HMMA.1688.F32.TF32 R188, R100.reuse, R80, R188 ;  /* 0x0000005064bc723c */ /* 0x044fe200000810bc */
[----:B---3--:R-:W-:Y:S04]  /*2db30*/  LDS R28, [R158+0x62800] ;  /* 0x062800009e1c7984 */ /* 0x008fe80000000800 */
[----:B------:R-:W-:Y:S04]  /*2db40*/  LDS R30, [R158+0x62c00] ;  /* 0x062c00009e1e7984 */ /* 0x000fe80000000800 */
[----:B-----5:R-:W-:Y:S04]  /*2db50*/  LDS R29, [R159+0x62800] ;  /* 0x062800009f1d7984 */ /* 0x020fe80000000800 */
[----:B------:R-:W1:Y:S01]  /*2db60*/  LDS R31, [R159+0x62c00] ;  /* 0x062c00009f1f7984 */ /* 0x000e620000000800 */
[----:B------:R-:W-:Y:S08]  /*2db70*/  HMMA.1688.F32.TF32 R192, R100, R8, R192 ;  /* 0x0000000864c0723c */ /* 0x000ff000000810c0 */
[----:B------:R-:W-:Y:S07]  /*2db80*/  HMMA.1688.F32.TF32 R100, R96, R36, R244 ;  /* 0x000000246064723c */ /* 0x000fee00000810f4 */
[----:B------:R-:W-:-:S02]  /*2db90*/  IMAD.MOV.U32 R244, RZ, RZ, R19 ;  /* 0x000000fffff47224 */ /* 0x000fc400078e0013 */
[----:B------:R-:W1:Y:S01]  /*2dba0*/  LDL.LU R19, [R1+0x148c] ;  /* 0x00148c0001137983 */ /* 0x000e620000300800 */
[C---:B------:R-:W-:Y:S08]  /*2dbb0*/  HMMA.1688.F32.TF32 R164, R96.reuse, R12, R164 ;  /* 0x0000000c60a4723c */ /* 0x040ff000000810a4 */
[C---:B------:R-:W-:Y:S08]  /*2dbc0*/  HMMA.1688.F32.TF32 R168, R96.reuse, R20, R168 ;  /* 0x0000001460a8723c */ /* 0x040ff000000810a8 */
[C---:B------:R-:W-:Y:S08]  /*2dbd0*/  HMMA.1688.F32.TF32 R196, R96.reuse, R80, R196 ;  /* 0x0000005060c4723c */ /* 0x040ff000000810c4 */
[----:B------:R-:W-:Y:S01]  /*2dbe0*/  HMMA.1688.F32.TF32 R200, R96, R76, R200 ;  /* 0x0000004c60c8723c */ /* 0x000fe200000810c8 */
[----:B------:R-:W-:Y:S01]  /*2dbf0*/  MOV R150, R164 ;  /* 0x000000a400967202 */ /* 0x000fe20000000f00 */
[----:B------:R-:W-:-:S02]  /*2dc00*/  IMAD.MOV.U32 R151, RZ, RZ, R165 ;  /* 0x000000ffff977224 */ /* 0x000fc400078e00a5 */
[----:B------:R-:W-:-:S03]  /*2dc10*/  IMAD.MOV.U32 R155, RZ, RZ, R166 ;  /* 0x000000ffff9b7224 */ /* 0x000fc600078e00a6 */
[----:B------:R-:W-:Y:S01]  /*2dc20*/  STL [R1+0x120], R168 ;  /* 0x000120a801007387 */ /* 0x000fe20000100800 */
[----:B------:R-:W-:Y:S01]  /*2dc30*/  HMMA.1688.F32.TF32 R212, R96, R72, R212 ;  /* 0x0000004860d4723c */ /* 0x000fe200000810d4 */
[----:B------:R-:W-:Y:S02]  /*2dc40*/  IMAD.MOV.U32 R163, RZ, RZ, R167 ;  /* 0x000000ffffa37224 */ /* 0x000fe400078e00a7 */
[----:B------:R-:W2:Y:S01]  /*2dc50*/  LDL.LU R164, [R1+0xc0] ;  /* 0x0000c00001a47983 */ /* 0x000ea20000300800 */
[----:B------:R-:W-:-:S03]  /*2dc60*/  IMAD.MOV.U32 R167, RZ, RZ, R82 ;  /* 0x000000ffffa77224 */ /* 0x000fc600078e0052 */
[----:B------:R-:W2:Y:S01]  /*2dc70*/  LDL.LU R165, [R1+0xc4] ;  /* 0x0000c40001a57983 */ /* 0x000ea20000300800 */
[C---:B------:R-:W-:Y:S03]  /*2dc80*/  HMMA.1688.F32.TF32 R216, R96.reuse, R68, R216 ;  /* 0x0000004460d8723c */ /* 0x040fe600000810d8 */
[----:B------:R-:W2:Y:S04]  /*2dc90*/  LDL.LU R166, [R1+0xc8] ;  /* 0x0000c80001a67983 */ /* 0x000ea80000300800 */
[----:B------:R-:W3:Y:S01]  /*2dca0*/  LDL.LU R82, [R1+0x1488] ;  /* 0x0014880001527983 */ /* 0x000ee20000300800 */
[C---:B------:R-:W-:Y:S08]  /*2dcb0*/  HMMA.1688.F32.TF32 R220, R96.reuse, R64, R220 ;  /* 0x0000004060dc723c */ /* 0x040ff000000810dc */
[C---:B----4-:R-:W-:Y:S08]  /*2dcc0*/  HMMA.1688.F32.TF32 R204, R96.reuse, R44, R204 ;  /* 0x0000002c60cc723c */ /* 0x050ff000000810cc */
[C---:B------:R-:W-:Y:S08]  /*2dcd0*/  HMMA.1688.F32.TF32 R208, R96.reuse, R40, R208 ;  /* 0x0000002860d0723c */ /* 0x040ff000000810d0 */
[C---:B------:R-:W-:Y:S08]  /*2dce0*/  HMMA.1688.F32.TF32 R224, R96.reuse, R60, R224 ;  /* 0x0000003c60e0723c */ /* 0x040ff000000810e0 */
[C---:B------:R-:W-:Y:S08]  /*2dcf0*/  HMMA.1688.F32.TF32 R228, R96.reuse, R56, R228 ;  /* 0x0000003860e4723c */ /* 0x040ff000000810e4 */
[C---:B------:R-:W-:Y:S08]  /*2dd00*/  HMMA.1688.F32.TF32 R232, R96.reuse, R52, R232 ;  /* 0x0000003460e8723c */ /* 0x040ff000000810e8 */
[C---:B------:R-:W-:Y:S08]  /*2dd10*/  HMMA.1688.F32.TF32 R236, R96.reuse, R48, R236 ;  /* 0x0000003060ec723c */ /* 0x040ff000000810ec */
[----:B------:R-:W-:Y:S01]  /*2dd20*/  HMMA.1688.F32.TF32 R96, R96, R8, R240 ;  /* 0x000000086060723c */ /* 0x000fe200000810f0 */
[----:B------:R-:W-:Y:S04]  /*2dd30*/  LDS R240, [R158+0x62880] ;  /* 0x062880009ef07984 */ /* 0x000fe80000000800 */
[----:B------:R-:W-:Y:S04]  /*2dd40*/  LDS R242, [R158+0x62c80] ;  /* 0x062c80009ef27984 */ /* 0x000fe80000000800 */
[----:B------:R-:W-:Y:S04]  /*2dd50*/  LDS R241, [R159+0x62880] ;  /* 0x062880009ff17984 */ /* 0x000fe80000000800 */
[----:B------:R1:W4:Y:S02]  /*2dd60*/  LDS R243, [R159+0x62c80] ;  /* 0x062c80009ff37984 */ /* 0x0003240000000800 */
[----:B-1----:R-:W-:Y:S07]  /*2dd70*/  HMMA.1688.F32.TF32 R156, R28, R18, R248 ;  /* 0x000000121c9c723c */ /* 0x002fee00000810f8 */
[----:B------:R-:W-:-:S02]  /*2dd80*/  MOV R248, R83 ;  /* 0x0000005300f87202 */ /* 0x000fc40000000f00 */
[----:B------:R-:W3:Y:S01]  /*2dd90*/  LDL.LU R83, [R1+0x1484] ;  /* 0x0014840001537983 */ /* 0x000ee20000300800 */
[----:B------:R-:W-:Y:S02]  /*2dda0*/  IMAD.MOV.U32 R245, RZ, RZ, R252 ;  /* 0x000000fffff57224 */ /* 0x000fe400078e00fc */
[----:B------:R-:W-:Y:S01]  /*2ddb0*/  IMAD.MOV.U32 R246, RZ, RZ, R3 ;  /* 0x000000fffff67224 */ /* 0x000fe200078e0003 */
[----:B------:R-:W5:Y:S01]  /*2ddc0*/  LDL.LU R249, [R1+0xb4] ;  /* 0x0000b40001f97983 */ /* 0x000f620000300800 */
[----:B------:R-:W-:-:S03]  /*2ddd0*/  IMAD.MOV.U32 R247, RZ, RZ, R0 ;  /* 0x000000fffff77224 */ /* 0x000fc600078e0000 */
[----:B------:R-:W5:Y:S04]  /*2dde0*/  LDL.LU R250, [R1+0xb8] ;  /* 0x0000b80001fa7983 */ /* 0x000f680000300800 */
[----:B------:R-:W5:Y:S03]  /*2ddf0*/  LDL.LU R251, [R1+0xbc] ;  /* 0x0000bc0001fb7983 */ /* 0x000f660000300800 */
[----:B------:R-:W-:Y:S02]  /*2de00*/  IMAD.MOV.U32 R41, RZ, RZ, R156 ;  /* 0x000000ffff297224 */ /* 0x000fe400078e009c */
[----:B------:R-:W-:Y:S02]  /*2de10*/  IMAD.MOV.U32 R40, RZ, RZ, R157 ;  /* 0x000000ffff287224 */ /* 0x000fe400078e009d */
[----:B------:R-:W-:-:S02]  /*2de20*/  IMAD.MOV.U32 R37, RZ, RZ, R158 ;  /* 0x000000ffff257224 */ /* 0x000fc400078e009e */
[----:B------:R-:W-:-:S05]  /*2de30*/  IMAD.MOV.U32 R36, RZ, RZ, R159 ;  /* 0x000000ffff247224 */ /* 0x000fca00078e009f */
[----:B------:R-:W-:Y:S04]  /*2de40*/  STL [R1+0x132c], R36 ;  /* 0x00132c2401007387 */ /* 0x000fe80000100800 */
[----:B------:R-:W-:Y:S04]  /*2de50*/  STL [R1+0x1328], R37 ;  /* 0x0013282501007387 */ /* 0x000fe80000100800 */
[----:B------:R-:W-:Y:S04]  /*2de60*/  STL [R1+0x1324], R40 ;  /* 0x0013242801007387 */ /* 0x000fe80000100800 */
[----:B------:R-:W-:Y:S01]  /*2de70*/  STL [R1+0x1320], R41 ;  /* 0x0013202901007387 */ /* 0x000fe20000100800 */
[----:B---3--:R-:W-:Y:S11]  /*2de80*/  HMMA.1688.F32.TF32 R156, R28, R82, R244 ;  /* 0x000000521c9c723c */ /* 0x008ff600000810f4 */
[----:B------:R-:W-:Y:S11]  /*2de90*/  @!UPT UIADD3 URZ, URZ, URZ, URZ ;  /* 0x0000003f3f3ff290 */ /* 0x000ff6000fffe03f */
[----:B------:R-:W-:Y:S02]  /*2dea0*/  @!UPT UIADD3 URZ, URZ, URZ, URZ ;  /* 0x0000003f3f3ff290 */ /* 0x000fe4000fffe03f */
[----:B------:R-:W-:Y:S02]  /*2deb0*/  IMAD.MOV.U32 R49, RZ, RZ, R156 ;  /* 0x000000ffff317224 */ /* 0x000fe400078e009c */
[----:B------:R-:W-:Y:S01]  /*2dec0*/  IMAD.MOV.U32 R48, RZ, RZ, R157 ;  /* 0x000000ffff307224 */ /* 0x000fe200078e009d */
[----:B------:R-:W3:Y:S01]  /*2ded0*/  LDL.LU R156, [R1+0xa0] ;  /* 0x0000a000019c7983 */ /* 0x000ee20000300800 */
[----:B------:R-:W-:Y:S02]  /*2dee0*/  IMAD.MOV.U32 R45, RZ, RZ, R158 ;  /* 0x000000ffff2d7224 */ /* 0x000fe400078e009e */
[----:B------:R-:W-:Y:S02]  /*2def0*/  IMAD.MOV.U32 R157, RZ, RZ, R42 ;  /* 0x000000ffff9d7224 */ /* 0x000fe400078e002a */
[----:B------:R-:W-:Y:S01]  /*2df00*/  IMAD.MOV.U32 R44, RZ, RZ, R159 ;  /* 0x000000ffff2c7224 */ /* 0x000fe200078e009f */
[----:B------:R-:W3:Y:S01]  /*2df10*/  LDL.LU R42, [R1+0x1480] ;  /* 0x00148000012a7983 */ /* 0x000ee20000300800 */
[----:B------:R-:W-:-:S02]  /*2df20*/  IMAD.MOV.U32 R158, RZ, RZ, R78 ;  /* 0x000000ffff9e7224 */ /* 0x000fc400078e004e */
[----:B------:R-:W-:Y:S01]  /*2df30*/  IMAD.MOV.U32 R159, RZ, RZ, R79 ;  /* 0x000000ffff9f7224 */ /* 0x000fe200078e004f */
[----:B------:R-:W2:Y:S04]  /*2df40*/  LDL.LU R78, [R1+0x147c] ;  /* 0x00147c00014e7983 */ /* 0x000ea80000300800 */
[----:B------:R-:W2:Y:S01]  /*2df50*/  LDL.LU R79, [R1+0x1478] ;  /* 0x00147800014f7983 */ /* 0x000ea20000300800 */
[----:B------:R-:W-:Y:S01]  /*2df60*/  IMAD.MOV.U32 R244, RZ, RZ, R46 ;  /* 0x000000fffff47224 */ /* 0x000fe200078e002e */
[----:B------:R-:W-:Y:S02]  /*2df70*/  MOV R245, R47 ;  /* 0x0000002f00f57202 */ /* 0x000fe40000000f00 */
[----:B------:R-:W5:Y:S04]  /*2df80*/  LDL.LU R46, [R1+0x1474] ;  /* 0x00147400012e7983 */ /* 0x000f680000300800 */
[----:B------:R-:W5:Y:S01]  /*2df90*/  LDL.LU R47, [R1+0x1470] ;  /* 0x00147000012f7983 */ /* 0x000f620000300800 */
[----:B------:R-:W-:-:S02]  /*2dfa0*/  IMAD.MOV.U32 R247, RZ, RZ, R16 ;  /* 0x000000fffff77224 */ /* 0x000fc400078e0010 */
[----:B------:R-:W-:Y:S01]  /*2dfb0*/  IMAD.MOV.U32 R246, RZ, RZ, R17 ;  /* 0x000000fffff67224 */ /* 0x000fe200078e0011 */
[----:B------:R-:W-:Y:S04]  /*2dfc0*/  STL [R1+0x133c], R44 ;  /* 0x00133c2c01007387 */ /* 0x000fe80000100800 */
[----:B------:R-:W-:Y:S04]  /*2dfd0*/  STL [R1+0x1338], R45 ;  /* 0x0013382d01007387 */ /* 0x000fe80000100800 */
[----:B------:R-:W-:Y:S04]  /*2dfe0*/  STL [R1+0x1334], R48 ;  /* 0x0013343001007387 */ /* 0x000fe80000100800 */
[----:B------:R-:W-:Y:S01]  /*2dff0*/  STL [R1+0x1330], R49 ;  /* 0x0013303101007387 */ /* 0x000fe20000100800 */
[C---:B--2---:R-:W-:Y:S11]  /*2e000*/  HMMA.1688.F32.TF32 R164, R28.reuse, R78, R164 ;  /* 0x0000004e1ca4723c */ /* 0x044ff600000810a4 */
[----:B------:R-:W-:Y:S11]  /*2e010*/  @!UPT UIADD3 URZ, URZ, URZ, URZ ;  /* 0x0000003f3f3ff290 */ /* 0x000ff6000fffe03f */
[----:B------:R-:W-:Y:S02]  /*2e020*/  @!UPT UIADD3 URZ, URZ, URZ, URZ ;  /* 0x0000003f3f3ff290 */ /* 0x000fe4000fffe03f */
[----:B------:R-:W-:Y:S02]  /*2e030*/  IMAD.MOV.U32 R16, RZ, RZ, R167 ;  /* 0x000000ffff107224 */ /* 0x000fe400078e00a7 */
[----:B------:R-:W-:Y:S02]  /*2e040*/  IMAD.MOV.U32 R17, RZ, RZ, R166 ;  /* 0x000000ffff117224 */ /* 0x000fe400078e00a6 */
[----:B------:R-:W-:Y:S02]  /*2e050*/  IMAD.MOV.U32 R20, RZ, RZ, R165 ;  /* 0x000000ffff147224 */ /* 0x000fe400078e00a5 */
[----:B------:R-:W-:Y:S01]  /*2e060*/  IMAD.MOV.U32 R21, RZ, RZ, R164 ;  /* 0x000000ffff157224 */ /* 0x000fe200078e00a4 */
[----:B------:R-:W-:Y:S01]  /*2e070*/  STL [R1+0x134c], R16 ;  /* 0x00134c1001007387 */ /* 0x000fe20000100800 */
[----:B-----5:R-:W-:Y:S03]  /*2e080*/  HMMA.1688.F32.TF32 R164, R28, R46, R248 ;  /* 0x0000002e1ca4723c */ /* 0x020fe600000810f8 */
[----:B------:R-:W-:Y:S04]  /*2e090*/  STL [R1+0x1348], R17 ;  /* 0x0013481101007387 */ /* 0x000fe80000100800 */
[----:B------:R-:W-:Y:S01]  /*2e0a0*/  STL [R1+0x1344], R20 ;  /* 0x0013441401007387 */ /* 0x000fe20000100800 */
[----:B------:R-:W-:-:S03]  /*2e0b0*/  IMAD.MOV.U32 R248, RZ, RZ, R43 ;  /* 0x000000fffff87224 */ /* 0x000fc600078e002b */
[----:B------:R-:W-:Y:S04]  /*2e0c0*/  STL [R1+0x1340], R21 ;  /* 0x0013401501007387 */ /* 0x000fe80000100800 */
[----:B------:R-:W3:Y:S01]  /*2e0d0*/  LDL.LU R43, [R1+0x146c] ;  /* 0x00146c00012b7983 */ /* 0x000ee20000300800 */
[----:B------:R-:W-:Y:S02]  /*2e0e0*/  IMAD.MOV.U32 R250, RZ, RZ, R74 ;  /* 0x000000fffffa7224 */ /* 0x000fe400078e004a */
[----:B------:R-:W-:Y:S01]  /*2e0f0*/  IMAD.MOV.U32 R251, RZ, RZ, R75 ;  /* 0x000000fffffb7224 */ /* 0x000fe200078e004b */
[----:B------:R-:W2:Y:S04]  /*2e100*/  LDL.LU R249, [R1+0x84] ;  /* 0x0000840001f97983 */ /* 0x000ea80000300800 */
[----:B------:R-:W5:Y:S01]  /*2e110*/  LDL.LU R74, [R1+0x1468] ;  /* 0x00146800014a7983 */ /* 0x000f620000300800 */
[----:B------:R-:W-:Y:S01]  /*2e120*/  IMAD.MOV.U32 R8, RZ, RZ, R167 ;  /* 0x000000ffff087224 */ /* 0x000fe200078e00a7 */
[----:B------:R-:W-:Y:S01]  /*2e130*/  MOV R9, R166 ;  /* 0x000000a600097202 */ /* 0x000fe20000000f00 */
[----:B------:R-:W-:Y:S01]  /*2e140*/  IMAD.MOV.U32 R12, RZ, RZ, R165 ;  /* 0x000000ffff0c7224 */ /* 0x000fe200078e00a5 */
[----:B------:R-:W5:Y:S01]  /*2e150*/  LDL.LU R75, [R1+0x1464] ;  /* 0x00146400014b7983 */ /* 0x000f620000300800 */
[----:B------:R-:W-:-:S03]  /*2e160*/  IMAD.MOV.U32 R13, RZ, RZ, R164 ;  /* 0x000000ffff0d7224 */ /* 0x000fc600078e00a4 */
[----:B------:R-:W-:Y:S04]  /*2e170*/  STL [R1+0x135c], R8 ;  /* 0x00135c0801007387 */ /* 0x000fe80000100800 */
[----:B------:R-:W-:Y:S04]  /*2e180*/  STL [R1+0x1358], R9 ;  /* 0x0013580901007387 */ /* 0x000fe80000100800 */
[----:B------:R-:W-:Y:S04]  /*2e190*/  STL [R1+0x1354], R12 ;  /* 0x0013540c01007387 */ /* 0x000fe80000100800 */
[----:B------:R-:W-:Y:S01]  /*2e1a0*/  STL [R1+0x1350], R13 ;  /* 0x0013500d01007387 */ /* 0x000fe20000100800 */
[----:B------:R-:W-:-:S02]  /*2e1b0*/  IMAD.MOV.U32 R252, RZ, RZ, R169 ;  /* 0x000000fffffc7224 */ /* 0x000fc400078e00a9 */
[----:B------:R-:W-:Y:S01]  /*2e1c0*/  IMAD.MOV.U32 R169, RZ, RZ, R70 ;  /* 0x000000ffffa97224 */ /* 0x000fe200078e0046 */
[----:B---3--:R-:W-:Y:S11]  /*2e1d0*/  HMMA.1688.F32.TF32 R156, R28, R42, R156 ;  /* 0x0000002a1c9c723c */ /* 0x008ff6000008109c */
[----:B------:R-:W-:Y:S11]  /*2e1e0*/  @!UPT UIADD3 URZ, URZ, URZ, URZ ;  /* 0x0000003f3f3ff290 */ /* 0x000ff6000fffe03f */
[----:B------:R-:W-:Y:S02]  /*2e1f0*/  @!UPT UIADD3 URZ, URZ, URZ, URZ ;  /* 0x0000003f3f3ff290 */ /* 0x000fe4000fffe03f */
[----:B------:R-:W-:Y:S02]  /*2e200*/  IMAD.MOV.U32 R52, RZ, RZ, R159 ;  /* 0x000000ffff347224 */ /* 0x000fe400078e009f */
[----:B------:R-:W-:Y:S02]  /*2e210*/  IMAD.MOV.U32 R53, RZ, RZ, R158 ;  /* 0x000000ffff357224 */ /* 0x000fe400078e009e */
[----:B------:R-:W-:Y:S02]  /*2e220*/  IMAD.MOV.U32 R56, RZ, RZ, R157 ;  /* 0x000000ffff387224 */ /* 0x000fe400078e009d */
[----:B------:R-:W-:Y:S01]  /*2e230*/  IMAD.MOV.U32 R57, RZ, RZ, R156 ;  /* 0x000000ffff397224 */ /* 0x000fe200078e009c */
[----:B------:R-:W-:Y:S04]  /*2e240*/  STL [R1+0x136c], R52 ;  /* 0x00136c3401007387 */ /* 0x000fe80000100800 */
[----:B------:R-:W-:Y:S04]  /*2e250*/  STL [R1+0x1368], R53 ;  /* 0x0013683501007387 */ /* 0x000fe80000100800 */
[----:B------:R-:W-:Y:S04]  /*2e260*/  STL [R1+0x1364], R56 ;  /* 0x0013643801007387 */ /* 0x000fe80000100800 */
[----:B------:R-:W-:Y:S04]  /*2e270*/  STL [R1+0x1360], R57 ;  /* 0x0013603901007387 */ /* 0x000fe80000100800 */
[----:B------:R-:W3:Y:S04]  /*2e280*/  LDL.LU R168, [R1+0x40] ;  /* 0x0000400001a87983 */ /* 0x000ee80000300800 */
[----:B------:R-:W2:Y:S01]  /*2e290*/  LDL.LU R70, [R1+0x1460] ;  /* 0x0014600001467983 */ /* 0x000ea20000300800 */
[----:B------:R-:W-:-:S02]  /*2e2a0*/  IMAD.MOV.U32 R3, RZ, RZ, R170 ;  /* 0x000000ffff037224 */ /* 0x000fc400078e00aa */
[----:B------:R-:W-:Y:S01]  /*2e2b0*/  IMAD.MOV.U32 R0, RZ, RZ, R171 ;  /* 0x000000ffff007224 */ /* 0x000fe200078e00ab */
[----:B------:R-:W3:Y:S04]  /*2e2c0*/  LDL.LU R170, [R1+0x48] ;  /* 0x0000480001aa7983 */ /* 0x000ee80000300800 */
[----:B------:R-:W3:Y:S01]  /*2e2d0*/  LDL.LU R171, [R1+0x4c] ;  /* 0x00004c0001ab7983 */ /* 0x000ee20000300800 */
[----:B------:R-:W-:-:S03]  /*2e2e0*/  IMAD.MOV.U32 R172, RZ, RZ, R71 ;  /* 0x000000ffffac7224 */ /* 0x000fc600078e0047 */
[----:B------:R-:W3:Y:S04]  /*2e2f0*/  LDL.LU R176, [R1+0x60] ;  /* 0x0000600001b07983 */ /* 0x000ee80000300800 */
[----:B------:R-:W3:Y:S04]  /*2e300*/  LDL.LU R177, [R1+0x64] ;  /* 0x0000640001b17983 */ /* 0x000ee80000300800 */
[----:B------:R-:W3:Y:S01]  /*2e310*/  LDL.LU R178, [R1+0x68] ;  /* 0x0000680001b27983 */ /* 0x000ee20000300800 */
[----:B-----5:R-:W-:Y:S01]  /*2e320*/  HMMA.1688.F32.TF32 R156, R28, R74, R244 ;  /* 0x0000004a1c9c723c */ /* 0x020fe200000810f4 */
[----:B--2---:R-:W-:-:S02]  /*2e330*/  IMAD.MOV.U32 R179, RZ, RZ, R70 ;  /* 0x000000ffffb37224 */ /* 0x004fc400078e0046 */
[----:B------:R-:W2:Y:S04]  /*2e340*/  LDL.LU R70, [R1+0x145c] ;  /* 0x00145c0001467983 */ /* 0x000ea80000300800 */
[----:B------:R-:W2:Y:S11]  /*2e350*/  LDL.LU R71, [R1+0x1458] ;  /* 0x0014580001477983 */ /* 0x000eb60000300800 */
[----:B------:R-:W-:Y:S06]  /*2e360*/  @!UPT UIADD3 URZ, URZ, URZ, URZ ;  /* 0x0000003f3f3ff290 */ /* 0x000fec000fffe03f */
[----:B------:R-:W-:Y:S01]  /*2e370*/  MOV R65, R156 ;  /* 0x0000009c00417202 */ /* 0x000fe20000000f00 */
[----:B------:R-:W-:Y:S02]  /*2e380*/  IMAD.MOV.U32 R64, RZ, RZ, R157 ;  /* 0x000000ffff407224 */ /* 0x000fe400078e009d */
[----:B------:R-:W-:Y:S02]  /*2e390*/  IMAD.MOV.U32 R61, RZ, RZ, R158 ;  /* 0x000000ffff3d7224 */ /* 0x000fe400078e009e */
[----:B------:R-:W-:Y:S02]  /*2e3a0*/  IMAD.MOV.U32 R60, RZ, RZ, R159 ;  /* 0x000000ffff3c7224 */ /* 0x000fe400078e009f */
[----:B------:R-:W-:Y:S01]  /*2e3b0*/  IMAD.MOV.U32 R173, RZ, RZ, R10 ;  /* 0x000000ffffad7224 */ /* 0x000fe200078e000a */
[----:B------:R-:W-:Y:S01]  /*2e3c0*/  MOV R175, R14 ;  /* 0x0000000e00af7202 */ /* 0x000fe20000000f00 */
[----:B------:R-:W5:Y:S01]  /*2e3d0*/  LDL.LU R10, [R1+0x1454] ;  /* 0x00145400010a7983 */ /* 0x000f620000300800 */
[----:B------:R-:W-:-:S03]  /*2e3e0*/  IMAD.MOV.U32 R174, RZ, RZ, R11 ;  /* 0x000000ffffae7224 */ /* 0x000fc600078e000b */
[----:B------:R-:W5:Y:S04]  /*2e3f0*/  LDL.LU R11, [R1+0x1450] ;  /* 0x00145000010b7983 */ /* 0x000f680000300800 */
[----:B------:R-:W3:Y:S01]  /*2e400*/  LDL.LU R14, [R1+0x144c] ;  /* 0x00144c00010e7983 */ /* 0x000ee20000300800 */
[----:B------:R-:W-:-:S03]  /*2e410*/  IMAD.MOV.U32 R164, RZ, RZ, R15 ;  /* 0x000000ffffa47224 */ /* 0x000fc600078e000f */
[----:B------:R-:W-:Y:S01]  /*2e420*/  STL [R1+0x137c], R60 ;  /* 0x00137c3c01007387 */ /* 0x000fe20000100800 */
[----:B------:R-:W-:-:S03]  /*2e430*/  IMAD.MOV.U32 R165, RZ, RZ, R22 ;  /* 0x000000ffffa57224 */ /* 0x000fc600078e0016 */
[----:B------:R-:W-:Y:S01]  /*2e440*/  STL [R1+0x1378], R61 ;  /* 0x0013783d01007387 */ /* 0x000fe20000100800 */
[----:B------:R-:W-:-:S03]  /*2e450*/  IMAD.MOV.U32 R166, RZ, RZ, R23 ;  /* 0x000000ffffa67224 */ /* 0x000fc600078e0017 */
[----:B------:R-:W-:Y:S01]  /*2e460*/  STL [R1+0x1374], R64 ;  /* 0x0013744001007387 */ /* 0x000fe20000100800 */
[----:B------:R-:W-:-:S03]  /*2e470*/  IMAD.MOV.U32 R167, RZ, RZ, R38 ;  /* 0x000000ffffa77224 */ /* 0x000fc600078e0026 */
[----:B------:R1:W-:Y:S04]  /*2e480*/  STL [R1+0x1370], R65 ;  /* 0x0013704101007387 */ /* 0x0003e80000100800 */
[----:B------:R-:W3:Y:S04]  /*2e490*/  LDL.LU R15, [R1+0x1448] ;  /* 0x00144800010f7983 */ /* 0x000ee80000300800 */
[----:B------:R-:W3:Y:S04]  /*2e4a0*/  LDL.LU R22, [R1+0x1444] ;  /* 0x0014440001167983 */ /* 0x000ee80000300800 */
[----:B------:R-:W3:Y:S04]  /*2e4b0*/  LDL.LU R23, [R1+0x1440] ;  /* 0x0014400001177983 */ /* 0x000ee80000300800 */
[----:B------:R-:W3:Y:S01]  /*2e4c0*/  LDL.LU R38, [R1+0x143c] ;  /* 0x00143c0001267983 */ /* 0x000ee20000300800 */
[----:B------:R-:W-:-:S02]  /*2e4d0*/  IMAD.MOV.U32 R244, RZ, RZ, R55 ;  /* 0x000000fffff47224 */ /* 0x000fc400078e0037 */
[----:B------:R-:W-:Y:S02]  /*2e4e0*/  IMAD.MOV.U32 R245, RZ, RZ, R58 ;  /* 0x000000fffff57224 */ /* 0x000fe400078e003a */
[----:B------:R-:W-:Y:S02]  /*2e4f0*/  IMAD.MOV.U32 R246, RZ, RZ, R66 ;  /* 0x000000fffff67224 */ /* 0x000fe400078e0042 */
[----:B------:R-:W-:Y:S01]  /*2e500*/  IMAD.MOV.U32 R247, RZ, RZ, R67 ;  /* 0x000000fffff77224 */ /* 0x000fe200078e0043 */
[----:B--2---:R-:W-:Y:S07]  /*2e510*/  HMMA.1688.F32.TF32 R156, R28, R70, R248 ;  /* 0x000000461c9c723c */ /* 0x004fee00000810f8 */
[----:B------:R-:W-:Y:S01]  /*2e520*/  IMAD.MOV.U32 R248, RZ, RZ, R59 ;  /* 0x000000fffff87224 */ /* 0x000fe200078e003b */
[----:B------:R-:W-:Y:S01]  /*2e530*/  MOV R249, R62 ;  /* 0x0000003e00f97202 */ /* 0x000fe20000000f00 */
[----:B------:R-:W-:Y:S11]  /*2e540*/  IMAD.MOV.U32 R250, RZ, RZ, R63 ;  /* 0x000000fffffa7224 */ /* 0x000ff600078e003f */
[----:B------:R-:W-:Y:S04]  /*2e550*/  @!UPT UIADD3 URZ, URZ, URZ, URZ ;  /* 0x0000003f3f3ff290 */ /* 0x000fe8000fffe03f */
[----:B------:R-:W-:Y:S01]  /*2e560*/  IMAD.MOV.U32 R73, RZ, RZ, R156 ;  /* 0x000000ffff497224 */ /* 0x000fe200078e009c */
[----:B------:R-:W-:Y:S01]  /*2e570*/  MOV R156, R39 ;  /* 0x00000027009c7202 */ /* 0x000fe20000000f00 */
[----:B------:R-:W-:Y:S01]  /*2e580*/  IMAD.MOV.U32 R72, RZ, RZ, R157 ;  /* 0x000000ffff487224 */ /* 0x000fe200078e009d */
[----:B------:R-:W2:Y:S01]  /*2e590*/  LDL.LU R39, [R1+0x1438] ;  /* 0x0014380001277983 */ /* 0x000ea20000300800 */
[----:B------:R-:W-:Y:S02]  /*2e5a0*/  IMAD.MOV.U32 R69, RZ, RZ, R158 ;  /* 0x000000ffff457224 */ /* 0x000fe400078e009e */
[----:B------:R-:W-:Y:S02]  /*2e5b0*/  IMAD.MOV.U32 R157, RZ, RZ, R50 ;  /* 0x000000ffff9d7224 */ /* 0x000fe400078e0032 */
[----:B------:R-:W-:Y:S01]  /*2e5c0*/  IMAD.MOV.U32 R68, RZ, RZ, R159 ;  /* 0x000000ffff447224 */ /* 0x000fe200078e009f */
[----:B------:R-:W4:Y:S01]  /*2e5d0*/  LDL.LU R50, [R1+0x1434] ;  /* 0x0014340001327983 */ /* 0x000f220000300800 */
[----:B------:R-:W-:-:S02]  /*2e5e0*/  IMAD.MOV.U32 R158, RZ, RZ, R51 ;  /* 0x000000ffff9e7224 */ /* 0x000fc400078e0033 */
[----:B------:R-:W-:Y:S01]  /*2e5f0*/  IMAD.MOV.U32 R159, RZ, RZ, R54 ;  /* 0x000000ffff9f7224 */ /* 0x000fe200078e0036 */
[----:B------:R-:W4:Y:S04]  /*2e600*/  LDL.LU R51, [R1+0x1430] ;  /* 0x0014300001337983 */ /* 0x000f280000300800 */
        /* <DEDUP_REMOVED lines=8> */
[----:B------:R-:W-:-:S07]  /*2e690*/  IMAD.MOV.U32 R251, RZ, RZ, R2 ;  /* 0x000000fffffb7224 */ /* 0x000fce00078e0002 */
[C---:B---3--:R-:W-:Y:S01]  /*2e6a0*/  HMMA.1688.F32.TF32 R248, R28.reuse, R22, R248 ;  /* 0x000000161cf8723c */ /* 0x048fe200000810f8 */
[----:B------:R3:W-:Y:S04]  /*2e6b0*/  STL [R1+0x1388], R69 ;  /* 0x0013884501007387 */ /* 0x0007e80000100800 */
[----:B------:R1:W-:Y:S04]  /*2e6c0*/  STL [R1+0x1384], R72 ;  /* 0x0013844801007387 */ /* 0x0003e80000100800 */
[----:B------:R1:W-:Y:S11]  /*2e6d0*/  STL [R1+0x1380], R73 ;  /* 0x0013804901007387 */ /* 0x0003f60000100800 */
[----:B------:R-:W-:Y:S04]  /*2e6e0*/  @!UPT UIADD3 URZ, URZ, URZ, URZ ;  /* 0x0000003f3f3ff290 */ /* 0x000fe8000fffe03f */
[----:B-1----:R-:W-:Y:S01]  /*2e6f0*/  IMAD.MOV.U32 R65, RZ, RZ, R250 ;  /* 0x000000ffff417224 */ /* 0x002fe200078e00fa */
[----:B------:R-:W-:Y:S01]  /*2e700*/  MOV R61, R248 ;  /* 0x000000f8003d7202 */ /* 0x000fe20000000f00 */
[----:B------:R-:W-:Y:S02]  /*2e710*/  IMAD.MOV.U32 R52, RZ, RZ, R251 ;  /* 0x000000ffff347224 */ /* 0x000fe400078e00fb */
[----:B------:R-:W-:Y:S01]  /*2e720*/  IMAD.MOV.U32 R64, RZ, RZ, R249 ;  /* 0x000000ffff407224 */ /* 0x000fe200078e00f9 */
[C---:B--2---:R-:W-:Y:S08]  /*2e730*/  HMMA.1688.F32.TF32 R244, R28.reuse, R38, R244 ;  /* 0x000000261cf4723c */ /* 0x044ff000000810f4 */
[C---:B----4-:R-:W-:Y:S08]  /*2e740*/  HMMA.1688.F32.TF32 R156, R28.reuse, R50, R156 ;  /* 0x000000321c9c723c */ /* 0x050ff0000008109c */
[C---:B-----5:R-:W-:Y:S08]  /*2e750*/  HMMA.1688.F32.TF32 R164, R28.reuse, R54, R164 ;  /* 0x000000361ca4723c */ /* 0x060ff000000810a4 */
[C---:B------:R-:W-:Y:S08]  /*2e760*/  HMMA.1688.F32.TF32 R176, R28.reuse, R66, R176 ;  /* 0x000000421cb0723c */ /* 0x040ff000000810b0 */
[C---:B------:R-:W-:Y:S08]  /*2e770*/  HMMA.1688.F32.TF32 R168, R28.reuse, R58, R168 ;  /* 0x0000003a1ca8723c */ /* 0x040ff000000810a8 */
[----:B------:R-:W-:Y:S01]  /*2e780*/  HMMA.1688.F32.TF32 R172, R28, R62, R172 ;  /* 0x0000003e1cac723c */ /* 0x000fe200000810ac */
[----:B------:R-:W-:Y:S01]  /*2e790*/  IMAD.MOV.U32 R21, RZ, RZ, R166 ;  /* 0x000000ffff157224 */ /* 0x000fe200078e00a6 */
[----:B------:R-:W-:-:S06]  /*2e7a0*/  MOV R44, R167 ;  /* 0x000000a7002c7202 */ /* 0x000fcc0000000f00 */
[----:B------:R-:W-:Y:S02]  /*2e7b0*/  IMAD.MOV.U32 R77, RZ, RZ, R178 ;  /* 0x000000ffff4d7224 */ /* 0x000fe400078e00b2 */
[----:B------:R-:W-:Y:S02]  /*2e7c0*/  IMAD.MOV.U32 R76, RZ, RZ, R179 ;  /* 0x000000ffff4c7224 */ /* 0x000fe400078e00b3 */
[----:B------:R-:W-:Y:S01]  /*2e7d0*/  IMAD.MOV.U32 R81, RZ, RZ, R176 ;  /* 0x000000ffff517224 */ /* 0x000fe200078e00b0 */
[----:B------:R-:W2:Y:S01]  /*2e7e0*/  LDL.LU.64 R178, [R1+0x1408] ;  /* 0x0014080001b27983 */ /* 0x000ea20000300a00 */
[----:B------:R-:W-:-:S03]  /*2e7f0*/  IMAD.MOV.U32 R80, RZ, RZ, R177 ;  /* 0x000000ffff507224 */ /* 0x000fc600078e00b1 */
[----:B------:R-:W2:Y:S01]  /*2e800*/  LDL.LU.64 R176, [R1+0x1400] ;  /* 0x0014000001b07983 */ /* 0x000ea20000300a00 */
[----:B------:R-:W-:Y:S02]  /*2e810*/  IMAD.MOV.U32 R49, RZ, RZ, R170 ;  /* 0x000000ffff317224 */ /* 0x000fe400078e00aa */
[----:B------:R-:W-:-:S04]  /*2e820*/  IMAD.MOV.U32 R36, RZ, RZ, R171 ;  /* 0x000000ffff247224 */ /* 0x000fc800078e00ab */
[----:B------:R-:W-:Y:S01]  /*2e830*/  MOV R41, R174 ;  /* 0x000000ae00297202 */ /* 0x000fe20000000f00 */
[----:B------:R-:W-:Y:S02]  /*2e840*/  IMAD.MOV.U32 R2, RZ, RZ, R175 ;  /* 0x000000ffff027224 */ /* 0x000fe400078e00af */
[----:B------:R-:W-:Y:S01]  /*2e850*/  IMAD.MOV.U32 R37, RZ, RZ, R172 ;  /* 0x000000ffff257224 */ /* 0x000fe200078e00ac */
[----:B------:R-:W4:Y:S01]  /*2e860*/  LDL.LU.64 R174, [R1+0x13f8] ;  /* 0x0013f80001ae7983 */ /* 0x000f220000300a00 */
[----:B------:R-:W-:Y:S02]  /*2e870*/  IMAD.MOV.U32 R40, RZ, RZ, R173 ;  /* 0x000000ffff287224 */ /* 0x000fe400078e00ad */
[----:B------:R-:W-:Y:S01]  /*2e880*/  IMAD.MOV.U32 R45, RZ, RZ, R168 ;  /* 0x000000ffff2d7224 */ /* 0x000fe200078e00a8 */
[----:B------:R-:W4:Y:S01]  /*2e890*/  LDL.LU.64 R172, [R1+0x13f0] ;  /* 0x0013f00001ac7983 */ /* 0x000f220000300a00 */
[----:B------:R-:W-:-:S03]  /*2e8a0*/  IMAD.MOV.U32 R48, RZ, RZ, R169 ;  /* 0x000000ffff307224 */ /* 0x000fc600078e00a9 */
[----:B------:R-:W5:Y:S01]  /*2e8b0*/  LDL.LU.64 R170, [R1+0x13e8] ;  /* 0x0013e80001aa7983 */ /* 0x000f620000300a00 */
[----:B------:R-:W-:Y:S02]  /*2e8c0*/  IMAD.MOV.U32 R17, RZ, RZ, R164 ;  /* 0x000000ffff117224 */ /* 0x000fe400078e00a4 */
[----:B------:R-:W-:Y:S01]  /*2e8d0*/  IMAD.MOV.U32 R20, RZ, RZ, R165 ;  /* 0x000000ffff147224 */ /* 0x000fe200078e00a5 */
[----:B------:R-:W5:Y:S01]  /*2e8e0*/  LDL.LU.64 R168, [R1+0x13e0] ;  /* 0x0013e00001a87983 */ /* 0x000f620000300a00 */
[----:B------:R-:W-:Y:S02]  /*2e8f0*/  IMAD.MOV.U32 R13, RZ, RZ, R158 ;  /* 0x000000ffff0d7224 */ /* 0x000fe400078e009e */
[----:B------:R-:W-:Y:S01]  /*2e900*/  IMAD.MOV.U32 R16, RZ, RZ, R159 ;  /* 0x000000ffff107224 */ /* 0x000fe200078e009f */
[----:B------:R-:W2:Y:S01]  /*2e910*/  LDL.LU.64 R166, [R1+0x13d8] ;  /* 0x0013d80001a67983 */ /* 0x000ea20000300a00 */
[----:B------:R-:W-:Y:S02]  /*2e920*/  IMAD.MOV.U32 R9, RZ, RZ, R156 ;  /* 0x000000ffff097224 */ /* 0x000fe400078e009c */
[----:B------:R-:W-:Y:S01]  /*2e930*/  IMAD.MOV.U32 R12, RZ, RZ, R157 ;  /* 0x000000ffff0c7224 */ /* 0x000fe200078e009d */
[----:B------:R-:W2:Y:S01]  /*2e940*/  LDL.LU.64 R164, [R1+0x13d0] ;  /* 0x0013d00001a47983 */ /* 0x000ea20000300a00 */
[----:B------:R-:W-:-:S02]  /*2e950*/  IMAD.MOV.U32 R57, RZ, RZ, R246 ;  /* 0x000000ffff397224 */ /* 0x000fc400078e00f6 */
[----:B------:R-:W-:Y:S01]  /*2e960*/  IMAD.MOV.U32 R8, RZ, RZ, R247 ;  /* 0x000000ffff087224 */ /* 0x000fe200078e00f7 */
[----:B------:R-:W2:Y:S01]  /*2e970*/  LDL.LU.64 R158, [R1+0x13c8] ;  /* 0x0013c800019e7983 */ /* 0x000ea20000300a00 */
[----:B------:R-:W-:Y:S02]  /*2e980*/  IMAD.MOV.U32 R53, RZ, RZ, R244 ;  /* 0x000000ffff357224 */ /* 0x000fe400078e00f4 */
[----:B------:R-:W-:Y:S01]  /*2e990*/  IMAD.MOV.U32 R56, RZ, RZ, R245 ;  /* 0x000000ffff387224 */ /* 0x000fe200078e00f5 */
[----:B------:R-:W2:Y:S04]  /*2e9a0*/  LDL.LU.64 R156, [R1+0x13c0] ;  /* 0x0013c000019c7983 */ /* 0x000ea80000300a00 */
[----:B------:R-:W2:Y:S04]  /*2e9b0*/  LDL.LU.64 R246, [R1+0x13b8] ;  /* 0x0013b80001f67983 */ /* 0x000ea80000300a00 */
[----:B------:R-:W2:Y:S04]  /*2e9c0*/  LDL.LU.64 R244, [R1+0x13b0] ;  /* 0x0013b00001f47983 */ /* 0x000ea80000300a00 */
[----:B------:R-:W2:Y:S04]  /*2e9d0*/  LDL.LU.64 R250, [R1+0x13a8] ;  /* 0x0013a80001fa7983 */ /* 0x000ea80000300a00 */
[----:B------:R-:W2:Y:S02]  /*2e9e0*/  LDL.LU.64 R248, [R1+0x13a0] ;  /* 0x0013a00001f87983 */ /* 0x000ea40000300a00 */
[C---:B--2---:R-:W-:Y:S11]  /*2e9f0*/  HMMA.1688.F32.TF32 R248, R28.reuse, R14, R248 ;  /* 0x0000000e1cf8723c */ /* 0x044ff600000810f8 */
[----:B------:R-:W-:Y:S11]  /*2ea00*/  @!UPT UIADD3 URZ, URZ, URZ, URZ ;  /* 0x0000003f3f3ff290 */ /* 0x000ff6000fffe03f */
[----:B------:R-:W-:Y:S02]  /*2ea10*/  @!UPT UIADD3 URZ, URZ, URZ, URZ ;  /* 0x0000003f3f3ff290 */ /* 0x000fe4000fffe03f */
[----:B---3--:R-:W-:Y:S02]  /*2ea20*/  IMAD.MOV.U32 R69, RZ, RZ, R248 ;  /* 0x000000ffff457224 */ /* 0x008fe400078e00f8 */
[----:B------:R-:W-:Y:S02]  /*2ea30*/  IMAD.MOV.U32 R72, RZ, RZ, R249 ;  /* 0x000000ffff487224 */ /* 0x000fe400078e00f9 */
[----:B------:R-:W-:Y:S02]  /*2ea40*/  IMAD.MOV.U32 R73, RZ, RZ, R250 ;  /* 0x000000ffff497224 */ /* 0x000fe400078e00fa */
[----:B------:R-:W-:Y:S02]  /*2ea50*/  IMAD.MOV.U32 R60, RZ, RZ, R251 ;  /* 0x000000ffff3c7224 */ /* 0x000fe400078e00fb */
[----:B------:R-:W-:Y:S01]  /*2ea60*/  HMMA.1688.F32.TF32 R248, R28, R10, R244 ;  /* 0x0000000a1cf8723c */ /* 0x000fe200000810f4 */
[----:B------:R-:W2:Y:S04]  /*2ea70*/  LDL R30, [R1+0x348] ;  /* 0x00034800011e7983 */ /* 0x000ea80000100800 */
[----:B------:R-:W3:Y:S11]  /*2ea80*/  LDL R31, [R1+0x34c] ;  /* 0x00034c00011f7983 */ /* 0x000ef60000100800 */
[----:B------:R-:W-:Y:S07]  /*2ea90*/  @!UPT UIADD3 URZ, URZ, URZ, URZ ;  /* 0x0000003f3f3ff290 */ /* 0x000fee000fffe03f */
[----:B------:R1:W-:Y:S04]  /*2eaa0*/  STL [R1+0x130c], R248 ;  /* 0x00130cf801007387 */ /* 0x0003e80000100800 */
[----:B------:R1:W-:Y:S04]  /*2eab0*/  STL [R1+0x1308], R249 ;  /* 0x001308f901007387 */ /* 0x0003e80000100800 */
[----:B------:R4:W-:Y:S04]  /*2eac0*/  STL [R1+0x1304], R250 ;  /* 0x001304fa01007387 */ /* 0x0009e80000100800 */
[----:B------:R4:W-:Y:S04]  /*2ead0*/  STL [R1+0x1300], R251 ;  /* 0x001300fb01007387 */ /* 0x0009e80000100800 */
[----:B-1----:R-:W5:Y:S04]  /*2eae0*/  LDL.LU R248, [R1+0xe0] ;  /* 0x0000e00001f87983 */ /* 0x002f680000300800 */
[----:B------:R-:W5:Y:S04]  /*2eaf0*/  LDL.LU R249, [R1+0xe4] ;  /* 0x0000e40001f97983 */ /* 0x000f680000300800 */
[----:B----4-:R-:W5:Y:S04]  /*2eb00*/  LDL.LU R250, [R1+0xe8] ;  /* 0x0000e80001fa7983 */ /* 0x010f680000300800 */
[----:B------:R-:W5:Y:S01]  /*2eb10*/  LDL.LU R251, [R1+0xec] ;  /* 0x0000ec0001fb7983 */ /* 0x000f620000300800 */
[C---:B------:R-:W-:Y:S08]  /*2eb20*/  HMMA.1688.F32.TF32 R188, R240.reuse, R82, R188 ;  /* 0x00000052f0bc723c */ /* 0x040ff000000810bc */
[C---:B------:R-:W-:Y:S08]  /*2eb30*/  HMMA.1688.F32.TF32 R84, R240.reuse, R78, R84 ;  /* 0x0000004ef054723c */ /* 0x040ff00000081054 */
[C---:B------:R-:W-:Y:S08]  /*2eb40*/  HMMA.1688.F32.TF32 R88, R240.reuse, R46, R88 ;  /* 0x0000002ef058723c */ /* 0x040ff00000081058 */
[C---:B------:R-:W-:Y:S01]  /*2eb50*/  HMMA.1688.F32.TF32 R104, R240.reuse, R42, R104 ;  /* 0x0000002af068723c */ /* 0x040fe20000081068 */
[----:B--2---:R-:W-:Y:S04]  /*2eb60*/  LDS R244, [R30+0x62800] ;  /* 0x062800001ef47984 */ /* 0x004fe80000000800 */
[----:B------:R-:W-:Y:S04]  /*2eb70*/  LDS R246, [R30+0x62c00] ;  /* 0x062c00001ef67984 */ /* 0x000fe80000000800 */
[----:B---3--:R-:W-:Y:S04]  /*2eb80*/  LDS R245, [R31+0x62800] ;  /* 0x062800001ff57984 */ /* 0x008fe80000000800 */
[----:B------:R-:W1:Y:S04]  /*2eb90*/  LDS R247, [R31+0x62c00] ;  /* 0x062c00001ff77984 */ /* 0x000e680000000800 */
[----:B------:R-:W-:Y:S04]  /*2eba0*/  LDS R28, [R30+0x62880] ;  /* 0x062880001e1c7984 */ /* 0x000fe80000000800 */
[----:B------:R-:W-:Y:S04]  /*2ebb0*/  LDS R29, [R31+0x62880] ;  /* 0x062880001f1d7984 */ /* 0x000fe80000000800 */
[----:B------:R-:W-:Y:S04]  /*2ebc0*/  LDS R30, [R30+0x62c80] ;  /* 0x062c80001e1e7984 */ /* 0x000fe80000000800 */
[----:B------:R-:W2:Y:S01]  /*2ebd0*/  LDS R31, [R31+0x62c80] ;  /* 0x062c80001f1f7984 */ /* 0x000ea20000000800 */
[----:B-----5:R-:W-:Y:S11]  /*2ebe0*/  HMMA.1688.F32.TF32 R248, R240, R18, R248 ;  /* 0x00000012f0f8723c */ /* 0x020ff600000810f8 */
[----:B------:R-:W-:Y:S11]  /*2ebf0*/  @!UPT UIADD3 URZ, URZ, URZ, URZ ;  /* 0x0000003f3f3ff290 */ /* 0x000ff6000fffe03f */
[----:B------:R-:W-:Y:S01]  /*2ec00*/  @!UPT UIADD3 URZ, URZ, URZ, URZ ;  /* 0x0000003f3f3ff290 */ /* 0x000fe2000fffe03f */
[----:B------:R3:W-:Y:S04]  /*2ec10*/  STL.64 [R1+0x240], R248 ;  /* 0x000240f801007387 */ /* 0x0007e80000100a00 */
[----:B------:R4:W-:Y:S04]  /*2ec20*/  STL.64 [R1+0x248], R250 ;  /* 0x000248fa01007387 */ /* 0x0009e80000100a00 */
[----:B------:R5:W-:Y:S01]  /*2ec30*/  STL [R1+0x32c], R191 ;  /* 0x00032cbf01007387 */ /* 0x000be20000100800 */
[----:B---3--:R-:W-:-:S03]  /*2ec40*/  IMAD.MOV.U32 R249, RZ, RZ, R188 ;  /* 0x000000fffff97224 */ /* 0x008fc600078e00bc */
[----:B------:R-:W1:Y:S01]  /*2ec50*/  LDL.LU R188, [R1+0x70] ;  /* 0x0000700001bc7983 */ /* 0x000e620000300800 */
[----:B----4-:R-:W-:Y:S01]  /*2ec60*/  IMAD.MOV.U32 R251, RZ, RZ, R190 ;  /* 0x000000fffffb7224 */ /* 0x010fe200078e00be */
[----:B------:R-:W-:Y:S02]  /*2ec70*/  MOV R250, R189 ;  /* 0x000000bd00fa7202 */ /* 0x000fe40000000f00 */
[----:B------:R-:W1:Y:S04]  /*2ec80*/  LDL.LU R189, [R1+0x74] ;  /* 0x0000740001bd7983 */ /* 0x000e680000300800 */
[----:B------:R-:W1:Y:S04]  /*2ec90*/  LDL.LU R190, [R1+0x78] ;  /* 0x0000780001be7983 */ /* 0x000e680000300800 */
[----:B-----5:R-:W1:Y:S04]  /*2eca0*/  LDL.LU R191, [R1+0x7c] ;  /* 0x00007c0001bf7983 */ /* 0x020e680000300800 */
[----:B------:R3:W-:Y:S04]  /*2ecb0*/  STL [R1+0x1318], R251 ;  /* 0x001318fb01007387 */ /* 0x0007e80000100800 */
[----:B------:R4:W-:Y:S04]  /*2ecc0*/  STL [R1+0x1314], R249 ;  /* 0x001314f901007387 */ /* 0x0009e80000100800 */
[----:B------:R-:W-:Y:S04]  /*2ecd0*/  STL [R1+0x1310], R250 ;  /* 0x001310fa01007387 */ /* 0x000fe80000100800 */
[----:B------:R5:W-:Y:S01]  /*2ece0*/  STL.64 [R1+0x310], R84 ;  /* 0x0003105401007387 */ /* 0x000be20000100a00 */
[----:B------:R-:W-:-:S03]  /*2ecf0*/  IMAD.MOV.U32 R248, RZ, RZ, R87 ;  /* 0x000000fffff87224 */ /* 0x000fc600078e0057 */
[----:B------:R2:W-:Y:S01]  /*2ed00*/  STL [R1+0x318], R86 ;  /* 0x0003185601007387 */ /* 0x0005e20000100800 */
[----:B---3--:R-:W-:Y:S02]  /*2ed10*/  IMAD.MOV.U32 R251, RZ, RZ, R89 ;  /* 0x000000fffffb7224 */ /* 0x008fe400078e0059 */
[----:B----4-:R-:W-:Y:S01]  /*2ed20*/  IMAD.MOV.U32 R249, RZ, RZ, R90 ;  /* 0x000000fffff97224 */ /* 0x010fe200078e005a */
[----:B-----5:R-:W3:Y:S01]  /*2ed30*/  LDL.LU R84, [R1+0xf0] ;  /* 0x0000f00001547983 */ /* 0x020ee20000300800 */
[----:B------:R-:W-:-:S03]  /*2ed40*/  IMAD.MOV.U32 R250, RZ, RZ, R91 ;  /* 0x000000fffffa7224 */ /* 0x000fc600078e005b */
[----:B------:R-:W3:Y:S04]  /*2ed50*/  LDL.LU R85, [R1+0xf4] ;  /* 0x0000f40001557983 */ /* 0x000ee80000300800 */
[----:B--2---:R-:W3:Y:S04]  /*2ed60*/  LDL.LU R86, [R1+0xf8] ;  /* 0x0000f80001567983 */ /* 0x004ee80000300800 */
[----:B------:R-:W3:Y:S04]  /*2ed70*/  LDL.LU R87, [R1+0xfc] ;  /* 0x0000fc0001577983 */ /* 0x000ee80000300800 */
[----:B------:R2:W-:Y:S02]  /*2ed80*/  STL [R1+0x300], R88 ;  /* 0x0003005801007387 */ /* 0x0005e40000100800 */
[C---:B--2---:R-:W-:Y:S02]  /*2ed90*/  HMMA.1688.F32.TF32 R88, R240.reuse, R74, R108 ;  /* 0x0000004af058723c */ /* 0x044fe4000008106c */
[----:B------:R-:W-:Y:S04]  /*2eda0*/  STL.64 [R1+0x2f0], R104 ;  /* 0x0002f06801007387 */ /* 0x000fe80000100a00 */
[----:B------:R2:W-:Y:S02]  /*2edb0*/  STL.64 [R1+0x2f8], R106 ;  /* 0x0002f86a01007387 */ /* 0x0005e40000100a00 */
[C---:B------:R-:W-:Y:S08]  /*2edc0*/  HMMA.1688.F32.TF32 R108, R240.reuse, R70, R112 ;  /* 0x00000046f06c723c */ /* 0x040ff00000081070 */
[C---:B--2---:R-:W-:Y:S07]  /*2edd0*/  HMMA.1688.F32.TF32 R104, R240.reuse, R66, R116 ;  /* 0x00000042f068723c */ /* 0x044fee0000081074 */
[----:B------:R-:W-:Y:S04]  /*2ede0*/  STL.64 [R1+0x2e0], R88 ;  /* 0x0002e05801007387 */ /* 0x000fe80000100a00 */
[----:B------:R2:W-:Y:S02]  /*2edf0*/  STL.64 [R1+0x2e8], R90 ;  /* 0x0002e85a01007387 */ /* 0x0005e40000100a00 */
[C---:B--2---:R-:W-:Y:S02]  /*2ee00*/  HMMA.1688.F32.TF32 R88, R240.reuse, R62, R120 ;  /* 0x0000003ef058723c */ /* 0x044fe40000081078 */
[----:B------:R-:W-:Y:S04]  /*2ee10*/  STL.64 [R1+0x2d0], R108 ;  /* 0x0002d06c01007387 */ /* 0x000fe80000100a00 */
[----:B------:R2:W-:Y:S04]  /*2ee20*/  STL.64 [R1+0x2d8], R110 ;  /* 0x0002d86e01007387 */ /* 0x0005e80000100a00 */
[----:B------:R-:W-:Y:S04]  /*2ee30*/  STL.64 [R1+0x2c0], R104 ;  /* 0x0002c06801007387 */ /* 0x000fe80000100a00 */
[----:B------:R4:W-:Y:S01]  /*2ee40*/  STL.64 [R1+0x2c8], R106 ;  /* 0x0002c86a01007387 */ /* 0x0009e20000100a00 */
[C---:B--2---:R-:W-:Y:S08]  /*2ee50*/  HMMA.1688.F32.TF32 R108, R240.reuse, R58, R124 ;  /* 0x0000003af06c723c */ /* 0x044ff0000008107c */
[----:B------:R-:W-:Y:S01]  /*2ee60*/  STL.64 [R1+0x2b0], R88 ;  /* 0x0002b05801007387 */ /* 0x000fe20000100a00 */
[C---:B----4-:R-:W-:Y:S03]  /*2ee70*/  HMMA.1688.F32.TF32 R104, R240.reuse, R54, R128 ;  /* 0x00000036f068723c */ /* 0x050fe60000081080 */
[----:B------:R2:W-:Y:S05]  /*2ee80*/  STL.64 [R1+0x2b8], R90 ;  /* 0x0002b85a01007387 */ /* 0x0005ea0000100a00 */
[C---:B--2---:R-:W-:Y:S06]  /*2ee90*/  HMMA.1688.F32.TF32 R88, R240.reuse, R50, R132 ;  /* 0x00000032f058723c */ /* 0x044fec0000081084 */
[----:B------:R2:W-:Y:S04]  /*2eea0*/  STL.64 [R1+0x2a0], R108 ;  /* 0x0002a06c01007387 */ /* 0x0005e80000100a00 */
[----:B------:R4:W-:Y:S04]  /*2eeb0*/  STL.64 [R1+0x2a8], R110 ;  /* 0x0002a86e01007387 */ /* 0x0009e80000100a00 */
[----:B--2---:R-:W2:Y:S04]  /*2eec0*/  LDL.LU R108, [R1+0x330] ;  /* 0x00033000016c7983 */ /* 0x004ea80000300800 */
[----:B------:R-:W-:Y:S04]  /*2eed0*/  STL.64 [R1+0x290], R104 ;  /* 0x0002906801007387 */ /* 0x000fe80000100a00 */
[----:B------:R-:W-:Y:S04]  /*2eee0*/  STL.64 [R1+0x298], R106 ;  /* 0x0002986a01007387 */ /* 0x000fe80000100a00 */
[----:B------:R-:W-:Y:S04]  /*2eef0*/  STL.64 [R1+0x280], R88 ;  /* 0x0002805801007387 */ /* 0x000fe80000100a00 */
[----:B------:R5:W-:Y:S01]  /*2ef00*/  STL.64 [R1+0x288], R90 ;  /* 0x0002885a01007387 */ /* 0x000be20000100a00 */
[C---:B------:R-:W-:Y:S03]  /*2ef10*/  HMMA.1688.F32.TF32 R112, R240.reuse, R22, R140 ;  /* 0x00000016f070723c */ /* 0x040fe6000008108c */
[----:B------:R-:W2:Y:S04]  /*2ef20*/  LDL.LU R109, [R1+0x334] ;  /* 0x00033400016d7983 */ /* 0x000ea80000300800 */
[----:B----4-:R-:W2:Y:S01]  /*2ef30*/  LDL.LU R110, [R1+0x338] ;  /* 0x00033800016e7983 */ /* 0x010ea20000300800 */
[C---:B-----5:R-:W-:Y:S03]  /*2ef40*/  HMMA.1688.F32.TF32 R88, R240.reuse, R38, R136 ;  /* 0x00000026f058723c */ /* 0x060fe60000081088 */
[----:B------:R-:W2:Y:S05]  /*2ef50*/  LDL.LU R111, [R1+0x33c] ;  /* 0x00033c00016f7983 */ /* 0x000eaa0000300800 */
[C---:B------:R-:W-:Y:S11]  /*2ef60*/  HMMA.1688.F32.TF32 R104, R240.reuse, R14, R144 ;  /* 0x0000000ef068723c */ /* 0x040ff60000081090 */
[----:B------:R-:W-:Y:S04]  /*2ef70*/  @!UPT UIADD3 URZ, URZ, URZ, URZ ;  /* 0x0000003f3f3ff290 */ /* 0x000fe8000fffe03f */
[----:B------:R-:W-:Y:S04]  /*2ef80*/  STL.64 [R1+0x270], R88 ;  /* 0x0002705801007387 */ /* 0x000fe80000100a00 */
[----:B------:R4:W-:Y:S02]  /*2ef90*/  STL.64 [R1+0x278], R90 ;  /* 0x0002785a01007387 */ /* 0x0009e40000100a00 */
[----:B----4-:R-:W-:Y:S02]  /*2efa0*/  HMMA.1688.F32.TF32 R88, R240, R10, R192 ;  /* 0x0000000af058723c */ /* 0x010fe400000810c0 */
[----:B------:R-:W-:Y:S04]  /*2efb0*/  STL.64 [R1+0x260], R112 ;  /* 0x0002607001007387 */ /* 0x000fe80000100a00 */
[----:B------:R-:W-:Y:S04]  /*2efc0*/  STL.64 [R1+0x268], R114 ;  /* 0x0002687201007387 */ /* 0x000fe80000100a00 */
[----:B------:R-:W-:Y:S04]  /*2efd0*/  STL.64 [R1+0x250], R104 ;  /* 0x0002506801007387 */ /* 0x000fe80000100a00 */
[----:B------:R-:W-:Y:S09]  /*2efe0*/  STL.64 [R1+0x258], R106 ;  /* 0x0002586a01007387 */ /* 0x000ff20000100a00 */
[----:B------:R4:W-:Y:S04]  /*2eff0*/  STL.64 [R1+0x230], R88 ;  /* 0x0002305801007387 */ /* 0x0009e80000100a00 */
[----:B------:R5:W-:Y:S01]  /*2f000*/  STL.64 [R1+0x238], R90 ;  /* 0x0002385a01007387 */ /* 0x000be20000100a00 */
[----:B----4-:R-:W-:-:S03]  /*2f010*/  IMAD.MOV.U32 R88, RZ, RZ, R150 ;  /* 0x000000ffff587224 */ /* 0x010fc600078e0096 */
[----:B------:R-:W4:Y:S01]  /*2f020*/  LDL.LU R150, [R1+0x1398] ;  /* 0x0013980001967983 */ /* 0x000f220000300800 */
[----:B------:R-:W-:Y:S01]  /*2f030*/  IMAD.MOV.U32 R89, RZ, RZ, R151 ;  /* 0x000000ffff597224 */ /* 0x000fe200078e0097 */
[----:B-----5:R-:W-:Y:S01]  /*2f040*/  MOV R91, R163 ;  /* 0x000000a3005b7202 */ /* 0x020fe20000000f00 */
[----:B------:R-:W-:Y:S01]  /*2f050*/  IMAD.MOV.U32 R90, RZ, RZ, R155 ;  /* 0x000000ffff5a7224 */ /* 0x000fe200078e009b */
[----:B------:R-:W4:Y:S04]  /*2f060*/  LDL.LU R151, [R1+0x1394] ;  /* 0x0013940001977983 */ /* 0x000f280000300800 */
[----:B------:R-:W5:Y:S04]  /*2f070*/  LDL.LU R155, [R1+0x1390] ;  /* 0x00139000019b7983 */ /* 0x000f680000300800 */
[----:B------:R-:W4:Y:S04]  /*2f080*/  LDL.LU R163, [R1+0x138c] ;  /* 0x00138c0001a37983 */ /* 0x000f280000300800 */
[----:B------:R-:W4:Y:S01]  /*2f090*/  LDL.LU R104, [R1+0x120] ;  /* 0x0001200001687983 */ /* 0x000f220000300800 */
[C---:B-1----:R-:W-:Y:S08]  /*2f0a0*/  HMMA.1688.F32.TF32 R136, R244.reuse, R82, R188 ;  /* 0x00000052f488723c */ /* 0x042ff000000810bc */
[C---:B------:R-:W-:Y:S08]  /*2f0b0*/  HMMA.1688.F32.TF32 R188, R244.reuse, R14, R24 ;  /* 0x0000000ef4bc723c */ /* 0x040ff00000081018 */
[----:B---3--:R-:W-:Y:S01]  /*2f0c0*/  HMMA.1688.F32.TF32 R132, R244, R18, R84 ;  /* 0x00000012f484723c */ /* 0x008fe20000081054 */
[----:B------:R-:W3:Y:S04]  /*2f0d0*/  LDL R86, [R1+0x350] ;  /* 0x0003500001567983 */ /* 0x000ee80000100800 */
[----:B------:R-:W3:Y:S01]  /*2f0e0*/  LDL R87, [R1+0x344] ;  /* 0x0003440001577983 */ /* 0x000ee20000100800 */
[----:B------:R-:W-:-:S02]  /*2f0f0*/  IMAD.MOV.U32 R105, RZ, RZ, R252 ;  /* 0x000000ffff697224 */ /* 0x000fc400078e00fc */
[----:B------:R-:W-:Y:S02]  /*2f100*/  IMAD.MOV.U32 R106, RZ, RZ, R3 ;  /* 0x000000ffff6a7224 */ /* 0x000fe400078e0003 */
[----:B------:R-:W-:Y:S01]  /*2f110*/  IMAD.MOV.U32 R107, RZ, RZ, R0 ;  /* 0x000000ffff6b7224 */ /* 0x000fe200078e0000 */
[C---:B--2---:R-:W-:Y:S11]  /*2f120*/  HMMA.1688.F32.TF32 R24, R28.reuse, R18, R108 ;  /* 0x000000121c18723c */ /* 0x044ff6000008106c */
[----:B------:R-:W-:Y:S11]  /*2f130*/  @!UPT UIADD3 URZ, URZ, URZ, URZ ;  /* 0x0000003f3f3ff290 */ /* 0x000ff6000fffe03f */
[----:B------:R-:W-:Y:S01]  /*2f140*/  @!UPT UIADD3 URZ, URZ, URZ, URZ ;  /* 0x0000003f3f3ff290 */ /* 0x000fe2000fffe03f */
[----:B------:R-:W-:Y:S04]  /*2f150*/  STL.64 [R1+0xa0], R24 ;  /* 0x0000a01801007387 */ /* 0x000fe80000100a00 */
[----:B------:R1:W-:Y:S02]  /*2f160*/  STL.64 [R1+0xa8], R26 ;  /* 0x0000a81a01007387 */ /* 0x0003e40000100a00 */
[-C--:B-1----:R-:W-:Y:S08]  /*2f170*/  HMMA.1688.F32.TF32 R24, R28, R46.reuse, R204 ;  /* 0x0000002e1c18723c */ /* 0x082ff000000810cc */
[C---:B-----5:R-:W-:Y:S08]  /*2f180*/  HMMA.1688.F32.TF32 R144, R244.reuse, R46, R152 ;  /* 0x0000002ef490723c */ /* 0x060ff00000081098 */
[C---:B----4-:R-:W-:Y:S08]  /*2f190*/  HMMA.1688.F32.TF32 R152, R244.reuse, R74, R160 ;  /* 0x0000004af498723c */ /* 0x050ff000000810a0 */
[C---:B------:R-:W-:Y:S08]  /*2f1a0*/  HMMA.1688.F32.TF32 R160, R244.reuse, R66, R168 ;  /* 0x00000042f4a0723c */ /* 0x040ff000000810a8 */
[C---:B------:R-:W-:Y:S08]  /*2f1b0*/  HMMA.1688.F32.TF32 R168, R244.reuse, R58, R176 ;  /* 0x0000003af4a8723c */ /* 0x040ff000000810b0 */
[C---:B------:R-:W-:Y:S08]  /*2f1c0*/  HMMA.1688.F32.TF32 R176, R244.reuse, R50, R184 ;  /* 0x00000032f4b0723c */ /* 0x040ff000000810b8 */
[----:B------:R-:W-:Y:S08]  /*2f1d0*/  HMMA.1688.F32.TF32 R184, R244, R22, R4 ;  /* 0x00000016f4b8723c */ /* 0x000ff00000081004 */
[----:B------:R-:W-:Y:S08]  /*2f1e0*/  HMMA.1688.F32.TF32 R4, R28, R82, R196 ;  /* 0x000000521c04723c */ /* 0x000ff000000810c4 */
[C---:B------:R-:W-:Y:S08]  /*2f1f0*/  HMMA.1688.F32.TF32 R140, R244.reuse, R78, R148 ;  /* 0x0000004ef48c723c */ /* 0x040ff00000081094 */
[C---:B------:R-:W-:Y:S08]  /*2f200*/  HMMA.1688.F32.TF32 R148, R244.reuse, R42, R156 ;  /* 0x0000002af494723c */ /* 0x040ff0000008109c */
[C---:B------:R-:W-:Y:S01]  /*2f210*/  HMMA.1688.F32.TF32 R156, R244.reuse, R70, R164 ;  /* 0x00000046f49c723c */ /* 0x040fe200000810a4 */
[----:B------:R-:W-:Y:S07]  /*2f220*/  STL.64 [R1+0x90], R4 ;  /* 0x0000900401007387 */ /* 0x000fee0000100a00 */
[----:B------:R-:W-:Y:S01]  /*2f230*/  HMMA.1688.F32.TF32 R164, R244, R62, R172 ;  /* 0x0000003ef4a4723c */ /* 0x000fe200000810ac */
[----:B------:R1:W-:Y:S01]  /*2f240*/  STL.64 [R1+0x98], R6 ;  /* 0x0000980601007387 */ /* 0x0003e20000100a00 */
[----:B------:R-:W-:Y:S01]  /*2f250*/  IMAD.MOV.U32 R120, RZ, RZ, R69 ;  /* 0x000000ffff787224 */ /* 0x000fe200078e0045 */
[----:B------:R-:W-:Y:S01]  /*2f260*/  MOV R122, R73 ;  /* 0x00000049007a7202 */ /* 0x000fe20000000f00 */
[----:B------:R-:W-:-:S02]  /*2f270*/  IMAD.MOV.U32 R121, RZ, RZ, R72 ;  /* 0x000000ffff797224 */ /* 0x000fc400078e0048 */
[----:B------:R-:W-:Y:S02]  /*2f280*/  IMAD.MOV.U32 R123, RZ, RZ, R60 ;  /* 0x000000ffff7b7224 */ /* 0x000fe400078e003c */
[----:B------:R-:W-:Y:S01]  /*2f290*/  IMAD.MOV.U32 R116, RZ, RZ, R61 ;  /* 0x000000ffff747224 */ /* 0x000fe200078e003d */
[C---:B------:R-:W-:Y:S01]  /*2f2a0*/  HMMA.1688.F32.TF32 R172, R244.reuse, R54, R180 ;  /* 0x00000036f4ac723c */ /* 0x040fe200000810b4 */
[----:B------:R-:W-:Y:S02]  /*2f2b0*/  IMAD.MOV.U32 R117, RZ, RZ, R64 ;  /* 0x000000ffff757224 */ /* 0x000fe400078e0040 */
[----:B------:R-:W-:Y:S02]  /*2f2c0*/  IMAD.MOV.U32 R118, RZ, RZ, R65 ;  /* 0x000000ffff767224 */ /* 0x000fe400078e0041 */
[----:B------:R-:W-:Y:S02]  /*2f2d0*/  IMAD.MOV.U32 R119, RZ, RZ, R52 ;  /* 0x000000ffff777224 */ /* 0x000fe400078e0034 */
[----:B------:R-:W-:Y:S01]  /*2f2e0*/  IMAD.MOV.U32 R112, RZ, RZ, R53 ;  /* 0x000000ffff707224 */ /* 0x000fe200078e0035 */
[----:B------:R-:W-:Y:S01]  /*2f2f0*/  HMMA.1688.F32.TF32 R180, R244, R38, R32 ;  /* 0x00000026f4b4723c */ /* 0x000fe20000081020 */
[----:B------:R-:W-:Y:S01]  /*2f300*/  IMAD.MOV.U32 R113, RZ, RZ, R56 ;  /* 0x000000ffff717224 */ /* 0x000fe200078e0038 */
[----:B------:R-:W-:Y:S01]  /*2f310*/  MOV R115, R8 ;  /* 0x0000000800737202 */ /* 0x000fe20000000f00 */
[----:B------:R-:W-:Y:S01]  /*2f320*/  IMAD.MOV.U32 R114, RZ, RZ, R57 ;  /* 0x000000ffff727224 */ /* 0x000fe200078e0039 */
[----:B------:R-:W-:Y:S01]  /*2f330*/  MOV R128, R45 ;  /* 0x0000002d00807202 */ /* 0x000fe20000000f00 */
[----:B------:R-:W-:Y:S01]  /*2f340*/  IMAD.MOV.U32 R129, RZ, RZ, R48 ;  /* 0x000000ffff817224 */ /* 0x000fe200078e0030 */
[----:B---3--:R-:W-:Y:S02]  /*2f350*/  LDS R124, [R86+0x63000] ;  /* 0x06300000567c7984 */ /* 0x008fe40000000800 */
[----:B------:R-:W-:Y:S01]  /*2f360*/  HMMA.1688.F32.TF32 R32, R28, R78, R200 ;  /* 0x0000004e1c20723c */ /* 0x000fe200000810c8 */
[----:B------:R-:W-:Y:S01]  /*2f370*/  IMAD.MOV.U32 R130, RZ, RZ, R49 ;  /* 0x000000ffff827224 */ /* 0x000fe200078e0031 */
[----:B------:R-:W-:Y:S01]  /*2f380*/  LDS R126, [R86+0x63400] ;  /* 0x06340000567e7984 */ /* 0x000fe20000000800 */
[----:B------:R-:W-:-:S02]  /*2f390*/  IMAD.MOV.U32 R131, RZ, RZ, R36 ;  /* 0x000000ffff837224 */ /* 0x000fc400078e0024 */
[----:B------:R-:W-:Y:S01]  /*2f3a0*/  IMAD.MOV.U32 R240, RZ, RZ, R37 ;  /* 0x000000fffff07224 */ /* 0x000fe200078e0025 */
[----:B------:R-:W-:Y:S02]  /*2f3b0*/  LDS R125, [R87+0x63000] ;  /* 0x06300000577d7984 */ /* 0x000fe40000000800 */
[C---:B-1----:R-:W-:Y:S01]  /*2f3c0*/  HMMA.1688.F32.TF32 R4, R28.reuse, R42, R208 ;  /* 0x0000002a1c04723c */ /* 0x042fe200000810d0 */
[----:B------:R-:W-:Y:S01]  /*2f3d0*/  IMAD.MOV.U32 R241, RZ, RZ, R40 ;  /* 0x000000fffff17224 */ /* 0x000fe200078e0028 */
[----:B------:R-:W-:Y:S11]  /*2f3e0*/  LDS R127, [R87+0x63400] ;  /* 0x06340000577f7984 */ /* 0x000ff60000000800 */
[----:B------:R-:W-:Y:S02]  /*2f3f0*/  @!UPT UIADD3 URZ, URZ, URZ, URZ ;  /* 0x0000003f3f3ff290 */ /* 0x000fe4000fffe03f */
[----:B------:R-:W-:Y:S04]  /*2f400*/  STL.64 [R1+0xb0], R32 ;  /* 0x0000b02001007387 */ /* 0x000fe80000100a00 */
[----:B------:R1:W-:Y:S04]  /*2f410*/  STL.64 [R1+0xb8], R34 ;  /* 0x0000b82201007387 */ /* 0x0003e80000100a00 */
[----:B------:R-:W-:Y:S04]  /*2f420*/  STL.64 [R1+0xc0], R24 ;  /* 0x0000c01801007387 */ /* 0x000fe80000100a00 */
[----:B------:R2:W-:Y:S01]  /*2f430*/  STL.64 [R1+0xc8], R26 ;  /* 0x0000c81a01007387 */ /* 0x0005e20000100a00 */
[C---:B-1----:R-:W-:Y:S03]  /*2f440*/  HMMA.1688.F32.TF32 R32, R28.reuse, R74, R212 ;  /* 0x0000004a1c20723c */ /* 0x042fe600000810d4 */
[----:B------:R-:W-:Y:S04]  /*2f450*/  STL.64 [R1+0x150], R4 ;  /* 0x0001500401007387 */ /* 0x000fe80000100a00 */
[----:B------:R1:W-:Y:S01]  /*2f460*/  STL.64 [R1+0x158], R6 ;  /* 0x0001580601007387 */ /* 0x0003e20000100a00 */
[C---:B--2---:R-:W-:Y:S08]  /*2f470*/  HMMA.1688.F32.TF32 R24, R28.reuse, R70, R216 ;  /* 0x000000461c18723c */ /* 0x044ff000000810d8 */
[C---:B-1----:R-:W-:Y:S07]  /*2f480*/  HMMA.1688.F32.TF32 R4, R28.reuse, R66, R220 ;  /* 0x000000421c04723c */ /* 0x042fee00000810dc */
[----:B------:R-:W-:Y:S04]  /*2f490*/  STL.64 [R1+0x140], R32 ;  /* 0x0001402001007387 */ /* 0x000fe80000100a00 */
[----:B------:R1:W-:Y:S04]  /*2f4a0*/  STL.64 [R1+0x148], R34 ;  /* 0x0001482201007387 */ /* 0x0003e80000100a00 */
[----:B------:R-:W-:Y:S04]  /*2f4b0*/  STL.64 [R1+0x130], R24 ;  /* 0x0001301801007387 */ /* 0x000fe80000100a00 */
[----:B------:R2:W-:Y:S01]  /*2f4c0*/  STL.64 [R1+0x138], R26 ;  /* 0x0001381a01007387 */ /* 0x0005e20000100a00 */
[----:B-1----:R-:W-:Y:S03]  /*2f4d0*/  HMMA.1688.F32.TF32 R32, R28, R62, R224 ;  /* 0x0000003e1c20723c */ /* 0x002fe600000810e0 */
[----:B------:R1:W-:Y:S01]  /*2f4e0*/  STL [R1+0x100], R4 ;  /* 0x0001000401007387 */ /* 0x0003e20000100800 */
[----:B------:R-:W-:-:S02]  /*2f4f0*/  IMAD.MOV.U32 R252, RZ, RZ, R5 ;  /* 0x000000fffffc7224 */ /* 0x000fc400078e0005 */
[----:B------:R-:W-:Y:S02]  /*2f500*/  IMAD.MOV.U32 R3, RZ, RZ, R6 ;  /* 0x000000ffff037224 */ /* 0x000fe400078e0006 */
[----:B------:R-:W-:Y:S01]  /*2f510*/  IMAD.MOV.U32 R0, RZ, RZ, R7 ;  /* 0x000000ffff007224 */ /* 0x000fe200078e0007 */
[C---:B--2---:R-:W-:Y:S08]  /*2f520*/  HMMA.1688.F32.TF32 R24, R28.reuse, R58, R228 ;  /* 0x0000003a1c18723c */ /* 0x044ff000000810e4 */
[C---:B-1----:R-:W-:Y:S06]  /*2f530*/  HMMA.1688.F32.TF32 R4, R28.reuse, R54, R232 ;  /* 0x000000361c04723c */ /* 0x042fec00000810e8 */
[----:B------:R-:W-:Y:S04]  /*2f540*/  STL.64 [R1+0xf0], R32 ;  /* 0x0000f02001007387 */ /* 0x000fe80000100a00 */
[----:B------:R-:W-:Y:S04]  /*2f550*/  STL.64 [R1+0xf8], R34 ;  /* 0x0000f82201007387 */ /* 0x000fe80000100a00 */
[----:B------:R-:W2:Y:S04]  /*2f560*/  LDL R206, [R1+0x348] ;  /* 0x0003480001ce7983 */ /* 0x000ea80000100800 */
[----:B------:R-:W-:Y:S04]  /*2f570*/  STL.64 [R1+0xe0], R24 ;  /* 0x0000e01801007387 */ /* 0x000fe80000100a00 */
[----:B------:R1:W-:Y:S04]  /*2f580*/  STL.64 [R1+0xe8], R26 ;  /* 0x0000e81a01007387 */ /* 0x0003e80000100a00 */
[----:B------:R-:W-:Y:S04]  /*2f590*/  STL.64 [R1+0xd0], R4 ;  /* 0x0000d00401007387 */ /* 0x000fe80000100a00 */
[----:B------:R3:W-:Y:S01]  /*2f5a0*/  STL.64 [R1+0xd8], R6 ;  /* 0x0000d80601007387 */ /* 0x0007e20000100a00 */
[C---:B-1----:R-:W-:Y:S03]  /*2f5b0*/  HMMA.1688.F32.TF32 R24, R28.reuse, R50, R236 ;  /* 0x000000321c18723c */ /* 0x042fe600000810ec */
[----:B------:R-:W4:Y:S05]  /*2f5c0*/  LDL R207, [R1+0x34c] ;  /* 0x00034c0001cf7983 */ /* 0x000f2a0000100800 */
[C---:B---3--:R-:W-:Y:S08]  /*2f5d0*/  HMMA.1688.F32.TF32 R4, R28.reuse, R38, R100 ;  /* 0x000000261c04723c */ /* 0x048ff00000081064 */
[C---:B------:R-:W-:Y:S07]  /*2f5e0*/  HMMA.1688.F32.TF32 R32, R28.reuse, R22, R104 ;  /* 0x000000161c20723c */ /* 0x040fee0000081068 */
[----:B------:R-:W-:Y:S04]  /*2f5f0*/  STL.64 [R1+0x50], R24 ;  /* 0x0000501801007387 */ /* 0x000fe80000100a00 */
[----:B------:R1:W-:Y:S04]  /*2f600*/  STL.64 [R1+0x58], R26 ;  /* 0x0000581a01007387 */ /* 0x0003e80000100a00 */
[----:B------:R-:W-:Y:S04]  /*2f610*/  STL.64 [R1+0x40], R4 ;  /* 0x0000400401007387 */ /* 0x000fe80000100a00 */
[----:B------:R3:W-:Y:S01]  /*2f620*/  STL.64 [R1+0x48], R6 ;  /* 0x0000480601007387 */ /* 0x0007e20000100a00 */
[C---:B-1----:R-:W-:Y:S08]  /*2f630*/  HMMA.1688.F32.TF32 R24, R28.reuse, R14, R88 ;  /* 0x0000000e1c18723c */ /* 0x042ff00000081058 */
[----:B---3--:R-:W-:Y:S01]  /*2f640*/  HMMA.1688.F32.TF32 R4, R28, R10, R96 ;  /* 0x0000000a1c04723c */ /* 0x008fe20000081060 */
[----:B------:R-:W-:Y:S04]  /*2f650*/  STL.64 [R1+0x30], R32 ;  /* 0x0000302001007387 */ /* 0x000fe80000100a00 */
[----:B------:R-:W-:Y:S10]  /*2f660*/  STL.64 [R1+0x38], R34 ;  /* 0x0000382201007387 */ /* 0x000ff40000100a00 */
[----:B------:R-:W-:Y:S04]  /*2f670*/  STL.64 [R1+0x20], R24 ;  /* 0x0000201801007387 */ /* 0x000fe80000100a00 */
[----:B------:R-:W-:Y:S04]  /*2f680*/  STL.64 [R1+0x28], R26 ;  /* 0x0000281a01007387 */ /* 0x000fe80000100a00 */
[----:B------:R-:W-:Y:S04]  /*2f690*/  STL.64 [R1+0x10], R4 ;  /* 0x0000100401007387 */ /* 0x000fe80000100a00 */
[----:B------:R-:W-:Y:S04]  /*2f6a0*/  STL.64 [R1+0x18], R6 ;  /* 0x0000180601007387 */ /* 0x000fe80000100a00 */
[----:B------:R-:W3:Y:S04]  /*2f6b0*/  LDL.LU R69, [R1+0x1388] ;  /* 0x0013880001457983 */ /* 0x000ee80000300800 */
        /* <DEDUP_REMOVED lines=37> */
[----:B------:R-:W-:Y:S07]  /*2f910*/  HMMA.1688.F32.TF32 R192, R244, R10, R92 ;  /* 0x0000000af4c0723c */ /* 0x000fee000008105c */
[----:B------:R-:W-:Y:S01]  /*2f920*/  IMAD.MOV.U32 R92, RZ, RZ, R81 ;  /* 0x000000ffff5c7224 */ /* 0x000fe200078e0051 */
[----:B------:R-:W-:Y:S01]  /*2f930*/  MOV R93, R80 ;  /* 0x00000050005d7202 */ /* 0x000fe20000000f00 */
[----:B------:R-:W-:-:S02]  /*2f940*/  IMAD.MOV.U32 R94, RZ, RZ, R77 ;  /* 0x000000ffff5e7224 */ /* 0x000fc400078e004d */
[----:B------:R-:W-:Y:S02]  /*2f950*/  IMAD.MOV.U32 R95, RZ, RZ, R76 ;  /* 0x000000ffff5f7224 */ /* 0x000fe400078e004c */
[----:B------:R-:W-:Y:S01]  /*2f960*/  IMAD.MOV.U32 R91, RZ, RZ, R68 ;  /* 0x000000ffff5b7224 */ /* 0x000fe200078e0044 */
[----:B--2---:R-:W-:Y:S04]  /*2f970*/  LDS R196, [R206+0x63000] ;  /* 0x06300000cec47984 */ /* 0x004fe80000000800 */
[----:B------:R-:W-:Y:S04]  /*2f980*/  LDS R198, [R206+0x63400] ;  /* 0x06340000cec67984 */ /* 0x000fe80000000800 */
[----:B----4-:R-:W-:Y:S04]  /*2f990*/  LDS R197, [R207+0x63000] ;  /* 0x06300000cfc57984 */ /* 0x010fe80000000800 */
[----:B------:R-:W-:Y:S01]  /*2f9a0*/  LDS R199, [R207+0x63400] ;  /* 0x06340000cfc77984 */ /* 0x000fe20000000800 */
[----:B---3--:R-:W-:-:S02]  /*2f9b0*/  IMAD.MOV.U32 R90, RZ, RZ, R69 ;  /* 0x000000ffff5a7224 */ /* 0x008fc400078e0045 */
[----:B-----5:R-:W-:Y:S02]  /*2f9c0*/  IMAD.MOV.U32 R85, RZ, RZ, R64 ;  /* 0x000000ffff557224 */ /* 0x020fe400078e0040 */
        /* <DEDUP_REMOVED lines=11> */
[----:B------:R-:W1:Y:S04]  /*2fa80*/  LDSM.16.M88.4 R8, [R2+0x2080] ;  /* 0x002080000208783b */ /* 0x000e680000000200 */
[----:B------:R-:W2:Y:S04]  /*2fa90*/  LDSM.16.M88.4 R4, [R2+0x80] ;  /* 0x000080000204783b */ /* 0x000ea80000000200 */
[----:B------:R-:W3:Y:S04]  /*2faa0*/  LDSM.16.M88.4 R56, [R2+0x1a080] ;  /* 0x01a080000238783b */ /* 0x000ee80000000200 */
[----:B------:R-:W4:Y:S04]  /*2fab0*/  LDSM.16.M88.4 R64, [R2+0x1e080] ;  /* 0x01e080000240783b */ /* 0x000f280000000200 */
[----:B------:R-:W-:Y:S04]  /*2fac0*/  LDSM.16.M88.4 R12, [R2+0x4080] ;  /* 0x00408000020c783b */ /* 0x000fe80000000200 */
[----:B------:R-:W5:Y:S01]  /*2fad0*/  LDSM.16.M88.4 R16, [R2+0x6080] ;  /* 0x006080000210783b */ /* 0x000f620000000200 */
[----:B------:R-:W-:-:S03]  /*2fae0*/  IMAD.MOV.U32 R76, RZ, RZ, R49 ;  /* 0x000000ffff4c7224 */ /* 0x000fc600078e0031 */
[----:B------:R-:W4:Y:S01]  /*2faf0*/  LDSM.16.M88.4 R20, [R2+0x8080] ;  /* 0x008080000214783b */ /* 0x000f220000000200 */
[----:B------:R-:W-:Y:S01]  /*2fb00*/  IMAD.MOV.U32 R77, RZ, RZ, R48 ;  /* 0x000000ffff4d7224 */ /* 0x000fe200078e0030 */
[----:B------:R-:W-:Y:S01]  /*2fb10*/  MOV R79, R44 ;  /* 0x0000002c004f7202 */ /* 0x000fe20000000f00 */
[----:B------:R-:W-:Y:S01]  /*2fb20*/  IMAD.MOV.U32 R78, RZ, RZ, R45 ;  /* 0x000000ffff4e7224 */ /* 0x000fe200078e002d */
[----:B------:R-:W5:Y:S01]  /*2fb30*/  LDSM.16.M88.4 R24, [R2+0xa080] ;  /* 0x00a080000218783b */ /* 0x000f620000000200 */
[----:B------:R-:W-:Y:S02]  /*2fb40*/  IMAD.MOV.U32 R208, RZ, RZ, R41 ;  /* 0x000000ffffd07224 */ /* 0x000fe400078e0029 */
[----:B------:R-:W-:Y:S01]  /*2fb50*/  IMAD.MOV.U32 R209, RZ, RZ, R40 ;  /* 0x000000ffffd17224 */ /* 0x000fe200078e0028 */
[----:B------:R-:W5:Y:S01]  /*2fb60*/  LDSM.16.M88.4 R28, [R2+0xc080] ;  /* 0x00c08000021c783b */ /* 0x000f620000000200 */
[----:B------:R-:W-:Y:S02]  /*2fb70*/  IMAD.MOV.U32 R210, RZ, RZ, R37 ;  /* 0x000000ffffd27224 */ /* 0x000fe400078e0025 */
[----:B------:R-:W-:-:S02]  /*2fb80*/  IMAD.MOV.U32 R211, RZ, RZ, R36 ;  /* 0x000000ffffd37224 */ /* 0x000fc400078e0024 */
[----:B------:R-:W-:Y:S01]  /*2fb90*/  IMAD.MOV.U32 R88, RZ, RZ, R73 ;  /* 0x000000ffff587224 */ /* 0x000fe200078e0049 */
[----:B------:R-:W5:Y:S01]  /*2fba0*/  LDSM.16.M88.4 R36, [R2+0x10080] ;  /* 0x010080000224783b */ /* 0x000f620000000200 */
[----:B------:R-:W-:Y:S01]  /*2fbb0*/  IMAD.MOV.U32 R89, RZ, RZ, R72 ;  /* 0x000000ffff597224 */ /* 0x000fe200078e0048 */
[C---:B-1----:R-:W-:Y:S01]  /*2fbc0*/  HMMA.1688.F32.TF32 R68, R124.reuse, R8, R76 ;  /* 0x000000087c44723c */ /* 0x042fe2000008104c */
[----:B------:R-:W-:Y:S01]  /*2fbd0*/  IMAD.MOV.U32 R246, RZ, RZ, R53 ;  /* 0x000000fffff67224 */ /* 0x000fe200078e0035 */
[----:B------:R-:W-:Y:S01]  /*2fbe0*/  MOV R86, R61 ;  /* 0x0000003d00567202 */ /* 0x000fe20000000f00 */
[----:B------:R-:W-:Y:S01]  /*2fbf0*/  IMAD.MOV.U32 R247, RZ, RZ, R52 ;  /* 0x000000fffff77224 */ /* 0x000fe200078e0034 */
[----:B------:R-:W1:Y:S04]  /*2fc00*/  LDSM.16.M88.4 R40, [R2+0x12080] ;  /* 0x012080000228783b */ /* 0x000e680000000200 */
[----:B--2---:R-:W-:Y:S01]  /*2fc10*/  HMMA.1688.F32.TF32 R72, R124, R4, R208 ;  /* 0x000000047c48723c */ /* 0x004fe200000810d0 */
[----:B---3--:R2:W-:Y:S01]  /*2fc20*/  STL [R1+0x1298], R59 ;  /* 0x0012983b01007387 */ /* 0x0085e20000100800 */
[----:B------:R-:W-:-:S03]  /*2fc30*/  IMAD.MOV.U32 R87, RZ, RZ, R60 ;  /* 0x000000ffff577224 */ /* 0x000fc600078e003c */
[----:B------:R-:W3:Y:S03]  /*2fc40*/  LDSM.16.M88.4 R60, [R2+0x1c080] ;  /* 0x01c08000023c783b */ /* 0x000ee60000000200 */
[----:B------:R-:W-:Y:S01]  /*2fc50*/  HMMA.1688.F32.TF32 R184, R196, R56, R184 ;  /* 0x00000038c4b8723c */ /* 0x000fe200000810b8 */
[----:B------:R-:W1:Y:S04]  /*2fc60*/  LDSM.16.M88.4 R32, [R2+0xe080] ;  /* 0x00e080000220783b */ /* 0x000e680000000200 */
[----:B--2---:R-:W2:Y:S04]  /*2fc70*/  LDL.LU R59, [R1+0x350] ;  /* 0x00035000013b7983 */ /* 0x004ea80000300800 */
[----:B----4-:R4:W-:Y:S01]  /*2fc80*/  STL [R1+0x1294], R67 ;  /* 0x0012944301007387 */ /* 0x0109e20000100800 */
[C---:B-----5:R-:W-:Y:S03]  /*2fc90*/  HMMA.1688.F32.TF32 R76, R124.reuse, R16, R80 ;  /* 0x000000107c4c723c */ /* 0x060fe60000081050 */
[----:B------:R-:W5:Y:S04]  /*2fca0*/  LDSM.16.M88.4 R44, [R2+0x14080] ;  /* 0x01408000022c783b */ /* 0x000f680000000200 */
[----:B------:R-:W-:Y:S04]  /*2fcb0*/  LDSM.16.M88.4 R48, [R2+0x16080] ;  /* 0x016080000230783b */ /* 0x000fe80000000200 */
[----:B----4-:R-:W4:Y:S04]  /*2fcc0*/  LDL.LU R67, [R1+0x344] ;  /* 0x0003440001437983 */ /* 0x010f280000300800 */
[----:B------:R-:W-:Y:S04]  /*2fcd0*/  STL.64 [R1+0x12a8], R70 ;  /* 0x0012a84601007387 */ /* 0x000fe80000100a00 */
[----:B------:R-:W-:Y:S04]  /*2fce0*/  STL.64 [R1], R72 ;  /* 0x0000004801007387 */ /* 0x000fe80000100a00 */
[----:B------:R1:W-:Y:S01]  /*2fcf0*/  STL.64 [R1+0x8], R74 ;  /* 0x0000084a01007387 */ /* 0x0003e20000100a00 */
[C---:B------:R-:W-:Y:S03]  /*2fd00*/  HMMA.1688.F32.TF32 R80, R124.reuse, R20, R244 ;  /* 0x000000147c50723c */ /* 0x040fe600000810f4 */
[----:B------:R-:W-:Y:S05]  /*2fd10*/  LDSM.16.M88.4 R52, [R2+0x18080] ;  /* 0x018080000234783b */ /* 0x000fea0000000200 */
[C---:B-1----:R-:W-:Y:S08]  /*2fd20*/  HMMA.1688.F32.TF32 R72, R124.reuse, R12, R200 ;  /* 0x0000000c7c48723c */ /* 0x042ff000000810c8 */
[C---:B------:R-:W-:Y:S08]  /*2fd30*/  HMMA.1688.F32.TF32 R84, R124.reuse, R24, R84 ;  /* 0x000000187c54723c */ /* 0x040ff00000081054 */
[C---:B------:R-:W-:Y:S01]  /*2fd40*/  HMMA.1688.F32.TF32 R88, R124.reuse, R28, R88 ;  /* 0x0000001c7c58723c */ /* 0x040fe20000081058 */
[----:B------:R-:W-:Y:S06]  /*2fd50*/  STL.64 [R1+0x12a0], R68 ;  /* 0x0012a04401007387 */ /* 0x000fec0000100a00 */
[----:B------:R-:W-:Y:S04]  /*2fd60*/  STL.64 [R1+0x12b8], R74 ;  /* 0x0012b84a01007387 */ /* 0x000fe80000100a00 */
[----:B------:R-:W-:Y:S04]  /*2fd70*/  STL.64 [R1+0x12b0], R72 ;  /* 0x0012b04801007387 */ /* 0x000fe80000100a00 */
[----:B------:R-:W-:Y:S04]  /*2fd80*/  STL.64 [R1+0x12c8], R78 ;  /* 0x0012c84e01007387 */ /* 0x000fe80000100a00 */
[----:B------:R-:W-:Y:S04]  /*2fd90*/  STL.64 [R1+0x12c0], R76 ;  /* 0x0012c04c01007387 */ /* 0x000fe80000100a00 */
[----:B------:R-:W-:Y:S04]  /*2fda0*/  STL.64 [R1+0x12d8], R82 ;  /* 0x0012d85201007387 */ /* 0x000fe80000100a00 */
[----:B------:R-:W-:Y:S01]  /*2fdb0*/  STL.64 [R1+0x12d0], R80 ;  /* 0x0012d05001007387 */ /* 0x000fe20000100a00 */
[----:B------:R-:W-:Y:S03]  /*2fdc0*/  HMMA.1688.F32.TF32 R96, R124, R36, R240 ;  /* 0x000000247c60723c */ /* 0x000fe600000810f0 */
[----:B------:R-:W-:Y:S04]  /*2fdd0*/  STL.64 [R1+0x12e8], R86 ;  /* 0x0012e85601007387 */ /* 0x000fe80000100a00 */
[----:B------:R-:W-:Y:S01]  /*2fde0*/  STL.64 [R1+0x12e0], R84 ;  /* 0x0012e05401007387 */ /* 0x000fe20000100a00 */
[----:B------:R-:W-:-:S03]  /*2fdf0*/  IMAD.MOV.U32 R241, RZ, RZ, R251 ;  /* 0x000000fffff17224 */ /* 0x000fc600078e00fb */
[----:B------:R-:W-:Y:S01]  /*2fe00*/  STL.64 [R1+0x12f8], R90 ;  /* 0x0012f85a01007387 */ /* 0x000fe20000100a00 */
[----:B------:R-:W-:-:S03]  /*2fe10*/  IMAD.MOV.U32 R242, RZ, RZ, R249 ;  /* 0x000000fffff27224 */ /* 0x000fc600078e00f9 */
[----:B------:R-:W-:Y:S01]  /*2fe20*/  STL.64 [R1+0x12f0], R88 ;  /* 0x0012f05801007387 */ /* 0x000fe20000100a00 */
[----:B------:R-:W-:-:S03]  /*2fe30*/  IMAD.MOV.U32 R243, RZ, RZ, R250 ;  /* 0x000000fffff37224 */ /* 0x000fc600078e00fa */
        /* <DEDUP_REMOVED lines=8> */
[----:B------:R-:W5:Y:S01]  /*2fec0*/  LDL.LU R248, [R1+0x130c] ;  /* 0x00130c0001f87983 */ /* 0x000f620000300800 */
[----:B------:R-:W-:Y:S08]  /*2fed0*/  HMMA.1688.F32.TF32 R100, R124, R40, R128 ;  /* 0x000000287c64723c */ /* 0x000ff00000081080 */
[C---:B---3--:R-:W-:Y:S08]  /*2fee0*/  HMMA.1688.F32.TF32 R188, R196.reuse, R60, R188 ;  /* 0x0000003cc4bc723c */ /* 0x048ff000000810bc */
[----:B------:R-:W-:Y:S01]  /*2fef0*/  HMMA.1688.F32.TF32 R192, R196, R64, R192 ;  /* 0x00000040c4c0723c */ /* 0x000fe200000810c0 */
[----:B--2---:R-:W-:Y:S04]  /*2ff00*/  LDS R128, [R59+0x63080] ;  /* 0x063080003b807984 */ /* 0x004fe80000000800 */
[----:B------:R-:W-:Y:S03]  /*2ff10*/  LDS R130, [R59+0x63480] ;  /* 0x063480003b827984 */ /* 0x000fe60000000800 */
[C---:B------:R-:W-:Y:S01]  /*2ff20*/  HMMA.1688.F32.TF32 R92, R124.reuse, R32, R92 ;  /* 0x000000207c5c723c */ /* 0x040fe2000008105c */
[----:B------:R-:W-:Y:S04]  /*2ff30*/  LDS R204, [R59+0x63800] ;  /* 0x063800003bcc7984 */ /* 0x000fe80000000800 */
[----:B----4-:R-:W-:Y:S04]  /*2ff40*/  LDS R129, [R67+0x63080] ;  /* 0x0630800043817984 */ /* 0x010fe80000000800 */
[----:B------:R-:W1:Y:S01]  /*2ff50*/  LDS R131, [R67+0x63480] ;  /* 0x0634800043837984 */ /* 0x000e620000000800 */
[----:B-----5:R-:W-:Y:S03]  /*2ff60*/  HMMA.1688.F32.TF32 R104, R124, R44, R104 ;  /* 0x0000002c7c68723c */ /* 0x020fe60000081068 */
[----:B------:R-:W-:Y:S01]  /*2ff70*/  LDS R205, [R67+0x63800] ;  /* 0x0638000043cd7984 */ /* 0x000fe20000000800 */
[----:B------:R-:W-:-:S02]  /*2ff80*/  IMAD.MOV.U32 R210, RZ, RZ, R251 ;  /* 0x000000ffffd27224 */ /* 0x000fc400078e00fb */
[----:B------:R-:W-:Y:S02]  /*2ff90*/  IMAD.MOV.U32 R208, RZ, RZ, R249 ;  /* 0x000000ffffd07224 */ /* 0x000fe400078e00f9 */
[----:B------:R-:W2:Y:S01]  /*2ffa0*/  LDL.LU R249, [R1+0x1308] ;  /* 0x0013080001f97983 */ /* 0x000ea20000300800 */
[----:B------:R-:W-:-:S03]  /*2ffb0*/  MOV R209, R250 ;  /* 0x000000fa00d17202 */ /* 0x000fc60000000f00 */
[----:B------:R-:W2:Y:S04]  /*2ffc0*/  LDL.LU R250, [R1+0x1304] ;  /* 0x0013040001fa7983 */ /* 0x000ea80000300800 */
[----:B------:R-:W2:Y:S04]  /*2ffd0*/  LDL.LU R251, [R1+0x1300] ;  /* 0x0013000001fb7983 */ /* 0x000ea80000300800 */
[----:B------:R-:W3:Y:S04]  /*2ffe0*/  LDL.LU R211, [R1+0x32c] ;  /* 0x00032c0001d37983 */ /* 0x000ee80000300800 */
[----:B------:R-:W4:Y:S04]  /*2fff0*/  LDL.LU R200, [R1+0x240] ;  /* 0x0002400001c87983 */ /* 0x000f280000300800 */
[----:B------:R-:W4:Y:S04]  /*30000*/  LDL.LU R201, [R1+0x244] ;  /* 0x0002440001c97983 */ /* 0x000f280000300800 */
[----:B------:R-:W4:Y:S04]  /*30010*/  LDL.LU R202, [R1+0x248] ;  /* 0x0002480001ca7983 */ /* 0x000f280000300800 */
[----:B------:R-:W4:Y:S01]  /*30020*/  LDL.LU R203, [R1+0x24c] ;  /* 0x00024c0001cb7983 */ /* 0x000f220000300800 */
[C---:B-1----:R-:W-:Y:S03]  /*30030*/  HMMA.1688.F32.TF32 R212, R128.reuse, R12, R244 ;  /* 0x0000000c80d4723c */ /* 0x042fe600000810f4 */
        /* <DEDUP_REMOVED lines=12> */
[C---:B---3--:R-:W-:Y:S08]  /*30100*/  HMMA.1688.F32.TF32 R208, R128.reuse, R8, R208 ;  /* 0x0000000880d0723c */ /* 0x048ff000000810d0 */
[C---:B----4-:R-:W-:Y:S11]  /*30110*/  HMMA.1688.F32.TF32 R200, R128.reuse, R4, R200 ;  /* 0x0000000480c8723c */ /* 0x050ff600000810c8 */
[----:B------:R-:W-:Y:S11]  /*30120*/  @!UPT UIADD3 URZ, URZ, URZ, URZ ;  /* 0x0000003f3f3ff290 */ /* 0x000ff6000fffe03f */
[----:B------:R-:W-:Y:S01]  /*30130*/  @!UPT UIADD3 URZ, URZ, URZ, URZ ;  /* 0x0000003f3f3ff290 */ /* 0x000fe2000fffe03f */
        /* <DEDUP_REMOVED lines=20> */
[----:B------:R-:W5:Y:S04]  /*30280*/  LDL.LU R84, [R1+0x280] ;  /* 0x0002800001547983 */ /* 0x000f680000300800 */
[----:B------:R-:W5:Y:S01]  /*30290*/  LDL.LU R85, [R1+0x284] ;  /* 0x0002840001557983 */ /* 0x000f620000300800 */
[C---:B------:R-:W-:Y:S03]  /*302a0*/  HMMA.1688.F32.TF32 R216, R128.reuse, R16, R240 ;  /* 0x0000001080d8723c */ /* 0x040fe600000810f0 */
[----:B------:R-:W5:Y:S04]  /*302b0*/  LDL.LU R86, [R1+0x288] ;  /* 0x0002880001567983 */ /* 0x000f680000300800 */
[----:B------:R-:W5:Y:S04]  /*302c0*/  LDL.LU R87, [R1+0x28c] ;  /* 0x00028c0001577983 */ /* 0x000f680000300800 */
        /* <DEDUP_REMOVED lines=23> */
[----:B------:R-:W5:Y:S04]  /*30440*/  LDL.LU R239, [R1+0x2bc] ;  /* 0x0002bc0001ef7983 */ /* 0x000f680000300800 */
[----:B------:R-:W-:Y:S04]  /*30450*/  STL [R1+0x1268], R216 ;  /* 0x001268d801007387 */ /* 0x000fe80000100800 */
[----:B------:R-:W-:Y:S04]  /*30460*/  STL [R1+0x1264], R217 ;  /* 0x001264d901007387 */ /* 0x000fe80000100800 */
[----:B------:R-:W-:Y:S04]  /*30470*/  STL [R1+0x1260], R218 ;  /* 0x001260da01007387 */ /* 0x000fe80000100800 */
[----:B------:R-:W-:Y:S04]  /*30480*/  STL [R1+0x125c], R219 ;  /* 0x00125cdb01007387 */ /* 0x000fe80000100800 */
[----:B------:R-:W5:Y:S04]  /*30490*/  LDL.LU R72, [R1+0x260] ;  /* 0x0002600001487983 */ /* 0x000f680000300800 */
[----:B------:R-:W5:Y:S04]  /*304a0*/  LDL.LU R73, [R1+0x264] ;  /* 0x0002640001497983 */ /* 0x000f680000300800 */
[----:B------:R-:W5:Y:S04]  /*304b0*/  LDL.LU R74, [R1+0x268] ;  /* 0x00026800014a7983 */ /* 0x000f680000300800 */
[----:B------:R-:W5:Y:S01]  /*304c0*/  LDL.LU R75, [R1+0x26c] ;  /* 0x00026c00014b7983 */ /* 0x000f620000300800 */
[C---:B----4-:R-:W-:Y:S11]  /*304d0*/  HMMA.1688.F32.TF32 R220, R128.reuse, R20, R220 ;  /* 0x0000001480dc723c */ /* 0x050ff600000810dc */
[----:B------:R-:W-:Y:S11]  /*304e0*/  @!UPT UIADD3 URZ, URZ, URZ, URZ ;  /* 0x0000003f3f3ff290 */ /* 0x000ff6000fffe03f */
[----:B------:R-:W-:Y:S01]  /*304f0*/  @!UPT UIADD3 URZ, URZ, URZ, URZ ;  /* 0x0000003f3f3ff290 */ /* 0x000fe2000fffe03f */
[----:B------:R-:W-:Y:S04]  /*30500*/  STL [R1+0x1278], R220 ;  /* 0x001278dc01007387 */ /* 0x000fe80000100800 */
[----:B------:R-:W-:Y:S04]  /*30510*/  STL [R1+0x1274], R221 ;  /* 0x001274dd01007387 */ /* 0x000fe80000100800 */
[----:B------:R-:W-:Y:S04]  /*30520*/  STL [R1+0x1270], R222 ;  /* 0x001270de01007387 */ /* 0x000fe80000100800 */
[----:B------:R-:W-:Y:S04]  /*30530*/  STL [R1+0x126c], R223 ;  /* 0x00126cdf01007387 */ /* 0x000fe80000100800 */
        /* <DEDUP_REMOVED lines=8> */
[----:B--2---:R-:W-:Y:S08]  /*305c0*/  HMMA.1688.F32.TF32 R224, R128, R24, R224 ;  /* 0x0000001880e0723c */ /* 0x004ff000000810e0 */
[C---:B------:R-:W-:Y:S08]  /*305d0*/  HMMA.1688.F32.TF32 R108, R124.reuse, R48, R108 ;  /* 0x000000307c6c723c */ /* 0x040ff0000008106c */
[C---:B------:R-:W-:Y:S08]  /*305e0*/  HMMA.1688.F32.TF32 R112, R124.reuse, R52, R112 ;  /* 0x000000347c70723c */ /* 0x040ff00000081070 */
[C---:B------:R-:W-:Y:S08]  /*305f0*/  HMMA.1688.F32.TF32 R116, R124.reuse, R56, R116 ;  /* 0x000000387c74723c */ /* 0x040ff00000081074 */
[----:B------:R-:W-:Y:S08]  /*30600*/  HMMA.1688.F32.TF32 R120, R124, R60, R120 ;  /* 0x0000003c7c78723c */ /* 0x000ff00000081078 */
[----:B---3--:R-:W-:Y:S08]  /*30610*/  HMMA.1688.F32.TF32 R228, R128, R28, R228 ;  /* 0x0000001c80e4723c */ /* 0x008ff000000810e4 */
[----:B------:R-:W-:Y:S08]  /*30620*/  HMMA.1688.F32.TF32 R124, R124, R64, R248 ;  /* 0x000000407c7c723c */ /* 0x000ff000000810f8 */
[C---:B-----5:R-:W-:Y:S08]  /*30630*/  HMMA.1688.F32.TF32 R248, R128.reuse, R48, R84 ;  /* 0x0000003080f8723c */ /* 0x060ff00000081054 */
[C---:B------:R-:W-:Y:S01]  /*30640*/  HMMA.1688.F32.TF32 R84, R128.reuse, R52, R76 ;  /* 0x000000348054723c */ /* 0x040fe2000008104c */
[----:B------:R-:W-:Y:S07]  /*30650*/  STL [R1+0x1288], R224 ;  /* 0x001288e001007387 */ /* 0x000fee0000100800 */
[----:B------:R-:W-:Y:S01]  /*30660*/  HMMA.1688.F32.TF32 R72, R128, R56, R72 ;  /* 0x000000388048723c */ /* 0x000fe20000081048 */
        /* <DEDUP_REMOVED lines=8> */
[----:B------:R-:W2:Y:S04]  /*306f0*/  LDL.LU R77, [R1+0xa4] ;  /* 0x0000a400014d7983 */ /* 0x000ea80000300800 */
[----:B------:R-:W2:Y:S01]  /*30700*/  LDL.LU R78, [R1+0xa8] ;  /* 0x0000a800014e7983 */ /* 0x000ea20000300800 */
[----:B-1----:R-:W-:-:S03]  /*30710*/  IMAD.MOV.U32 R195, RZ, RZ, R72 ;  /* 0x000000ffffc37224 */ /* 0x002fc600078e0048 */
[----:B------:R-:W2:Y:S01]  /*30720*/  LDL.LU R79, [R1+0xac] ;  /* 0x0000ac00014f7983 */ /* 0x000ea20000300800 */
[----:B------:R-:W-:Y:S02]  /*30730*/  IMAD.MOV.U32 R188, RZ, RZ, R73 ;  /* 0x000000ffffbc7224 */ /* 0x000fe400078e0049 */
[----:B------:R-:W-:Y:S01]  /*30740*/  IMAD.MOV.U32 R189, RZ, RZ, R74 ;  /* 0x000000ffffbd7224 */ /* 0x000fe200078e004a */
[----:B------:R-:W2:Y:S01]  /*30750*/  LDL.LU R72, [R1+0x90] ;  /* 0x0000900001487983 */ /* 0x000ea20000300800 */
[----:B------:R-:W-:-:S03]  /*30760*/  IMAD.MOV.U32 R190, RZ, RZ, R75 ;  /* 0x000000ffffbe7224 */ /* 0x000fc600078e004b */
[----:B------:R-:W2:Y:S04]  /*30770*/  LDL.LU R73, [R1+0x94] ;  /* 0x0000940001497983 */ /* 0x000ea80000300800 */
[----:B------:R-:W2:Y:S04]  /*30780*/  LDL.LU R74, [R1+0x98] ;  /* 0x00009800014a7983 */ /* 0x000ea80000300800 */
[----:B------:R-:W2:Y:S04]  /*30790*/  LDL.LU R75, [R1+0x9c] ;  /* 0x00009c00014b7983 */ /* 0x000ea80000300800 */
[----:B------:R-:W2:Y:S04]  /*307a0*/  LDL.LU R88, [R1+0xb0] ;  /* 0x0000b00001587983 */ /* 0x000ea80000300800 */
[----:B------:R-:W2:Y:S04]  /*307b0*/  LDL.LU R89, [R1+0xb4] ;  /* 0x0000b40001597983 */ /* 0x000ea80000300800 */
[----:B------:R-:W2:Y:S04]  /*307c0*/  LDL.LU R90, [R1+0xb8] ;  /* 0x0000b800015a7983 */ /* 0x000ea80000300800 */
[----:B------:R-:W2:Y:S04]  /*307d0*/  LDL.LU R91, [R1+0xbc] ;  /* 0x0000bc00015b7983 */ /* 0x000ea80000300800 */
[----:B---3--:R-:W3:Y:S04]  /*307e0*/  LDL.LU R84, [R1+0xc0] ;  /* 0x0000c00001547983 */ /* 0x008ee80000300800 */
[----:B------:R-:W3:Y:S04]  /*307f0*/  LDL.LU R85, [R1+0xc4] ;  /* 0x0000c40001557983 */ /* 0x000ee80000300800 */
[----:B-----5:R-:W3:Y:S01]  /*30800*/  LDL.LU R86, [R1+0xc8] ;  /* 0x0000c80001567983 */ /* 0x020ee20000300800 */
[C---:B------:R-:W-:Y:S03]  /*30810*/  HMMA.1688.F32.TF32 R232, R128.reuse, R32, R232 ;  /* 0x0000002080e8723c */ /* 0x040fe600000810e8 */
[----:B------:R-:W3:Y:S05]  /*30820*/  LDL.LU R87, [R1+0xcc] ;  /* 0x0000cc0001577983 */ /* 0x000eea0000300800 */
[C---:B------:R-:W-:Y:S08]  /*30830*/  HMMA.1688.F32.TF32 R236, R128.reuse, R36, R236 ;  /* 0x0000002480ec723c */ /* 0x040ff000000810ec */
[C---:B------:R-:W-:Y:S08]  /*30840*/  HMMA.1688.F32.TF32 R240, R128.reuse, R40, R240 ;  /* 0x0000002880f0723c */ /* 0x040ff000000810f0 */
[C---:B------:R-:W-:Y:S08]  /*30850*/  HMMA.1688.F32.TF32 R244, R128.reuse, R44, R244 ;  /* 0x0000002c80f4723c */ /* 0x040ff000000810f4 */
[C---:B----4-:R-:W-:Y:S08]  /*30860*/  HMMA.1688.F32.TF32 R80, R128.reuse, R60, R80 ;  /* 0x0000003c8050723c */ /* 0x050ff00000081050 */
[----:B------:R-:W-:Y:S11]  /*30870*/  HMMA.1688.F32.TF32 R128, R128, R64, R68 ;  /* 0x000000408080723c */ /* 0x000ff60000081044 */
[----:B------:R-:W-:Y:S05]  /*30880*/  @!UPT UIADD3 URZ, URZ, URZ, URZ ;  /* 0x0000003f3f3ff290 */ /* 0x000fea000fffe03f */
[----:B------:R-:W-:Y:S02]  /*30890*/  IMAD.MOV.U32 R203, RZ, RZ, R80 ;  /* 0x000000ffffcb7224 */ /* 0x000fe400078e0050 */
[----:B------:R-:W-:Y:S01]  /*308a0*/  IMAD.MOV.U32 R192, RZ, RZ, R81 ;  /* 0x000000ffffc07224 */ /* 0x000fe200078e0051 */
[----:B------:R-:W4:Y:S01]  /*308b0*/  LDL.LU R80, [R1+0x150] ;  /* 0x0001500001507983 */ /* 0x000f220000300800 */
[----:B------:R-:W-:Y:S01]  /*308c0*/  IMAD.MOV.U32 R193, RZ, RZ, R82 ;  /* 0x000000ffffc17224 */ /* 0x000fe200078e0052 */
[----:B------:R-:W-:Y:S02]  /*308d0*/  MOV R194, R83 ;  /* 0x0000005300c27202 */ /* 0x000fe40000000f00 */
[----:B------:R-:W4:Y:S04]  /*308e0*/  LDL.LU R81, [R1+0x154] ;  /* 0x0001540001517983 */ /* 0x000f280000300800 */
[----:B------:R-:W4:Y:S04]  /*308f0*/  LDL.LU R82, [R1+0x158] ;  /* 0x0001580001527983 */ /* 0x000f280000300800 */
[----:B------:R-:W4:Y:S04]  /*30900*/  LDL.LU R83, [R1+0x15c] ;  /* 0x00015c0001537983 */ /* 0x000f280000300800 */
[----:B------:R-:W5:Y:S04]  /*30910*/  LDL.LU R68, [R1+0x140] ;  /* 0x0001400001447983 */ /* 0x000f680000300800 */
[----:B------:R-:W5:Y:S04]  /*30920*/  LDL.LU R69, [R1+0x144] ;  /* 0x0001440001457983 */ /* 0x000f680000300800 */
[----:B------:R-:W5:Y:S04]  /*30930*/  LDL.LU R70, [R1+0x148] ;  /* 0x0001480001467983 */ /* 0x000f680000300800 */
[----:B------:R-:W5:Y:S01]  /*30940*/  LDL.LU R71, [R1+0x14c] ;  /* 0x00014c0001477983 */ /* 0x000f620000300800 */
        /* <DEDUP_REMOVED lines=16> */
[----:B------:R-:W2:Y:S04]  /*30a50*/  LDS R199, [R207+0x63480] ;  /* 0x06348000cfc77984 */ /* 0x000ea80000000800 */
[----:B------:R-:W-:Y:S04]  /*30a60*/  LDS R206, [R59+0x63c00] ;  /* 0x063c00003bce7984 */ /* 0x000fe80000000800 */
[----:B------:R-:W1:Y:S01]  /*30a70*/  LDS R207, [R67+0x63c00] ;  /* 0x063c000043cf7984 */ /* 0x000e620000000800 */
[C---:B--2---:R-:W-:Y:S08]  /*30a80*/  HMMA.1688.F32.TF32 R76, R196.reuse, R4, R76 ;  /* 0x00000004c44c723c */ /* 0x044ff0000008104c */
[----:B------:R-:W-:Y:S11]  /*30a90*/  HMMA.1688.F32.TF32 R72, R196, R8, R72 ;  /* 0x00000008c448723c */ /* 0x000ff60000081048 */
[----:B------:R-:W-:Y:S05]  /*30aa0*/  @!UPT UIADD3 URZ, URZ, URZ, URZ ;  /* 0x0000003f3f3ff290 */ /* 0x000fea000fffe03f */
[----:B------:R-:W-:Y:S02]  /*30ab0*/  IMAD.MOV.U32 R191, RZ, RZ, R76 ;  /* 0x000000ffffbf7224 */ /* 0x000fe400078e004c */
[----:B------:R-:W-:Y:S01]  /*30ac0*/  IMAD.MOV.U32 R184, RZ, RZ, R77 ;  /* 0x000000ffffb87224 */ /* 0x000fe200078e004d */
[----:B------:R-:W2:Y:S01]  /*30ad0*/  LDL.LU R76, [R1+0x130] ;  /* 0x00013000014c7983 */ /* 0x000ea20000300800 */
[----:B------:R-:W-:Y:S02]  /*30ae0*/  IMAD.MOV.U32 R185, RZ, RZ, R78 ;  /* 0x000000ffffb97224 */ /* 0x000fe400078e004e */
[----:B------:R-:W-:Y:S01]  /*30af0*/  IMAD.MOV.U32 R186, RZ, RZ, R79 ;  /* 0x000000ffffba7224 */ /* 0x000fe200078e004f */
[----:B------:R-:W2:Y:S04]  /*30b00*/  LDL.LU R77, [R1+0x134] ;  /* 0x00013400014d7983 */ /* 0x000ea80000300800 */
[----:B------:R-:W2:Y:S01]  /*30b10*/  LDL.LU R78, [R1+0x138] ;  /* 0x00013800014e7983 */ /* 0x000ea20000300800 */
[----:B------:R-:W-:-:S03]  /*30b20*/  IMAD.MOV.U32 R211, RZ, RZ, R72 ;  /* 0x000000ffffd37224 */ /* 0x000fc600078e0048 */
[----:B------:R-:W2:Y:S04]  /*30b30*/  LDL.LU R79, [R1+0x13c] ;  /* 0x00013c00014f7983 */ /* 0x000ea80000300800 */
[----:B------:R-:W2:Y:S01]  /*30b40*/  LDL.LU R72, [R1+0x100] ;  /* 0x0001000001487983 */ /* 0x000ea20000300800 */
[C---:B-----5:R-:W-:Y:S11]  /*30b50*/  HMMA.1688.F32.TF32 R68, R196.reuse, R24, R68 ;  /* 0x00000018c444723c */ /* 0x060ff60000081044 */
[----:B------:R-:W-:Y:S11]  /*30b60*/  @!UPT UIADD3 URZ, URZ, URZ, URZ ;  /* 0x0000003f3f3ff290 */ /* 0x000ff6000fffe03f */
[----:B------:R-:W-:Y:S02]  /*30b70*/  @!UPT UIADD3 URZ, URZ, URZ, URZ ;  /* 0x0000003f3f3ff290 */ /* 0x000fe4000fffe03f */
[----:B------:R-:W-:Y:S02]  /*30b80*/  IMAD.MOV.U32 R219, RZ, RZ, R68 ;  /* 0x000000ffffdb7224 */ /* 0x000fe400078e0044 */
[----:B------:R-:W-:Y:S01]  /*30b90*/  IMAD.MOV.U32 R212, RZ, RZ, R69 ;  /* 0x000000ffffd47224 */ /* 0x000fe200078e0045 */
[----:B------:R-:W5:Y:S01]  /*30ba0*/  LDL.LU R68, [R1+0xf0] ;  /* 0x0000f00001447983 */ /* 0x000f620000300800 */
[----:B------:R-:W-:Y:S01]  /*30bb0*/  IMAD.MOV.U32 R25, RZ, RZ, R70 ;  /* 0x000000ffff197224 */ /* 0x000fe200078e0046 */
[----:B------:R-:W-:Y:S02]  /*30bc0*/  MOV R24, R71 ;  /* 0x0000004700187202 */ /* 0x000fe40000000f00 */
[----:B------:R-:W5:Y:S04]  /*30bd0*/  LDL.LU R69, [R1+0xf4] ;  /* 0x0000f40001457983 */ /* 0x000f680000300800 */
[----:B------:R-:W5:Y:S04]  /*30be0*/  LDL.LU R70, [R1+0xf8] ;  /* 0x0000f80001467983 */ /* 0x000f680000300800 */
[----:B------:R-:W5:Y:S01]  /*30bf0*/  LDL.LU R71, [R1+0xfc] ;  /* 0x0000fc0001477983 */ /* 0x000f620000300800 */
[C---:B------:R-:W-:Y:S08]  /*30c00*/  HMMA.1688.F32.TF32 R88, R196.reuse, R12, R88 ;  /* 0x0000000cc458723c */ /* 0x040ff00000081058 */
[----:B---3--:R-:W-:Y:S01]  /*30c10*/  HMMA.1688.F32.TF32 R84, R196, R16, R84 ;  /* 0x00000010c454723c */ /* 0x008fe20000081054 */
[----:B------:R-:W-:Y:S01]  /*30c20*/  IMAD.MOV.U32 R200, RZ, RZ, R73 ;  /* 0x000000ffffc87224 */ /* 0x000fe200078e0049 */
[----:B------:R-:W-:Y:S01]  /*30c30*/  MOV R73, R252 ;  /* 0x000000fc00497202 */ /* 0x000fe20000000f00 */
[----:B------:R-:W-:-:S02]  /*30c40*/  IMAD.MOV.U32 R201, RZ, RZ, R74 ;  /* 0x000000ffffc97224 */ /* 0x000fc400078e004a */
[----:B------:R-:W-:Y:S02]  /*30c50*/  IMAD.MOV.U32 R202, RZ, RZ, R75 ;  /* 0x000000ffffca7224 */ /* 0x000fe400078e004b */
[----:B------:R-:W-:Y:S01]  /*30c60*/  IMAD.MOV.U32 R74, RZ, RZ, R3 ;  /* 0x000000ffff4a7224 */ /* 0x000fe200078e0003 */
[----:B----4-:R-:W-:Y:S01]  /*30c70*/  HMMA.1688.F32.TF32 R80, R196, R20, R80 ;  /* 0x00000014c450723c */ /* 0x010fe20000081050 */
[----:B------:R-:W-:-:S07]  /*30c80*/  IMAD.MOV.U32 R75, RZ, RZ, R0 ;  /* 0x000000ffff4b7224 */ /* 0x000fce00078e0000 */
[----:B------:R-:W-:Y:S02]  /*30c90*/  IMAD.MOV.U32 R215, RZ, RZ, R88 ;  /* 0x000000ffffd77224 */ /* 0x000fe400078e0058 */
[----:B------:R-:W-:Y:S01]  /*30ca0*/  IMAD.MOV.U32 R208, RZ, RZ, R89 ;  /* 0x000000ffffd07224 */ /* 0x000fe200078e0059 */
[----:B------:R-:W3:Y:S01]  /*30cb0*/  LDL.LU R88, [R1+0xe0] ;  /* 0x0000e00001587983 */ /* 0x000ee20000300800 */
[----:B------:R-:W-:Y:S02]  /*30cc0*/  IMAD.MOV.U32 R209, RZ, RZ, R90 ;  /* 0x000000ffffd17224 */ /* 0x000fe400078e005a */
[----:B------:R-:W-:Y:S01]  /*30cd0*/  IMAD.MOV.U32 R210, RZ, RZ, R91 ;  /* 0x000000ffffd27224 */ /* 0x000fe200078e005b */
[----:B------:R-:W3:Y:S01]  /*30ce0*/  LDL.LU R89, [R1+0xe4] ;  /* 0x0000e40001597983 */ /* 0x000ee20000300800 */
[----:B------:R-:W-:-:S03]  /*30cf0*/  IMAD.MOV.U32 R187, RZ, RZ, R84 ;  /* 0x000000ffffbb7224 */ /* 0x000fc600078e0054 */
[----:B------:R-:W3:Y:S01]  /*30d00*/  LDL.LU R90, [R1+0xe8] ;  /* 0x0000e800015a7983 */ /* 0x000ee20000300800 */
[----:B------:R-:W-:Y:S01]  /*30d10*/  IMAD.MOV.U32 R3, RZ, RZ, R85 ;  /* 0x000000ffff037224 */ /* 0x000fe200078e0055 */
[----:B------:R-:W-:Y:S02]  /*30d20*/  MOV R0, R86 ;  /* 0x0000005600007202 */ /* 0x000fe40000000f00 */
[----:B------:R-:W3:Y:S01]  /*30d30*/  LDL.LU R91, [R1+0xec] ;  /* 0x0000ec00015b7983 */ /* 0x000ee20000300800 */
[----:B------:R-:W-:-:S03]  /*30d40*/  IMAD.MOV.U32 R252, RZ, RZ, R87 ;  /* 0x000000fffffc7224 */ /* 0x000fc600078e0057 */
[----:B------:R-:W4:Y:S04]  /*30d50*/  LDL.LU R84, [R1+0xd0] ;  /* 0x0000d00001547983 */ /* 0x000f280000300800 */
        /* <DEDUP_REMOVED lines=13> */
[----:B------:R-:W4:Y:S04]  /*30e30*/  LDL.LU R82, [R1+0x48] ;  /* 0x0000480001527983 */ /* 0x000f280000300800 */
[----:B------:R-:W4:Y:S01]  /*30e40*/  LDL.LU R83, [R1+0x4c] ;  /* 0x00004c0001537983 */ /* 0x000f220000300800 */
        /* <DEDUP_REMOVED lines=19> */
[C---:B-----5:R-:W-:Y:S11]  /*30f80*/  HMMA.1688.F32.TF32 R68, R196.reuse, R36, R68 ;  /* 0x00000024c444723c */ /* 0x060ff60000081044 */
[----:B------:R-:W-:Y:S11]  /*30f90*/  @!UPT UIADD3 URZ, URZ, URZ, URZ ;  /* 0x0000003f3f3ff290 */ /* 0x000ff6000fffe03f */
[----:B------:R-:W-:Y:S02]  /*30fa0*/  @!UPT UIADD3 URZ, URZ, URZ, URZ ;  /* 0x0000003f3f3ff290 */ /* 0x000fe4000fffe03f */
[----:B------:R-:W-:Y:S01]  /*30fb0*/  MOV R37, R68 ;  /* 0x0000004400257202 */ /* 0x000fe20000000f00 */
[----:B------:R-:W-:Y:S01]  /*30fc0*/  IMAD.MOV.U32 R36, RZ, RZ, R69 ;  /* 0x000000ffff247224 */ /* 0x000fe200078e0045 */
[----:B------:R-:W5:Y:S01]  /*30fd0*/  LDL.LU R68, [R1+0x10] ;  /* 0x0000100001447983 */ /* 0x000f620000300800 */
[----:B------:R-:W-:Y:S02]  /*30fe0*/  IMAD.MOV.U32 R33, RZ, RZ, R70 ;  /* 0x000000ffff217224 */ /* 0x000fe400078e0046 */
[----:B------:R-:W-:Y:S01]  /*30ff0*/  IMAD.MOV.U32 R32, RZ, RZ, R71 ;  /* 0x000000ffff207224 */ /* 0x000fe200078e0047 */
[----:B------:R-:W5:Y:S04]  /*31000*/  LDL.LU R69, [R1+0x14] ;  /* 0x0000140001457983 */ /* 0x000f680000300800 */
[----:B------:R-:W5:Y:S04]  /*31010*/  LDL.LU R70, [R1+0x18] ;  /* 0x0000180001467983 */ /* 0x000f680000300800 */
[----:B------:R-:W5:Y:S01]  /*31020*/  LDL.LU R71, [R1+0x1c] ;  /* 0x00001c0001477983 */ /* 0x000f620000300800 */
[C---:B---3--:R-:W-:Y:S08]  /*31030*/  HMMA.1688.F32.TF32 R88, R196.reuse, R40, R88 ;  /* 0x00000028c458723c */ /* 0x048ff00000081058 */
[C---:B----4-:R-:W-:Y:S08]  /*31040*/  HMMA.1688.F32.TF32 R84, R196.reuse, R44, R84 ;  /* 0x0000002cc454723c */ /* 0x050ff00000081054 */
[C---:B------:R-:W-:Y:S08]  /*31050*/  HMMA.1688.F32.TF32 R224, R196.reuse, R48, R224 ;  /* 0x00000030c4e0723c */ /* 0x040ff000000810e0 */
[----:B------:R-:W-:Y:S01]  /*31060*/  HMMA.1688.F32.TF32 R80, R196, R52, R80 ;  /* 0x00000034c450723c */ /* 0x000fe20000081050 */
[----:B------:R-:W-:-:S02]  /*31070*/  IMAD.MOV.U32 R216, RZ, RZ, R90 ;  /* 0x000000ffffd87224 */ /* 0x000fc400078e005a */
[----:B------:R-:W-:Y:S02]  /*31080*/  IMAD.MOV.U32 R41, RZ, RZ, R91 ;  /* 0x000000ffff297224 */ /* 0x000fe400078e005b */
[----:B------:R-:W-:Y:S01]  /*31090*/  IMAD.MOV.U32 R222, RZ, RZ, R88 ;  /* 0x000000ffffde7224 */ /* 0x000fe200078e0058 */
[----:B------:R-:W3:Y:S01]  /*310a0*/  LDL.LU.64 R90, [R1+0x12f8] ;  /* 0x0012f800015a7983 */ /* 0x000ee20000300a00 */
[----:B------:R-:W-:Y:S01]  /*310b0*/  IMAD.MOV.U32 R223, RZ, RZ, R89 ;  /* 0x000000ffffdf7224 */ /* 0x000fe200078e0059 */
[----:B------:R-:W-:Y:S01]  /*310c0*/  MOV R8, R85 ;  /* 0x0000005500087202 */ /* 0x000fe20000000f00 */
[----:B------:R-:W-:Y:S01]  /*310d0*/  IMAD.MOV.U32 R5, RZ, RZ, R86 ;  /* 0x000000ffff057224 */ /* 0x000fe200078e0056 */
[----:B------:R-:W3:Y:S01]  /*310e0*/  LDL.LU.64 R88, [R1+0x12f0] ;  /* 0x0012f00001587983 */ /* 0x000ee20000300a00 */
[----:B------:R-:W-:Y:S02]  /*310f0*/  IMAD.MOV.U32 R4, RZ, RZ, R87 ;  /* 0x000000ffff047224 */ /* 0x000fe400078e0057 */
[----:B------:R-:W-:Y:S01]  /*31100*/  IMAD.MOV.U32 R9, RZ, RZ, R84 ;  /* 0x000000ffff097224 */ /* 0x000fe200078e0054 */
[----:B------:R-:W4:Y:S02]  /*31110*/  LDL.LU.64 R86, [R1+0x12e8] ;  /* 0x0012e80001567983 */ /* 0x000f240000300a00 */
[----:B------:R-:W-:-:S02]  /*31120*/  IMAD.MOV.U32 R49, RZ, RZ, R226 ;  /* 0x000000ffff317224 */ /* 0x000fc400078e00e2 */
[----:B------:R-:W-:Y:S01]  /*31130*/  IMAD.MOV.U32 R44, RZ, RZ, R227 ;  /* 0x000000ffff2c7224 */ /* 0x000fe200078e00e3 */
[----:B------:R-:W4:Y:S01]  /*31140*/  LDL.LU.64 R84, [R1+0x12e0] ;  /* 0x0012e00001547983 */ /* 0x000f220000300a00 */
[----:B------:R-:W-:Y:S02]  /*31150*/  IMAD.MOV.U32 R220, RZ, RZ, R224 ;  /* 0x000000ffffdc7224 */ /* 0x000fe400078e00e0 */
[----:B------:R-:W-:Y:S02]  /*31160*/  IMAD.MOV.U32 R221, RZ, RZ, R225 ;  /* 0x000000ffffdd7224 */ /* 0x000fe400078e00e1 */
[----:B------:R-:W-:Y:S01]  /*31170*/  MOV R53, R82 ;  /* 0x0000005200357202 */ /* 0x000fe20000000f00 */
[----:B------:R-:W-:Y:S02]  /*31180*/  IMAD.MOV.U32 R52, RZ, RZ, R83 ;  /* 0x000000ffff347224 */ /* 0x000fe400078e0053 */
[----:B------:R-:W-:Y:S01]  /*31190*/  IMAD.MOV.U32 R226, RZ, RZ, R80 ;  /* 0x000000ffffe27224 */ /* 0x000fe200078e0050 */
[----:B------:R-:W3:Y:S01]  /*311a0*/  LDL.LU.64 R82, [R1+0x12d8] ;  /* 0x0012d80001527983 */ /* 0x000ee20000300a00 */
[----:B------:R-:W-:-:S03]  /*311b0*/  IMAD.MOV.U32 R227, RZ, RZ, R81 ;  /* 0x000000ffffe37224 */ /* 0x000fc600078e0051 */
[----:B------:R-:W3:Y:S01]  /*311c0*/  LDL.LU.64 R80, [R1+0x12d0] ;  /* 0x0012d00001507983 */ /* 0x000ee20000300a00 */
[C---:B--2---:R-:W-:Y:S08]  /*311d0*/  HMMA.1688.F32.TF32 R76, R196.reuse, R56, R76 ;  /* 0x00000038c44c723c */ /* 0x044ff0000008104c */
[----:B------:R-:W-:Y:S11]  /*311e0*/  HMMA.1688.F32.TF32 R72, R196, R60, R72 ;  /* 0x0000003cc448723c */ /* 0x000ff60000081048 */
[----:B------:R-:W-:Y:S05]  /*311f0*/  @!UPT UIADD3 URZ, URZ, URZ, URZ ;  /* 0x0000003f3f3ff290 */ /* 0x000fea000fffe03f */
[----:B------:R-:W-:Y:S02]  /*31200*/  IMAD.MOV.U32 R57, RZ, RZ, R78 ;  /* 0x000000ffff397224 */ /* 0x000fe400078e004e */
[----:B------:R-:W-:Y:S02]  /*31210*/  IMAD.MOV.U32 R56, RZ, RZ, R79 ;  /* 0x000000ffff387224 */ /* 0x000fe400078e004f */
[----:B------:R-:W-:Y:S01]  /*31220*/  IMAD.MOV.U32 R224, RZ, RZ, R76 ;  /* 0x000000ffffe07224 */ /* 0x000fe200078e004c */
[----:B------:R-:W1:Y:S01]  /*31230*/  LDL.LU.64 R78, [R1+0x12c8] ;  /* 0x0012c800014e7983 */ /* 0x000e620000300a00 */
[----:B------:R-:W-:-:S03]  /*31240*/  IMAD.MOV.U32 R225, RZ, RZ, R77 ;  /* 0x000000ffffe17224 */ /* 0x000fc600078e004d */
[----:B------:R-:W1:Y:S01]  /*31250*/  LDL.LU.64 R76, [R1+0x12c0] ;  /* 0x0012c000014c7983 */ /* 0x000e620000300a00 */
[----:B------:R-:W-:Y:S01]  /*31260*/  IMAD.MOV.U32 R61, RZ, RZ, R74 ;  /* 0x000000ffff3d7224 */ /* 0x000fe200078e004a */
[----:B------:R-:W-:Y:S01]  /*31270*/  MOV R60, R75 ;  /* 0x0000004b003c7202 */ /* 0x000fe20000000f00 */
[----:B------:R-:W-:Y:S01]  /*31280*/  IMAD.MOV.U32 R230, RZ, RZ, R72 ;  /* 0x000000ffffe67224 */ /* 0x000fe200078e0048 */
[----:B------:R-:W2:Y:S01]  /*31290*/  LDL.LU.64 R74, [R1+0x12b8] ;  /* 0x0012b800014a7983 */ /* 0x000ea20000300a00 */
[----:B------:R-:W-:-:S03]  /*312a0*/  IMAD.MOV.U32 R231, RZ, RZ, R73 ;  /* 0x000000ffffe77224 */ /* 0x000fc600078e0049 */
[----:B------:R-:W2:Y:S01]  /*312b0*/  LDL.LU.64 R72, [R1+0x12b0] ;  /* 0x0012b00001487983 */ /* 0x000ea20000300a00 */
[----:B-----5:R-:W-:Y:S03]  /*312c0*/  HMMA.1688.F32.TF32 R196, R196, R64, R68 ;  /* 0x00000040c4c4723c */ /* 0x020fe60000081044 */
[----:B------:R-:W5:Y:S04]  /*312d0*/  LDL.LU.64 R70, [R1+0x12a8] ;  /* 0x0012a80001467983 */ /* 0x000f680000300a00 */
[----:B------:R-:W5:Y:S11]  /*312e0*/  LDL.LU.64 R68, [R1+0x12a0] ;  /* 0x0012a00001447983 */ /* 0x000f760000300a00 */
[----:B------:R-:W-:Y:S06]  /*312f0*/  @!UPT UIADD3 URZ, URZ, URZ, URZ ;  /* 0x0000003f3f3ff290 */ /* 0x000fec000fffe03f */
[----:B------:R-:W-:Y:S02]  /*31300*/  IMAD.MOV.U32 R2, RZ, RZ, R196 ;  /* 0x000000ffff027224 */ /* 0x000fe400078e00c4 */
[----:B------:R-:W-:Y:S01]  /*31310*/  IMAD.MOV.U32 R48, RZ, RZ, R197 ;  /* 0x000000ffff307224 */ /* 0x000fe200078e00c5 */
[----:B------:R-:W2:Y:S01]  /*31320*/  LDL.LU R196, [R1] ;  /* 0x0000000001c47983 */ /* 0x000ea20000300800 */
[----:B------:R-:W-:Y:S02]  /*31330*/  IMAD.MOV.U32 R45, RZ, RZ, R198 ;  /* 0x000000ffff2d7224 */ /* 0x000fe400078e00c6 */
[----:B------:R-:W-:Y:S01]  /*31340*/  IMAD.MOV.U32 R40, RZ, RZ, R199 ;  /* 0x000000ffff287224 */ /* 0x000fe200078e00c7 */
[----:B------:R-:W2:Y:S04]  /*31350*/  LDL.LU R197, [R1+0x4] ;  /* 0x0000040001c57983 */ /* 0x000ea80000300800 */
[----:B------:R-:W2:Y:S04]  /*31360*/  LDL.LU R198, [R1+0x8] ;  /* 0x0000080001c67983 */ /* 0x000ea80000300800 */
[----:B------:R-:W2:Y:S04]  /*31370*/  LDL.LU R199, [R1+0xc] ;  /* 0x00000c0001c77983 */ /* 0x000ea80000300800 */
[----:B------:R-:W2:Y:S04]  /*31380*/  LDL.LU R64, [R1+0x348] ;  /* 0x0003480001407983 */ /* 0x000ea80000300800 */
[----:B------:R-:W3:Y:S01]  /*31390*/  LDL.LU R65, [R1+0x34c] ;  /* 0x00034c0001417983 */ /* 0x000ee20000300800 */
[C---:B-1----:R-:W-:Y:S08]  /*313a0*/  HMMA.1688.F32.TF32 R76, R204.reuse, R18, R76 ;  /* 0x00000012cc4c723c */ /* 0x042ff0000008104c */
[C---:B-----5:R-:W-:Y:S11]  /*313b0*/  HMMA.1688.F32.TF32 R68, R204.reuse, R10, R68 ;  /* 0x0000000acc44723c */ /* 0x060ff60000081044 */
[----:B------:R-:W-:Y:S11]  /*313c0*/  @!UPT UIADD3 URZ, URZ, URZ, URZ ;  /* 0x0000003f3f3ff290 */ /* 0x000ff6000fffe03f */
[----:B------:R-:W-:Y:S01]  /*313d0*/  @!UPT UIADD3 URZ, URZ, URZ, URZ ;  /* 0x0000003f3f3ff290 */ /* 0x000fe2000fffe03f */
[----:B------:R-:W-:Y:S04]  /*313e0*/  STL.64 [R1+0x300], R68 ;  /* 0x0003004401007387 */ /* 0x000fe80000100a00 */
[----:B------:R2:W-:Y:S02]  /*313f0*/  STL.64 [R1+0x308], R70 ;  /* 0x0003084601007387 */ /* 0x0005e40000100a00 */
[C---:B--2---:R-:W-:Y:S08]  /*31400*/  HMMA.1688.F32.TF32 R68, R204.reuse, R14, R72 ;  /* 0x0000000ecc44723c */ /* 0x044ff00000081048 */
[C---:B---3--:R-:W-:Y:S11]  /*31410*/  HMMA.1688.F32.TF32 R72, R204.reuse, R22, R80 ;  /* 0x00000016cc48723c */ /* 0x048ff60000081050 */
[----:B------:R-:W-:Y:S04]  /*31420*/  @!UPT UIADD3 URZ, URZ, URZ, URZ ;  /* 0x0000003f3f3ff290 */ /* 0x000fe8000fffe03f */
[----:B------:R-:W-:Y:S04]  /*31430*/  STL.64 [R1+0x2f0], R68 ;  /* 0x0002f04401007387 */ /* 0x000fe80000100a00 */
[----:B------:R4:W-:Y:S02]  /*31440*/  STL.64 [R1+0x2f8], R70 ;  /* 0x0002f84601007387 */ /* 0x0009e40000100a00 */
[C---:B----4-:R-:W-:Y:S02]  /*31450*/  HMMA.1688.F32.TF32 R68, R204.reuse, R26, R84 ;  /* 0x0000001acc44723c */ /* 0x050fe40000081054 */
[----:B------:R-:W-:Y:S04]  /*31460*/  STL.64 [R1+0x2e0], R76 ;  /* 0x0002e04c01007387 */ /* 0x000fe80000100a00 */
[----:B------:R-:W-:Y:S04]  /*31470*/  STL.64 [R1+0x2e8], R78 ;  /* 0x0002e84e01007387 */ /* 0x000fe80000100a00 */
[----:B------:R-:W-:Y:S04]  /*31480*/  STL.64 [R1+0x2c0], R72 ;  /* 0x0002c04801007387 */ /* 0x000fe80000100a00 */
[----:B------:R1:W-:Y:S01]  /*31490*/  STL.64 [R1+0x2c8], R74 ;  /* 0x0002c84a01007387 */ /* 0x0003e20000100a00 */
[C---:B------:R-:W-:Y:S03]  /*314a0*/  HMMA.1688.F32.TF32 R80, R204.reuse, R34, R92 ;  /* 0x00000022cc50723c */ /* 0x040fe6000008105c */
[----:B------:R-:W-:Y:S04]  /*314b0*/  LDS R76, [R64+0x63800] ;  /* 0x06380000404c7984 */ /* 0x000fe80000000800 */
[----:B------:R-:W-:Y:S04]  /*314c0*/  LDS R78, [R64+0x63c00] ;  /* 0x063c0000404e7984 */ /* 0x000fe80000000800 */
[----:B------:R-:W-:Y:S04]  /*314d0*/  STL.64 [R1+0x290], R68 ;  /* 0x0002904401007387 */ /* 0x000fe80000100a00 */
[----:B------:R2:W-:Y:S01]  /*314e0*/  STL.64 [R1+0x298], R70 ;  /* 0x0002984601007387 */ /* 0x0005e20000100a00 */
[C---:B-1----:R-:W-:Y:S03]  /*314f0*/  HMMA.1688.F32.TF32 R72, R204.reuse, R38, R96 ;  /* 0x00000026cc48723c */ /* 0x042fe60000081060 */
[----:B------:R-:W-:Y:S04]  /*31500*/  LDS R77, [R65+0x63800] ;  /* 0x06380000414d7984 */ /* 0x000fe80000000800 */
[----:B------:R-:W1:Y:S01]  /*31510*/  LDS R79, [R65+0x63c00] ;  /* 0x063c0000414f7984 */ /* 0x000e620000000800 */
[C---:B--2---:R-:W-:Y:S11]  /*31520*/  HMMA.1688.F32.TF32 R68, R204.reuse, R30, R88 ;  /* 0x0000001ecc44723c */ /* 0x044ff60000081058 */
[----:B------:R-:W-:Y:S11]  /*31530*/  @!UPT UIADD3 URZ, URZ, URZ, URZ ;  /* 0x0000003f3f3ff290 */ /* 0x000ff6000fffe03f */
[----:B------:R-:W-:Y:S01]  /*31540*/  @!UPT UIADD3 URZ, URZ, URZ, URZ ;  /* 0x0000003f3f3ff290 */ /* 0x000fe2000fffe03f */
[----:B------:R-:W-:Y:S04]  /*31550*/  STL.64 [R1], R68 ;  /* 0x0000004401007387 */ /* 0x000fe80000100a00 */
[----:B------:R-:W-:Y:S04]  /*31560*/  STL.64 [R1+0x8], R70 ;  /* 0x0000084601007387 */ /* 0x000fe80000100a00 */
[----:B------:R-:W-:Y:S04]  /*31570*/  STL.64 [R1+0x280], R80 ;  /* 0x0002805001007387 */ /* 0x000fe80000100a00 */
[----:B------:R-:W-:Y:S04]  /*31580*/  STL.64 [R1+0x288], R82 ;  /* 0x0002885201007387 */ /* 0x000fe80000100a00 */
[----:B------:R-:W-:Y:S04]  /*31590*/  STL.64 [R1+0x270], R72 ;  /* 0x0002704801007387 */ /* 0x000fe80000100a00 */
[----:B------:R2:W-:Y:S04]  /*315a0*/  STL.64 [R1+0x278], R74 ;  /* 0x0002784a01007387 */ /* 0x0005e80000100a00 */
[----:B------:R-:W-:Y:S04]  /*315b0*/  LDS R68, [R59+0x63880] ;  /* 0x063880003b447984 */ /* 0x000fe80000000800 */
[----:B------:R3:W-:Y:S01]  /*315c0*/  LDS R70, [R59+0x63c80] ;  /* 0x063c80003b467984 */ /* 0x0007e20000000800 */
[C---:B--2---:R-:W-:Y:S03]  /*315d0*/  HMMA.1688.F32.TF32 R72, R204.reuse, R42, R100 ;  /* 0x0000002acc48723c */ /* 0x044fe60000081064 */
[----:B------:R-:W-:Y:S04]  /*315e0*/  LDS R69, [R67+0x63880] ;  /* 0x0638800043457984 */ /* 0x000fe80000000800 */
[----:B---3--:R-:W2:Y:S04]  /*315f0*/  LDL.LU R59, [R1+0x1298] ;  /* 0x00129800013b7983 */ /* 0x008ea80000300800 */
[----:B------:R3:W-:Y:S11]  /*31600*/  LDS R71, [R67+0x63c80] ;  /* 0x063c800043477984 */ /* 0x0007f60000000800 */
[----:B------:R-:W-:Y:S01]  /*31610*/  @!UPT UIADD3 URZ, URZ, URZ, URZ ;  /* 0x0000003f3f3ff290 */ /* 0x000fe2000fffe03f */
[----:B------:R-:W-:Y:S04]  /*31620*/  STL.64 [R1+0x260], R72 ;  /* 0x0002604801007387 */ /* 0x000fe80000100a00 */
[----:B------:R4:W-:Y:S04]  /*31630*/  STL.64 [R1+0x268], R74 ;  /* 0x0002684a01007387 */ /* 0x0009e80000100a00 */
[----:B---3--:R-:W3:Y:S01]  /*31640*/  LDL.LU R67, [R1+0x1294] ;  /* 0x0012940001437983 */ /* 0x008ee20000300800 */
[C---:B------:R-:W-:Y:S08]  /*31650*/  HMMA.1688.F32.TF32 R84, R204.reuse, R50, R108 ;  /* 0x00000032cc54723c */ /* 0x040ff0000008106c */
[C---:B----4-:R-:W-:Y:S08]  /*31660*/  HMMA.1688.F32.TF32 R72, R204.reuse, R46, R104 ;  /* 0x0000002ecc48723c */ /* 0x050ff00000081068 */
[C---:B------:R-:W-:Y:S11]  /*31670*/  HMMA.1688.F32.TF32 R80, R204.reuse, R54, R112 ;  /* 0x00000036cc50723c */ /* 0x040ff60000081070 */
[----:B------:R-:W-:Y:S04]  /*31680*/  @!UPT UIADD3 URZ, URZ, URZ, URZ ;  /* 0x0000003f3f3ff290 */ /* 0x000fe8000fffe03f */
[----:B------:R-:W-:Y:S04]  /*31690*/  STL.64 [R1+0x250], R72 ;  /* 0x0002504801007387 */ /* 0x000fe80000100a00 */
[----:B------:R-:W-:Y:S04]  /*316a0*/  STL.64 [R1+0x258], R74 ;  /* 0x0002584a01007387 */ /* 0x000fe80000100a00 */
[----:B------:R-:W-:Y:S04]  /*316b0*/  STL.64 [R1+0x240], R84 ;  /* 0x0002405401007387 */ /* 0x000fe80000100a00 */
[----:B------:R4:W-:Y:S04]  /*316c0*/  STL.64 [R1+0x248], R86 ;  /* 0x0002485601007387 */ /* 0x0009e80000100a00 */
[----:B------:R-:W-:Y:S04]  /*316d0*/  STL.64 [R1+0x230], R80 ;  /* 0x0002305001007387 */ /* 0x000fe80000100a00 */
[----:B------:R3:W-:Y:S01]  /*316e0*/  STL.64 [R1+0x238], R82 ;  /* 0x0002385201007387 */ /* 0x0007e20000100a00 */
[----:B----4-:R-:W-:Y:S08]  /*316f0*/  HMMA.1688.F32.TF32 R84, R204, R62, R120 ;  /* 0x0000003ecc54723c */ /* 0x010ff00000081078 */
[----:B-1----:R-:W-:Y:S01]  /*31700*/  HMMA.1688.F32.TF32 R88, R76, R10, R136 ;  /* 0x0000000a4c58723c */ /* 0x002fe20000081088 */
[----:B------:R-:W-:Y:S01]  /*31710*/  IMAD.MOV.U32 R92, RZ, RZ, R230 ;  /* 0x000000ffff5c7224 */ /* 0x000fe200078e00e6 */
[----:B------:R-:W-:Y:S01]  /*31720*/  MOV R96, R224 ;  /* 0x000000e000607202 */ /* 0x000fe20000000f00 */
[----:B------:R-:W-:-:S02]  /*31730*/  IMAD.MOV.U32 R93, RZ, RZ, R231 ;  /* 0x000000ffff5d7224 */ /* 0x000fc400078e00e7 */
[----:B------:R-:W-:Y:S02]  /*31740*/  IMAD.MOV.U32 R97, RZ, RZ, R225 ;  /* 0x000000ffff617224 */ /* 0x000fe400078e00e1 */
[----:B------:R-:W-:Y:S02]  /*31750*/  IMAD.MOV.U32 R100, RZ, RZ, R226 ;  /* 0x000000ffff647224 */ /* 0x000fe400078e00e2 */
[----:B------:R-:W-:Y:S01]  /*31760*/  IMAD.MOV.U32 R101, RZ, RZ, R227 ;  /* 0x000000ffff657224 */ /* 0x000fe200078e00e3 */
[----:B------:R-:W-:Y:S01]  /*31770*/  MOV R105, R221 ;  /* 0x000000dd00697202 */ /* 0x000fe20000000f00 */
[----:B------:R-:W-:Y:S02]  /*31780*/  IMAD.MOV.U32 R104, RZ, RZ, R220 ;  /* 0x000000ffff687224 */ /* 0x000fe400078e00dc */
[----:B------:R-:W-:Y:S02]  /*31790*/  IMAD.MOV.U32 R112, RZ, RZ, R222 ;  /* 0x000000ffff707224 */ /* 0x000fe400078e00de */
[----:B------:R-:W-:-:S02]  /*317a0*/  IMAD.MOV.U32 R113, RZ, RZ, R223 ;  /* 0x000000ffff717224 */ /* 0x000fc400078e00df */
[----:B------:R-:W-:Y:S01]  /*317b0*/  IMAD.MOV.U32 R114, RZ, RZ, R216 ;  /* 0x000000ffff727224 */ /* 0x000fe200078e00d8 */
[----:B------:R-:W-:Y:S01]  /*317c0*/  HMMA.1688.F32.TF32 R196, R204, R6, R196 ;  /* 0x00000006ccc4723c */ /* 0x000fe200000810c4 */
[----:B------:R-:W-:Y:S02]  /*317d0*/  IMAD.MOV.U32 R136, RZ, RZ, R213 ;  /* 0x000000ffff887224 */ /* 0x000fe400078e00d5 */
[----:B------:R-:W-:-:S05]  /*317e0*/  IMAD.MOV.U32 R137, RZ, RZ, R214 ;  /* 0x000000ffff897224 */ /* 0x000fca00078e00d6 */
[C---:B--2---:R-:W-:Y:S08]  /*317f0*/  HMMA.1688.F32.TF32 R72, R204.reuse, R58, R116 ;  /* 0x0000003acc48723c */ /* 0x044ff00000081074 */
[----:B---3--:R-:W-:Y:S11]  /*31800*/  HMMA.1688.F32.TF32 R80, R204, R66, R124 ;  /* 0x00000042cc50723c */ /* 0x008ff6000008107c */
[----:B------:R-:W-:Y:S04]  /*31810*/  @!UPT UIADD3 URZ, URZ, URZ, URZ ;  /* 0x0000003f3f3ff290 */ /* 0x000fe8000fffe03f */
[----:B------:R-:W-:Y:S04]  /*31820*/  STL.64 [R1+0x220], R72 ;  /* 0x0002204801007387 */ /* 0x000fe80000100a00 */
[----:B------:R-:W-:Y:S04]  /*31830*/  STL.64 [R1+0x228], R74 ;  /* 0x0002284a01007387 */ /* 0x000fe80000100a00 */
[----:B------:R-:W-:Y:S04]  /*31840*/  STL.64 [R1+0x210], R84 ;  /* 0x0002105401007387 */ /* 0x000fe80000100a00 */
[----:B------:R1:W-:Y:S01]  /*31850*/  STL.64 [R1+0x218], R86 ;  /* 0x0002185601007387 */ /* 0x0003e20000100a00 */
[----:B------:R-:W-:-:S02]  /*31860*/  IMAD.MOV.U32 R124, RZ, RZ, R217 ;  /* 0x000000ffff7c7224 */ /* 0x000fc400078e00d9 */
[----:B------:R-:W-:Y:S01]  /*31870*/  IMAD.MOV.U32 R125, RZ, RZ, R218 ;  /* 0x000000ffff7d7224 */ /* 0x000fe200078e00da */
[----:B------:R-:W-:Y:S01]  /*31880*/  LDS R72, [R64+0x63880] ;  /* 0x0638800040487984 */ /* 0x000fe20000000800 */
[----:B------:R-:W-:Y:S02]  /*31890*/  IMAD.MOV.U32 R204, RZ, RZ, R219 ;  /* 0x000000ffffcc7224 */ /* 0x000fe400078e00db */
[----:B------:R-:W-:Y:S01]  /*318a0*/  IMAD.MOV.U32 R205, RZ, RZ, R212 ;  /* 0x000000ffffcd7224 */ /* 0x000fe200078e00d4 */
[----:B------:R-:W-:Y:S01]  /*318b0*/  LDS R74, [R64+0x63c80] ;  /* 0x063c8000404a7984 */ /* 0x000fe20000000800 */
[C---:B-1----:R-:W-:Y:S03]  /*318c0*/  HMMA.1688.F32.TF32 R84, R76.reuse, R14, R140 ;  /* 0x0000000e4c54723c */ /* 0x042fe6000008108c */
[----:B------:R-:W-:Y:S04]  /*318d0*/  STL.64 [R1+0x200], R80 ;  /* 0x0002005001007387 */ /* 0x000fe80000100a00 */
[----:B------:R1:W-:Y:S04]  /*318e0*/  STL.64 [R1+0x208], R82 ;  /* 0x0002085201007387 */ /* 0x0003e80000100a00 */
[----:B------:R-:W-:Y:S04]  /*318f0*/  LDS R73, [R65+0x63880] ;  /* 0x0638800041497984 */ /* 0x000fe80000000800 */
[----:B------:R-:W2:Y:S01]  /*31900*/  LDS R75, [R65+0x63c80] ;  /* 0x063c8000414b7984 */ /* 0x000ea20000000800 */
[C---:B-1----:R-:W-:Y:S03]  /*31910*/  HMMA.1688.F32.TF32 R80, R76.reuse, R18, R144 ;  /* 0x000000124c50723c */ /* 0x042fe60000081090 */
[----:B------:R-:W-:Y:S04]  /*31920*/  STL.64 [R1+0x1f0], R88 ;  /* 0x0001f05801007387 */ /* 0x000fe80000100a00 */
[----:B------:R1:W-:Y:S04]  /*31930*/  STL.64 [R1+0x1f8], R90 ;  /* 0x0001f85a01007387 */ /* 0x0003e80000100a00 */
[----:B------:R-:W-:Y:S04]  /*31940*/  STL.64 [R1+0x1e0], R84 ;  /* 0x0001e05401007387 */ /* 0x000fe80000100a00 */
[----:B------:R3:W-:Y:S01]  /*31950*/  STL.64 [R1+0x1e8], R86 ;  /* 0x0001e85601007387 */ /* 0x0007e20000100a00 */
[C---:B-1----:R-:W-:Y:S07]  /*31960*/  HMMA.1688.F32.TF32 R88, R76.reuse, R22, R148 ;  /* 0x000000164c58723c */ /* 0x042fee0000081094 */
[----:B------:R-:W-:Y:S01]  /*31970*/  STL.64 [R1+0x1d0], R80 ;  /* 0x0001d05001007387 */ /* 0x000fe20000100a00 */
[C---:B---3--:R-:W-:Y:S03]  /*31980*/  HMMA.1688.F32.TF32 R84, R76.reuse, R26, R152 ;  /* 0x0000001a4c54723c */ /* 0x048fe60000081098 */
[----:B------:R1:W-:Y:S05]  /*31990*/  STL.64 [R1+0x1d8], R82 ;  /* 0x0001d85201007387 */ /* 0x0003ea0000100a00 */
[C---:B-1----:R-:W-:Y:S07]  /*319a0*/  HMMA.1688.F32.TF32 R80, R76.reuse, R30, R156 ;  /* 0x0000001e4c50723c */ /* 0x042fee000008109c */
[----:B------:R-:W-:Y:S04]  /*319b0*/  STL.64 [R1+0x1c0], R88 ;  /* 0x0001c05801007387 */ /* 0x000fe80000100a00 */
[----:B------:R1:W-:Y:S04]  /*319c0*/  STL.64 [R1+0x1c8], R90 ;  /* 0x0001c85a01007387 */ /* 0x0003e80000100a00 */
[----:B------:R-:W-:Y:S04]  /*319d0*/  STL.64 [R1+0x1b0], R84 ;  /* 0x0001b05401007387 */ /* 0x000fe80000100a00 */
[----:B------:R3:W-:Y:S01]  /*319e0*/  STL.64 [R1+0x1b8], R86 ;  /* 0x0001b85601007387 */ /* 0x0007e20000100a00 */
[C---:B-1----:R-:W-:Y:S03]  /*319f0*/  HMMA.1688.F32.TF32 R88, R76.reuse, R34, R160 ;  /* 0x000000224c58723c */ /* 0x042fe600000810a0 */
[----:B------:R-:W-:Y:S05]  /*31a00*/  STL.64 [R1+0x1a0], R80 ;  /* 0x0001a05001007387 */ /* 0x000fea0000100a00 */
[C---:B---3--:R-:W-:Y:S01]  /*31a10*/  HMMA.1688.F32.TF32 R84, R76.reuse, R38, R164 ;  /* 0x000000264c54723c */ /* 0x048fe200000810a4 */
[----:B------:R1:W-:Y:S07]  /*31a20*/  STL.64 [R1+0x1a8], R82 ;  /* 0x0001a85201007387 */ /* 0x0003ee0000100a00 */
        /* <DEDUP_REMOVED lines=9> */
[----:B-1----:R-:W-:Y:S07]  /*31ac0*/  HMMA.1688.F32.TF32 R80, R76, R54, R180 ;  /* 0x000000364c50723c */ /* 0x002fee00000810b4 */
[----:B------:R-:W-:Y:S04]  /*31ad0*/  STL.64 [R1+0x160], R88 ;  /* 0x0001605801007387 */ /* 0x000fe80000100a00 */
[----:B------:R-:W-:Y:S04]  /*31ae0*/  STL.64 [R1+0x168], R90 ;  /* 0x0001685a01007387 */ /* 0x000fe80000100a00 */
[----:B------:R-:W-:Y:S04]  /*31af0*/  STL.64 [R1+0xe0], R84 ;  /* 0x0000e05401007387 */ /* 0x000fe80000100a00 */
[----:B------:R-:W-:Y:S04]  /*31b00*/  STL.64 [R1+0xe8], R86 ;  /* 0x0000e85601007387 */ /* 0x000fe80000100a00 */
[----:B------:R-:W3:Y:S04]  /*31b10*/  LDL.LU R230, [R1+0x1290] ;  /* 0x0012900001e67983 */ /* 0x000ee80000300800 */
[----:B------:R1:W-:Y:S04]  /*31b20*/  STL.64 [R1+0xd0], R80 ;  /* 0x0000d05001007387 */ /* 0x0003e80000100a00 */
[----:B------:R4:W-:Y:S04]  /*31b30*/  STL.64 [R1+0xd8], R82 ;  /* 0x0000d85201007387 */ /* 0x0009e80000100a00 */
        /* <DEDUP_REMOVED lines=35> */
[----:B------:R-:W-:Y:S01]  /*31d70*/  IMAD.MOV.U32 R154, RZ, RZ, R193 ;  /* 0x000000ffff9a7224 */ /* 0x000fe200078e00c1 */
[----:B------:R-:W5:Y:S01]  /*31d80*/  LDL.LU R192, [R1+0x1228] ;  /* 0x0012280001c07983 */ /* 0x000f620000300800 */
[----:B------:R-:W-:Y:S01]  /*31d90*/  IMAD.MOV.U32 R155, RZ, RZ, R194 ;  /* 0x000000ffff9b7224 */ /* 0x000fe200078e00c2 */
[----:B-1----:R-:W-:Y:S01]  /*31da0*/  MOV R81, R188 ;  /* 0x000000bc00517202 */ /* 0x002fe20000000f00 */
[----:B------:R-:W-:Y:S01]  /*31db0*/  IMAD.MOV.U32 R80, RZ, RZ, R195 ;  /* 0x000000ffff507224 */ /* 0x000fe200078e00c3 */
[----:B------:R-:W5:Y:S01]  /*31dc0*/  LDL.LU R193, [R1+0x1224] ;  /* 0x0012240001c17983 */ /* 0x000f620000300800 */
[----:B----4-:R-:W-:-:S03]  /*31dd0*/  IMAD.MOV.U32 R82, RZ, RZ, R189 ;  /* 0x000000ffff527224 */ /* 0x010fc600078e00bd */
[----:B------:R-:W4:Y:S01]  /*31de0*/  LDL.LU R194, [R1+0x1220] ;  /* 0x0012200001c27983 */ /* 0x000f220000300800 */
[----:B------:R-:W-:-:S03]  /*31df0*/  IMAD.MOV.U32 R83, RZ, RZ, R190 ;  /* 0x000000ffff537224 */ /* 0x000fc600078e00be */
        /* <DEDUP_REMOVED lines=8> */
[----:B------:R-:W-:-:S02]  /*31e80*/  IMAD.MOV.U32 R88, RZ, RZ, R191 ;  /* 0x000000ffff587224 */ /* 0x000fc400078e00bf */
[----:B------:R-:W-:Y:S01]  /*31e90*/  IMAD.MOV.U32 R89, RZ, RZ, R184 ;  /* 0x000000ffff597224 */ /* 0x000fe200078e00b8 */
[----:B------:R-:W4:Y:S01]  /*31ea0*/  LDL.LU R191, [R1+0x120c] ;  /* 0x00120c0001bf7983 */ /* 0x000f220000300800 */
[----:B------:R-:W-:Y:S02]  /*31eb0*/  IMAD.MOV.U32 R90, RZ, RZ, R185 ;  /* 0x000000ffff5a7224 */ /* 0x000fe400078e00b9 */
[----:B------:R-:W-:Y:S01]  /*31ec0*/  IMAD.MOV.U32 R91, RZ, RZ, R186 ;  /* 0x000000ffff5b7224 */ /* 0x000fe200078e00ba */
[----:B------:R-:W4:Y:S01]  /*31ed0*/  LDL.LU R184, [R1+0x1208] ;  /* 0x0012080001b87983 */ /* 0x000f220000300800 */
[----:B------:R-:W-:Y:S02]  /*31ee0*/  IMAD.MOV.U32 R115, RZ, RZ, R41 ;  /* 0x000000ffff737224 */ /* 0x000fe400078e0029 */
[----:B------:R-:W-:Y:S01]  /*31ef0*/  IMAD.MOV.U32 R140, RZ, RZ, R187 ;  /* 0x000000ffff8c7224 */ /* 0x000fe200078e00bb */
[----:B------:R-:W4:Y:S01]  /*31f00*/  LDL.LU R185, [R1+0x1204] ;  /* 0x0012040001b97983 */ /* 0x000f220000300800 */
[----:B------:R-:W-:Y:S01]  /*31f10*/  IMAD.MOV.U32 R141, RZ, RZ, R3 ;  /* 0x000000ffff8d7224 */ /* 0x000fe200078e0003 */
[----:B------:R-:W-:-:S02]  /*31f20*/  MOV R142, R0 ;  /* 0x00000000008e7202 */ /* 0x000fc40000000f00 */
[----:B------:R-:W4:Y:S01]  /*31f30*/  LDL.LU R186, [R1+0x1200] ;  /* 0x0012000001ba7983 */ /* 0x000f220000300800 */
[----:B------:R-:W-:Y:S01]  /*31f40*/  HMMA.1688.F32.TF32 R132, R76, R6, R132 ;  /* 0x000000064c84723c */ /* 0x000fe20000081084 */
[----:B------:R-:W-:Y:S02]  /*31f50*/  IMAD.MOV.U32 R110, RZ, RZ, R5 ;  /* 0x000000ffff6e7224 */ /* 0x000fe400078e0005 */
[----:B------:R-:W4:Y:S01]  /*31f60*/  LDL.LU R187, [R1+0x11fc] ;  /* 0x0011fc0001bb7983 */ /* 0x000f220000300800 */
[----:B------:R-:W-:-:S03]  /*31f70*/  IMAD.MOV.U32 R111, RZ, RZ, R4 ;  /* 0x000000ffff6f7224 */ /* 0x000fc600078e0004 */
[----:B------:R-:W4:Y:S01]  /*31f80*/  LDL.LU R3, [R1+0x11f8] ;  /* 0x0011f80001037983 */ /* 0x000f220000300800 */
[----:B--2---:R-:W-:Y:S03]  /*31f90*/  HMMA.1688.F32.TF32 R88, R72, R6, R88 ;  /* 0x000000064858723c */ /* 0x004fe60000081058 */
[----:B------:R-:W2:Y:S04]  /*31fa0*/  LDL.LU R0, [R1+0x11f4] ;  /* 0x0011f40001007983 */ /* 0x000ea80000300800 */
[----:B------:R-:W2:Y:S01]  /*31fb0*/  LDL.LU R41, [R1+0x370] ;  /* 0x0003700001297983 */ /* 0x000ea20000300800 */
[----:B------:R-:W-:Y:S01]  /*31fc0*/  HMMA.1688.F32.TF32 R240, R68, R42, R240 ;  /* 0x0000002a44f0723c */ /* 0x000fe200000810f0 */
[----:B------:R-:W-:-:S02]  /*31fd0*/  IMAD.MOV.U32 R126, RZ, RZ, R29 ;  /* 0x000000ffff7e7224 */ /* 0x000fc400078e001d */
[----:B------:R-:W-:Y:S02]  /*31fe0*/  IMAD.MOV.U32 R127, RZ, RZ, R28 ;  /* 0x000000ffff7f7224 */ /* 0x000fe400078e001c */
[----:B------:R-:W-:Y:S02]  /*31ff0*/  IMAD.MOV.U32 R102, RZ, RZ, R53 ;  /* 0x000000ffff667224 */ /* 0x000fe400078e0035 */
[----:B------:R-:W-:Y:S02]  /*32000*/  IMAD.MOV.U32 R103, RZ, RZ, R52 ;  /* 0x000000ffff677224 */ /* 0x000fe400078e0034 */
[----:B------:R-:W-:Y:S02]  /*32010*/  IMAD.MOV.U32 R106, RZ, RZ, R49 ;  /* 0x000000ffff6a7224 */ /* 0x000fe400078e0031 */
[----:B------:R-:W-:Y:S02]  /*32020*/  IMAD.MOV.U32 R49, RZ, RZ, 0x3f ;  /* 0x0000003fff317424 */ /* 0x000fe400078e00ff */
[----:B------:R-:W-:-:S03]  /*32030*/  IMAD.MOV.U32 R98, RZ, RZ, R57 ;  /* 0x000000ffff627224 */ /* 0x000fc600078e0039 */
[----:B------:R-:W-:-:S04]  /*32040*/  IADD3 R57, R49, c[0x0][0x180], RZ ;  /* 0x0000600031397a10 */ /* 0x000fc80007ffe0ff */
[----:B------:R-:W-:Y:S01]  /*32050*/  SHF.R.S32.HI R49, RZ, 0x1f, R57 ;  /* 0x0000001fff317819 */ /* 0x000fe20000011439 */
[----:B------:R-:W-:Y:S01]  /*32060*/  IMAD.MOV.U32 R116, RZ, RZ, R37 ;  /* 0x000000ffff747224 */ /* 0x000fe200078e0025 */
[----:B------:R-:W-:Y:S02]  /*32070*/  MOV R118, R33 ;  /* 0x0000002100767202 */ /* 0x000fe40000000f00 */
[----:B------:R-:W-:Y:S01]  /*32080*/  LEA.HI R49, R49, R57, RZ, 0x6 ;  /* 0x0000003931317211 */ /* 0x000fe200078f30ff */
[----:B------:R-:W-:Y:S01]  /*32090*/  IMAD.MOV.U32 R117, RZ, RZ, R36 ;  /* 0x000000ffff757224 */ /* 0x000fe200078e0024 */
[----:B------:R-:W-:Y:S01]  /*320a0*/  MOV R108, R9 ;  /* 0x00000009006c7202 */ /* 0x000fe20000000f00 */
[----:B------:R-:W-:Y:S01]  /*320b0*/  IMAD.MOV.U32 R119, RZ, RZ, R32 ;  /* 0x000000ffff777224 */ /* 0x000fe200078e0020 */
[----:B------:R-:W-:Y:S01]  /*320c0*/  SHF.R.S32.HI R49, RZ, 0x6, R49 ;  /* 0x00000006ff317819 */ /* 0x000fe20000011431 */
[----:B------:R-:W-:Y:S01]  /*320d0*/  IMAD.MOV.U32 R109, RZ, RZ, R8 ;  /* 0x000000ffff6d7224 */ /* 0x000fe200078e0008 */
[----:B------:R-:W-:Y:S02]  /*320e0*/  HMMA.1688.F32.TF32 R236, R68, R38, R236 ;  /* 0x0000002644ec723c */ /* 0x000fe400000810ec */
[----:B------:R-:W-:-:S06]  /*320f0*/  IADD3 R49, R49, -0x3, RZ ;  /* 0xfffffffd31317810 */ /* 0x000fcc0007ffe0ff */
[----:B------:R-:W-:Y:S01]  /*32100*/  HMMA.1688.F32.TF32 R36, R72, R38, R116 ;  /* 0x000000264824723c */ /* 0x000fe20000081074 */
[----:B------:R-:W-:-:S07]  /*32110*/  ISETP.LE.AND P0, PT, R49, UR4, PT ;  /* 0x0000000431007c0c */ /* 0x000fce000bf03270 */
[-C--:B------:R-:W-:Y:S08]  /*32120*/  HMMA.1688.F32.TF32 R244, R68, R46.reuse, R244 ;  /* 0x0000002e44f4723c */ /* 0x080ff000000810f4 */
[----:B------:R-:W-:Y:S08]  /*32130*/  HMMA.1688.F32.TF32 R116, R72, R46, R108 ;  /* 0x0000002e4874723c */ /* 0x000ff0000008106c */
[-C--:B---3--:R-:W-:Y:S08]  /*32140*/  HMMA.1688.F32.TF32 R228, R68, R30.reuse, R228 ;  /* 0x0000001e44e4723c */ /* 0x088ff000000810e4 */
[C---:B------:R-:W-:Y:S08]  /*32150*/  HMMA.1688.F32.TF32 R28, R72.reuse, R30, R124 ;  /* 0x0000001e481c723c */ /* 0x040ff0000008107c */
[----:B------:R-:W-:Y:S08]  /*32160*/  HMMA.1688.F32.TF32 R124, R72, R54, R100 ;  /* 0x00000036487c723c */ /* 0x000ff00000081064 */
[----:B-----5:R-:W-:Y:S08]  /*32170*/  HMMA.1688.F32.TF32 R200, R68, R6, R200 ;  /* 0x0000000644c8723c */ /* 0x020ff000000810c8 */
[----:B------:R-:W-:Y:S01]  /*32180*/  HMMA.1688.F32.TF32 R4, R72, R42, R112 ;  /* 0x0000002a4804723c */ /* 0x000fe20000081070 */
[----:B------:R-:W3:Y:S04]  /*32190*/  LDL.LU R42, [R1+0x354] ;  /* 0x00035400012a7983 */ /* 0x000ee80000300800 */
[----:B------:R-:W5:Y:S04]  /*321a0*/  LDL.LU R43, [R1+0x36c] ;  /* 0x00036c00012b7983 */ /* 0x000f680000300800 */
[----:B------:R-:W5:Y:S01]  /*321b0*/  LDL.LU R52, [R1+0x380] ;  /* 0x0003800001347983 */ /* 0x000f620000300800 */
[----:B----4-:R-:W-:Y:S03]  /*321c0*/  HMMA.1688.F32.TF32 R84, R68, R54, R84 ;  /* 0x000000364454723c */ /* 0x010fe60000081054 */
[----:B------:R-:W4:Y:S04]  /*321d0*/  LDL.LU R55, [R1+0x37c] ;  /* 0x00037c0001377983 */ /* 0x000f280000300800 */
[----:B------:R-:W4:Y:S04]  /*321e0*/  LDL.LU R46, [R1+0x390] ;  /* 0x00039000012e7983 */ /* 0x000f280000300800 */
[----:B------:R-:W4:Y:S01]  /*321f0*/  LDL.LU R49, [R1+0x3a0] ;  /* 0x0003a00001317983 */ /* 0x000f220000300800 */
[----:B------:R-:W-:-:S03]  /*32200*/  IMAD.MOV.U32 R99, RZ, RZ, R56 ;  /* 0x000000ffff637224 */ /* 0x000fc600078e0038 */
[----:B------:R-:W4:Y:S04]  /*32210*/  LDL.LU R54, [R1+0x38c] ;  /* 0x00038c0001367983 */ /* 0x000f280000300800 */
[----:B------:R-:W4:Y:S01]  /*32220*/  LDL.LU R56, [R1+0x39c] ;  /* 0x00039c0001387983 */ /* 0x000f220000300800 */
[----:B------:R-:W-:Y:S02]  /*32230*/  IMAD.MOV.U32 R143, RZ, RZ, R252 ;  /* 0x000000ffff8f7224 */ /* 0x000fe400078e00fc */
[----:B------:R-:W-:Y:S02]  /*32240*/  IMAD.MOV.U32 R94, RZ, RZ, R61 ;  /* 0x000000ffff5e7224 */ /* 0x000fe400078e003d */
[----:B------:R-:W-:Y:S01]  /*32250*/  IMAD.MOV.U32 R95, RZ, RZ, R60 ;  /* 0x000000ffff5f7224 */ /* 0x000fe200078e003c */
[----:B------:R-:W1:Y:S01]  /*32260*/  S2R R53, SR_TID.X ;  /* 0x0000000000357919 */ /* 0x000e620000002100 */
[----:B------:R-:W-:Y:S01]  /*32270*/  IMAD.MOV.U32 R120, RZ, RZ, R17 ;  /* 0x000000ffff787224 */ /* 0x000fe200078e0011 */
[----:B------:R-:W-:Y:S01]  /*32280*/  HMMA.1688.F32.TF32 R216, R68, R18, R216 ;  /* 0x0000001244d8723c */ /* 0x000fe200000810d8 */
[----:B------:R-:W-:-:S07]  /*32290*/  IMAD.MOV.U32 R121, RZ, RZ, R16 ;  /* 0x000000ffff797224 */ /* 0x000fce00078e0010 */
[C---:B------:R-:W-:Y:S08]  /*322a0*/  HMMA.1688.F32.TF32 R16, R72.reuse, R18, R140 ;  /* 0x000000124810723c */ /* 0x040ff0000008108c */
[----:B------:R-:W-:Y:S07]  /*322b0*/  HMMA.1688.F32.TF32 R140, R72, R62, R92 ;  /* 0x0000003e488c723c */ /* 0x000fee000008105c */
[----:B------:R-:W-:-:S02]  /*322c0*/  IMAD.MOV.U32 R92, RZ, RZ, R2 ;  /* 0x000000ffff5c7224 */ /* 0x000fc400078e0002 */
[----:B------:R-:W2:Y:S01]  /*322d0*/  S2R R2, SR_TID.X ;  /* 0x0000000000027919 */ /* 0x000ea20000002100 */
[----:B------:R-:W-:-:S03]  /*322e0*/  IMAD.MOV.U32 R95, RZ, RZ, R40 ;  /* 0x000000ffff5f7224 */ /* 0x000fc600078e0028 */
[----:B------:R-:W2:Y:S01]  /*322f0*/  S2R R40, SR_TID.X ;  /* 0x0000000000287919 */ /* 0x000ea20000002100 */
[----:B------:R-:W-:Y:S01]  /*32300*/  IMAD.MOV.U32 R107, RZ, RZ, R44 ;  /* 0x000000ffff6b7224 */ /* 0x000fe200078e002c */
[----:B-1----:R-:W-:Y:S01]  /*32310*/  SHF.R.U32.HI R44, RZ, 0x6, R53 ;  /* 0x00000006ff2c7819 */ /* 0x002fe20000011635 */
[----:B------:R-:W-:Y:S01]  /*32320*/  UIMAD UR6, UR4, -0x40, UR5 ;  /* 0xffffffc0040678a4 */ /* 0x000fe2000f8e0205 */
[----:B------:R-:W-:Y:S02]  /*32330*/  IMAD.MOV.U32 R94, RZ, RZ, R45 ;  /* 0x000000ffff5e7224 */ /* 0x000fe400078e002d */
[----:B------:R-:W-:-:S04]  /*32340*/  SGXT.U32 R44, R44, 0x1 ;  /* 0x000000012c2c781a */ /* 0x000fc80000000000 */
[----:B------:R-:W-:Y:S01]  /*32350*/  ISETP.GE.AND P1, PT, R44, UR6, PT ;  /* 0x000000062c007c0c */ /* 0x000fe2000bf26270 */
[----:B------:R-:W-:Y:S01]  /*32360*/  IMAD.MOV.U32 R93, RZ, RZ, R48 ;  /* 0x000000ffff5d7224 */ /* 0x000fe200078e0030 */
[----:B--2---:R-:W-:-:S04]  /*32370*/  SHF.R.U32.HI R45, RZ, 0x6, R2 ;  /* 0x00000006ff2d7819 */ /* 0x004fc80000011602 */
[----:B------:R-:W-:Y:S02]  /*32380*/  SGXT.U32 R45, R45, 0x1 ;  /* 0x000000012d2d781a */ /* 0x000fe40000000000 */
[----:B------:R-:W-:Y:S01]  /*32390*/  SEL R2, RZ, 0x4, P1 ;  /* 0x00000004ff027807 */ /* 0x000fe20000800000 */
[----:B------:R-:W1:Y:S01]  /*323a0*/  S2R R48, SR_TID.X ;  /* 0x0000000000307919 */ /* 0x000e620000002100 */
[----:B------:R-:W-:Y:S02]  /*323b0*/  LOP3.LUT R45, R45, 0x4, RZ, 0xfc, !PT ;  /* 0x000000042d2d7812 */ /* 0x000fe400078efcff */
[----:B------:R-:W-:Y:S02]  /*323c0*/  SHF.R.U32.HI R40, RZ, 0x6, R40 ;  /* 0x00000006ff287819 */ /* 0x000fe40000011628 */
[----:B------:R-:W-:Y:S01]  /*323d0*/  SEL R2, R2, RZ, !P0 ;  /* 0x000000ff02027207 */ /* 0x000fe20004000000 */
[----:B------:R-:W2:Y:S01]  /*323e0*/  S2R R60, SR_TID.X ;  /* 0x00000000003c7919 */ /* 0x000ea20000002100 */
[----:B------:R-:W-:-:S02]  /*323f0*/  SGXT.U32 R40, R40, 0x1 ;  /* 0x000000012828781a */ /* 0x000fc40000000000 */
[----:B------:R-:W-:Y:S02]  /*32400*/  ISETP.GE.AND P1, PT, R45, UR6, PT ;  /* 0x000000062d007c0c */ /* 0x000fe4000bf26270 */
[----:B------:R-:W-:Y:S02]  /*32410*/  ISETP.NE.U32.AND P2, PT, R2, RZ, PT ;  /* 0x000000ff0200720c */ /* 0x000fe40003f45070 */
[C---:B------:R-:W-:Y:S02]  /*32420*/  LOP3.LUT R45, R40.reuse, 0x8, RZ, 0xfc, !PT ;  /* 0x00000008282d7812 */ /* 0x040fe400078efcff */
[----:B------:R-:W-:Y:S02]  /*32430*/  SEL R2, RZ, 0x4, P1 ;  /* 0x00000004ff027807 */ /* 0x000fe40000800000 */
[----:B------:R-:W-:Y:S02]  /*32440*/  LOP3.LUT R40, R40, 0xc, RZ, 0xfc, !PT ;  /* 0x0000000c28287812 */ /* 0x000fe400078efcff */
[----:B------:R-:W-:-:S02]  /*32450*/  SEL R2, R2, RZ, !P0 ;  /* 0x000000ff02027207 */ /* 0x000fc40004000000 */
[----:B------:R-:W-:Y:S02]  /*32460*/  ISETP.GE.AND P4, PT, R40, UR6, PT ;  /* 0x0000000628007c0c */ /* 0x000fe4000bf86270 */
[----:B------:R-:W-:Y:S02]  /*32470*/  ISETP.NE.U32.AND P3, PT, R2, RZ, PT ;  /* 0x000000ff0200720c */ /* 0x000fe40003f65070 */
[----:B------:R-:W-:Y:S02]  /*32480*/  ISETP.GE.AND P1, PT, R45, UR6, PT ;  /* 0x000000062d007c0c */ /* 0x000fe4000bf26270 */
[----:B------:R-:W-:Y:S02]  /*32490*/  SEL R2, RZ, 0x4, P4 ;  /* 0x00000004ff027807 */ /* 0x000fe40002000000 */
[----:B------:R-:W-:Y:S02]  /*324a0*/  MOV R45, c[0x0][0x188] ;  /* 0x00006200002d7a02 */ /* 0x000fe40000000f00 */
[----:B------:R-:W-:-:S02]  /*324b0*/  SEL R2, R2, RZ, !P0 ;  /* 0x000000ff02027207 */ /* 0x000fc40004000000 */
[----:B------:R-:W-:Y:S01]  /*324c0*/  SEL R40, RZ, 0x4, P1 ;  /* 0x00000004ff287807 */ /* 0x000fe20000800000 */
[----:B------:R-:W-:Y:S01]  /*324d0*/  IMAD.SHL.U32 R45, R45, 0x40, RZ ;  /* 0x000000402d2d7824 */ /* 0x000fe200078e00ff */
[----:B------:R-:W-:Y:S01]  /*324e0*/  ISETP.NE.U32.AND P1, PT, R2, RZ, PT ;  /* 0x000000ff0200720c */ /* 0x000fe20003f25070 */
[----:B------:R-:W-:Y:S01]  /*324f0*/  IMAD.MOV.U32 R122, RZ, RZ, R13 ;  /* 0x000000ffff7a7224 */ /* 0x000fe200078e000d */
[----:B-1----:R-:W-:Y:S01]  /*32500*/  SHF.R.U32.HI R48, RZ, 0x6, R48 ;  /* 0x00000006ff307819 */ /* 0x002fe20000011630 */
[----:B------:R-:W-:Y:S02]  /*32510*/  IMAD.MOV.U32 R123, RZ, RZ, R12 ;  /* 0x000000ffff7b7224 */ /* 0x000fe400078e000c */
[----:B------:R-:W-:Y:S01]  /*32520*/  IMAD.SHL.U32 R45, R45, 0x4, RZ ;  /* 0x000000042d2d7824 */ /* 0x000fe200078e00ff */
[----:B------:R-:W-:Y:S02]  /*32530*/  SGXT.U32 R48, R48, 0x1 ;  /* 0x000000013030781a */ /* 0x000fe40000000000 */
[----:B--2---:R-:W-:-:S02]  /*32540*/  SHF.R.U32.HI R57, RZ, 0x6, R60 ;  /* 0x00000006ff397819 */ /* 0x004fc4000001163c */
[----:B------:R-:W-:Y:S02]  /*32550*/  SHF.R.S32.HI R61, RZ, 0x6, R60 ;  /* 0x00000006ff3d7819 */ /* 0x000fe4000001143c */
[----:B------:R-:W-:Y:S01]  /*32560*/  LOP3.LUT R60, R60, 0x3f, RZ, 0xc0, !PT ;  /* 0x0000003f3c3c7812 */ /* 0x000fe200078ec0ff */
[----:B------:R-:W-:Y:S01]  /*32570*/  HMMA.1688.F32.TF32 R232, R68, R34, R232 ;  /* 0x0000002244e8723c */ /* 0x000fe200000810e8 */
[----:B------:R-:W-:Y:S02]  /*32580*/  IADD3 R41, P6, R41, R45, RZ ;  /* 0x0000002d29297210 */ /* 0x000fe40007fde0ff */
[----:B------:R-:W-:-:S05]  /*32590*/  SGXT R61, R61, 0x1 ;  /* 0x000000013d3d781a */ /* 0x000fca0000000200 */
[----:B------:R-:W-:Y:S01]  /*325a0*/  HMMA.1688.F32.TF32 R32, R72, R34, R120 ;  /* 0x000000224820723c */ /* 0x000fe20000081078 */
[----:B------:R-:W-:-:S07]  /*325b0*/  SEL R40, R40, RZ, !P0 ;  /* 0x000000ff28287207 */ /* 0x000fce0004000000 */
[-C--:B------:R-:W-:Y:S01]  /*325c0*/  HMMA.1688.F32.TF32 R248, R68, R50.reuse, R248 ;  /* 0x0000003244f8723c */ /* 0x080fe200000810f8 */
[----:B------:R1:W-:Y:S07]  /*325d0*/  STL [R1+0x370], R41 ;  /* 0x0003702901007387 */ /* 0x0003ee0000100800 */
[----:B------:R-:W-:Y:S01]  /*325e0*/  HMMA.1688.F32.TF32 R120, R72, R50, R104 ;  /* 0x000000324878723c */ /* 0x000fe20000081068 */
[----:B------:R-:W-:-:S06]  /*325f0*/  SGXT.U32 R57, R57, 0x1 ;  /* 0x000000013939781a */ /* 0x000fcc0000000000 */
[----:B------:R-:W-:Y:S01]  /*32600*/  IMAD.SHL.U32 R50, R60, 0x4, RZ ;  /* 0x000000043c327824 */ /* 0x000fe200078e00ff */
[----:B------:R-:W-:-:S04]  /*32610*/  ISETP.NE.U32.AND P4, PT, R40, RZ, PT ;  /* 0x000000ff2800720c */ /* 0x000fc80003f85070 */
[----:B------:R-:W-:Y:S01]  /*32620*/  LOP3.LUT R50, R50, 0x120, R61, 0x78, !PT ;  /* 0x0000012032327812 */ /* 0x000fe200078e783d */
[----:B------:R-:W-:Y:S01]  /*32630*/  IMAD.MOV.U32 R40, RZ, RZ, R41 ;  /* 0x000000ffff287224 */ /* 0x000fe200078e0029 */
[----:B------:R-:W-:Y:S02]  /*32640*/  LOP3.LUT R47, R57, 0x14, RZ, 0xfc, !PT ;  /* 0x00000014392f7812 */ /* 0x000fe400078efcff */
[----:B------:R-:W2:Y:S02]  /*32650*/  S2R R57, SR_TID.X ;  /* 0x0000000000397919 */ /* 0x000ea40000002100 */
[----:B--2---:R-:W-:Y:S02]  /*32660*/  SHF.R.U32.HI R57, RZ, 0x6, R57 ;  /* 0x00000006ff397819 */ /* 0x004fe40000011639 */
[----:B---3--:R-:W-:-:S04]  /*32670*/  IADD3 R2, R42, 0x1, RZ ;  /* 0x000000012a027810 */ /* 0x008fc80007ffe0ff */
[----:B------:R-:W-:Y:S02]  /*32680*/  ISETP.GT.AND P5, PT, R2, 0x2, PT ;  /* 0x000000020200780c */ /* 0x000fe40003fa4270 */
[----:B------:R-:W-:Y:S02]  /*32690*/  LOP3.LUT R42, R48, 0x10, RZ, 0xfc, !PT ;  /* 0x00000010302a7812 */ /* 0x000fe400078efcff */
[----:B------:R-:W-:Y:S02]  /*326a0*/  SEL R48, R2, RZ, !P5 ;  /* 0x000000ff02307207 */ /* 0x000fe40006800000 */
[----:B-----5:R-:W-:Y:S01]  /*326b0*/  IADD3 R52, P5, R52, R45, RZ ;  /* 0x0000002d34347210 */ /* 0x020fe20007fbe0ff */
[----:B------:R-:W-:Y:S02]  /*326c0*/  IMAD.X R43, R43, 0x1, R3, P6 ;  /* 0x000000012b2b7824 */ /* 0x000fe400030e0603 */
[----:B------:R-:W-:-:S03]  /*326d0*/  IMAD R2, R48, 0x4000, R50 ;  /* 0x0000400030027824 */ /* 0x000fc600078e0232 */
[----:B------:R2:W-:Y:S01]  /*326e0*/  STL [R1+0x36c], R43 ;  /* 0x00036c2b01007387 */ /* 0x0005e20000100800 */
[----:B-1----:R-:W-:-:S03]  /*326f0*/  IMAD.MOV.U32 R41, RZ, RZ, R43 ;  /* 0x000000ffff297224 */ /* 0x002fc600078e002b */
[----:B------:R-:W-:Y:S04]  /*32700*/  STL [R1+0x354], R48 ;  /* 0x0003543001007387 */ /* 0x000fe80000100800 */
[----:B------:R1:W-:Y:S04]  /*32710*/  STL [R1+0x380], R52 ;  /* 0x0003803401007387 */ /* 0x0003e80000100800 */
[----:B------:R-:W-:Y:S01]  /*32720*/  BAR.SYNC.DEFER_BLOCKING 0x0 ;  /* 0x0000000000007b1d */ /* 0x000fe20000010000 */
[----:B----4-:R-:W-:-:S05]  /*32730*/  IMAD.X R55, R55, 0x1, R3, P5 ;  /* 0x0000000137377824 */ /* 0x010fca00028e0603 */
[----:B------:R3:W-:Y:S04]  /*32740*/  STL [R1+0x37c], R55 ;  /* 0x00037c3701007387 */ /* 0x0007e80000100800 */
[----:B------:R-:W4:Y:S01]  /*32750*/  LDL.LU R50, [R1+0x3ac] ;  /* 0x0003ac0001327983 */ /* 0x000f220000300800 */
[----:B------:R-:W-:-:S03]  /*32760*/  ISETP.GE.AND P5, PT, R47, UR6, PT ;  /* 0x000000062f007c0c */ /* 0x000fc6000bfa6270 */
[----:B--2---:R-:W2:Y:S04]  /*32770*/  LDL.LU R43, [R1+0x3b0] ;  /* 0x0003b000012b7983 */ /* 0x004ea80000300800 */
[----:B------:R-:W5:Y:S04]  /*32780*/  LDL.LU R47, [R1+0x3c0] ;  /* 0x0003c000012f7983 */ /* 0x000f680000300800 */
[----:B------:R-:W-:Y:S01]  /*32790*/  @!PT LDS RZ, [RZ] ;  /* 0x00000000fffff984 */ /* 0x000fe20000000800 */
[----:B------:R-:W-:Y:S01]  /*327a0*/  @!PT LDS RZ, [RZ] ;  /* 0x00000000fffff984 */ /* 0x000fe20000000800 */
[----:B------:R-:W-:Y:S01]  /*327b0*/  @!PT LDS RZ, [RZ] ;  /* 0x00000000fffff984 */ /* 0x000fe20000000800 */
[----:B------:R1:W-:Y:S02]  /*327c0*/  LDGSTS.E [R2+0x60000], [R40.64], P2 ;  /* 0x6000000028027fae */ /* 0x0003e40009121848 */
[----:B-1----:R-:W-:Y:S01]  /*327d0*/  MOV R40, R52 ;  /* 0x0000003400287202 */ /* 0x002fe20000000f00 */
[----:B------:R-:W-:Y:S01]  /*327e0*/  IMAD.MOV.U32 R41, RZ, RZ, R55 ;  /* 0x000000ffff297224 */ /* 0x000fe200078e0037 */
[----:B------:R-:W1:Y:S04]  /*327f0*/  S2R R52, SR_TID.X ;  /* 0x0000000000347919 */ /* 0x000e680000002100 */
[----:B---3--:R-:W3:Y:S01]  /*32800*/  LDL.LU R55, [R1+0x3bc] ;  /* 0x0003bc0001377983 */ /* 0x008ee20000300800 */
[----:B------:R-:W-:-:S02]  /*32810*/  ISETP.GE.AND P6, PT, R42, UR6, PT ;  /* 0x000000062a007c0c */ /* 0x000fc4000bfc6270 */
[----:B------:R-:W-:Y:S01]  /*32820*/  SGXT.U32 R57, R57, 0x1 ;  /* 0x000000013939781a */ /* 0x000fe20000000000 */
[----:B------:R1:W-:Y:S01]  /*32830*/  LDGSTS.E [R2+0x60400], [R40.64], P3 ;  /* 0x6040000028027fae */ /* 0x0003e20009921848 */
[----:B------:R-:W-:-:S04]  /*32840*/  SEL R42, RZ, 0x4, P6 ;  /* 0x00000004ff2a7807 */ /* 0x000fc80003000000 */
[----:B------:R-:W-:Y:S02]  /*32850*/  SEL R42, R42, RZ, !P0 ;  /* 0x000000ff2a2a7207 */ /* 0x000fe40004000000 */
[----:B------:R-:W-:Y:S02]  /*32860*/  IADD3 R46, P6, R46, R45, RZ ;  /* 0x0000002d2e2e7210 */ /* 0x000fe40007fde0ff */
[----:B------:R-:W-:Y:S02]  /*32870*/  ISETP.NE.U32.AND P2, PT, R42, RZ, PT ;  /* 0x000000ff2a00720c */ /* 0x000fe40003f45070 */
[----:B------:R-:W-:Y:S02]  /*32880*/  SEL R42, RZ, 0x4, P5 ;  /* 0x00000004ff2a7807 */ /* 0x000fe40002800000 */
[----:B------:R-:W-:Y:S02]  /*32890*/  LOP3.LUT R51, R57, 0x18, RZ, 0xfc, !PT ;  /* 0x0000001839337812 */ /* 0x000fe400078efcff */
[----:B-1----:R-:W-:-:S02]  /*328a0*/  SHF.R.U32.HI R52, RZ, 0x6, R52 ;  /* 0x00000006ff347819 */ /* 0x002fc40000011634 */
[----:B------:R-:W-:Y:S01]  /*328b0*/  IADD3 R49, P5, R49, R45, RZ ;  /* 0x0000002d31317210 */ /* 0x000fe20007fbe0ff */
[--C-:B------:R-:W-:Y:S01]  /*328c0*/  IMAD.X R54, R54, 0x1, R3.reuse, P6 ;  /* 0x0000000136367824 */ /* 0x100fe200030e0603 */
[----:B------:R-:W-:Y:S02]  /*328d0*/  SGXT.U32 R52, R52, 0x1 ;  /* 0x000000013434781a */ /* 0x000fe40000000000 */
[----:B------:R-:W-:Y:S01]  /*328e0*/  ISETP.GE.AND P3, PT, R51, UR6, PT ;  /* 0x0000000633007c0c */ /* 0x000fe2000bf66270 */
[----:B------:R-:W-:Y:S01]  /*328f0*/  STL [R1+0x390], R46 ;  /* 0x0003902e01007387 */ /* 0x000fe20000100800 */
[----:B------:R-:W-:Y:S01]  /*32900*/  SEL R40, R42, RZ, !P0 ;  /* 0x000000ff2a287207 */ /* 0x000fe20004000000 */
[----:B------:R-:W-:Y:S01]  /*32910*/  IMAD.X R56, R56, 0x1, R3, P5 ;  /* 0x0000000138387824 */ /* 0x000fe200028e0603 */
[----:B------:R-:W-:Y:S01]  /*32920*/  LOP3.LUT R51, R52, 0x1c, RZ, 0xfc, !PT ;  /* 0x0000001c34337812 */ /* 0x000fe200078efcff */
[----:B------:R-:W-:Y:S01]  /*32930*/  STL [R1+0x3a0], R49 ;  /* 0x0003a03101007387 */ /* 0x000fe20000100800 */
[----:B------:R-:W-:Y:S01]  /*32940*/  SEL R42, RZ, 0x4, P3 ;  /* 0x00000004ff2a7807 */ /* 0x000fe20001800000 */
[----:B------:R-:W-:Y:S01]  /*32950*/  IMAD.MOV.U32 R41, RZ, RZ, R54 ;  /* 0x000000ffff297224 */ /* 0x000fe200078e0036 */
[----:B------:R-:W-:Y:S01]  /*32960*/  ISETP.NE.U32.AND P3, PT, R40, RZ, PT ;  /* 0x000000ff2800720c */ /* 0x000fe20003f65070 */
[----:B------:R1:W-:Y:S01]  /*32970*/  STL [R1+0x38c], R54 ;  /* 0x00038c3601007387 */ /* 0x0003e20000100800 */
[----:B------:R-:W-:Y:S01]  /*32980*/  IMAD.MOV.U32 R40, RZ, RZ, R46 ;  /* 0x000000ffff287224 */ /* 0x000fe200078e002e */
[----:B------:R-:W-:-:S02]  /*32990*/  ISETP.GE.AND P5, PT, R51, UR6, PT ;  /* 0x0000000633007c0c */ /* 0x000fc4000bfa6270 */
[----:B------:R-:W3:Y:S04]  /*329a0*/  LDL.LU R52, [R1+0x3d0] ;  /* 0x0003d00001347983 */ /* 0x000ee80000300800 */
[----:B------:R1:W-:Y:S04]  /*329b0*/  STL [R1+0x39c], R56 ;  /* 0x00039c3801007387 */ /* 0x0003e80000100800 */
[----:B------:R-:W3:Y:S04]  /*329c0*/  LDL.LU R51, [R1+0x3e0] ;  /* 0x0003e00001337983 */ /* 0x000ee80000300800 */
[----:B-1----:R-:W3:Y:S04]  /*329d0*/  LDL.LU R54, [R1+0x3cc] ;  /* 0x0003cc0001367983 */ /* 0x002ee80000300800 */
[----:B------:R1:W-:Y:S02]  /*329e0*/  LDGSTS.E [R2+0x60800], [R40.64], P4 ;  /* 0x6080000028027fae */ /* 0x0003e4000a121848 */
[----:B-1----:R-:W-:-:S02]  /*329f0*/  IMAD.MOV.U32 R41, RZ, RZ, R56 ;  /* 0x000000ffff297224 */ /* 0x002fc400078e0038 */
[----:B------:R-:W3:Y:S04]  /*32a00*/  LDL.LU R56, [R1+0x3dc] ;  /* 0x0003dc0001387983 */ /* 0x000ee80000300800 */
[----:B------:R-:W1:Y:S01]  /*32a10*/  S2R R57, SR_TID.X ;  /* 0x0000000000397919 */ /* 0x000e620000002100 */
[----:B------:R-:W-:-:S03]  /*32a20*/  IMAD.MOV.U32 R40, RZ, RZ, R49 ;  /* 0x000000ffff287224 */ /* 0x000fc600078e0031 */
[----:B------:R-:W1:Y:S01]  /*32a30*/  S2R R49, SR_TID.X ;  /* 0x0000000000317919 */ /* 0x000e620000002100 */
[----:B------:R-:W-:-:S03]  /*32a40*/  SEL R42, R42, RZ, !P0 ;  /* 0x000000ff2a2a7207 */ /* 0x000fc60004000000 */
[----:B------:R1:W-:Y:S01]  /*32a50*/  LDGSTS.E [R2+0x60c00], [R40.64], P1 ;  /* 0x60c0000028027fae */ /* 0x0003e20008921848 */
[----:B------:R-:W-:Y:S02]  /*32a60*/  ISETP.NE.U32.AND P4, PT, R42, RZ, PT ;  /* 0x000000ff2a00720c */ /* 0x000fe40003f85070 */
[----:B------:R-:W-:Y:S02]  /*32a70*/  SEL R42, RZ, 0x4, P5 ;  /* 0x00000004ff2a7807 */ /* 0x000fe40002800000 */
[----:B-1----:R-:W-:-:S04]  /*32a80*/  SHF.R.U32.HI R57, RZ, 0x6, R57 ;  /* 0x00000006ff397819 */ /* 0x002fc80000011639 */
[----:B------:R-:W-:Y:S02]  /*32a90*/  SGXT.U32 R57, R57, 0x1 ;  /* 0x000000013939781a */ /* 0x000fe40000000000 */
[----:B------:R-:W-:Y:S02]  /*32aa0*/  SHF.R.U32.HI R49, RZ, 0x6, R49 ;  /* 0x00000006ff317819 */ /* 0x000fe40000011631 */
[----:B------:R-:W-:Y:S02]  /*32ab0*/  LOP3.LUT R46, R57, 0x20, RZ, 0xfc, !PT ;  /* 0x00000020392e7812 */ /* 0x000fe400078efcff */
[----:B------:R-:W-:Y:S01]  /*32ac0*/  SGXT.U32 R49, R49, 0x1 ;  /* 0x000000013131781a */ /* 0x000fe20000000000 */
[----:B------:R-:W1:Y:S01]  /*32ad0*/  S2R R57, SR_TID.X ;  /* 0x0000000000397919 */ /* 0x000e620000002100 */
[----:B------:R-:W-:Y:S02]  /*32ae0*/  ISETP.GE.AND P1, PT, R46, UR6, PT ;  /* 0x000000062e007c0c */ /* 0x000fe4000bf26270 */
[----:B------:R-:W-:-:S02]  /*32af0*/  LOP3.LUT R46, R49, 0x24, RZ, 0xfc, !PT ;  /* 0x00000024312e7812 */ /* 0x000fc400078efcff */
[----:B------:R-:W-:Y:S02]  /*32b00*/  SEL R40, R42, RZ, !P0 ;  /* 0x000000ff2a287207 */ /* 0x000fe40004000000 */
[----:B------:R-:W-:Y:S02]  /*32b10*/  SEL R42, RZ, 0x4, P1 ;  /* 0x00000004ff2a7807 */ /* 0x000fe40000800000 */
[----:B------:R-:W-:Y:S02]  /*32b20*/  ISETP.NE.U32.AND P1, PT, R40, RZ, PT ;  /* 0x000000ff2800720c */ /* 0x000fe40003f25070 */
[----:B-1----:R-:W-:-:S04]  /*32b30*/  SHF.R.U32.HI R57, RZ, 0x6, R57 ;  /* 0x00000006ff397819 */ /* 0x002fc80000011639 */
[----:B------:R-:W-:Y:S02]  /*32b40*/  SGXT.U32 R57, R57, 0x1 ;  /* 0x000000013939781a */ /* 0x000fe40000000000 */
[----:B------:R-:W-:Y:S02]  /*32b50*/  SEL R42, R42, RZ, !P0 ;  /* 0x000000ff2a2a7207 */ /* 0x000fe40004000000 */
[-C--:B--2---:R-:W-:Y:S02]  /*32b60*/  IADD3 R43, P6, R43, R45.reuse, RZ ;  /* 0x0000002d2b2b7210 */ /* 0x084fe40007fde0ff */
[----:B-----5:R-:W-:-:S03]  /*32b70*/  IADD3 R47, P5, R47, R45, RZ ;  /* 0x0000002d2f2f7210 */ /* 0x020fc60007fbe0ff */
[----:B----4-:R-:W-:Y:S01]  /*32b80*/  IMAD.X R50, R50, 0x1, R3, P6 ;  /* 0x0000000132327824 */ /* 0x010fe200030e0603 */
[----:B------:R1:W-:Y:S04]  /*32b90*/  STL [R1+0x3b0], R43 ;  /* 0x0003b02b01007387 */ /* 0x0003e80000100800 */
[----:B------:R-:W-:Y:S04]  /*32ba0*/  STL [R1+0x3c0], R47 ;  /* 0x0003c02f01007387 */ /* 0x000fe80000100800 */
[----:B------:R2:W-:Y:S04]  /*32bb0*/  STL [R1+0x3ac], R50 ;  /* 0x0003ac3201007387 */ /* 0x0005e80000100800 */
[----:B------:R-:W4:Y:S01]  /*32bc0*/  LDL.LU R49, [R1+0x3f0] ;  /* 0x0003f00001317983 */ /* 0x000f220000300800 */
[----:B------:R-:W-:Y:S01]  /*32bd0*/  IMAD.MOV.U32 R40, RZ, RZ, R43 ;  /* 0x000000ffff287224 */ /* 0x000fe200078e002b */
[----:B---3--:R-:W-:Y:S01]  /*32be0*/  IADD3.X R55, R55, R3, RZ, P5, !PT ;  /* 0x0000000337377210 */ /* 0x008fe20002ffe4ff */
[----:B------:R-:W-:Y:S01]  /*32bf0*/  IMAD.MOV.U32 R41, RZ, RZ, R50 ;  /* 0x000000ffff297224 */ /* 0x000fe200078e0032 */
[----:B------:R-:W-:-:S03]  /*32c00*/  ISETP.GE.AND P5, PT, R46, UR6, PT ;  /* 0x000000062e007c0c */ /* 0x000fc6000bfa6270 */
[----:B------:R3:W-:Y:S01]  /*32c10*/  STL [R1+0x3bc], R55 ;  /* 0x0003bc3701007387 */ /* 0x0007e20000100800 */
[----:B-1----:R-:W-:-:S03]  /*32c20*/  LOP3.LUT R43, R57, 0x28, RZ, 0xfc, !PT ;  /* 0x00000028392b7812 */ /* 0x002fc600078efcff */
[----:B------:R-:W5:Y:S04]  /*32c30*/  LDL.LU R46, [R1+0x400] ;  /* 0x00040000012e7983 */ /* 0x000f680000300800 */
[----:B--2---:R-:W2:Y:S04]  /*32c40*/  LDL.LU R50, [R1+0x3ec] ;  /* 0x0003ec0001327983 */ /* 0x004ea80000300800 */
[----:B------:R-:W1:Y:S04]  /*32c50*/  S2R R57, SR_TID.X ;  /* 0x0000000000397919 */ /* 0x000e680000002100 */
[----:B------:R3:W-:Y:S02]  /*32c60*/  LDGSTS.E [R2+0x61000], [R40.64], P2 ;  /* 0x6100000028027fae */ /* 0x0007e40009121848 */
[----:B---3--:R-:W-:-:S02]  /*32c70*/  IMAD.MOV.U32 R41, RZ, RZ, R55 ;  /* 0x000000ffff297224 */ /* 0x008fc400078e0037 */
[----:B------:R-:W3:Y:S01]  /*32c80*/  LDL.LU R55, [R1+0x3fc] ;  /* 0x0003fc0001377983 */ /* 0x000ee20000300800 */
[----:B------:R-:W-:Y:S01]  /*32c90*/  IMAD.MOV.U32 R40, RZ, RZ, R47 ;  /* 0x000000ffff287224 */ /* 0x000fe200078e002f */
[----:B------:R-:W-:Y:S02]  /*32ca0*/  ISETP.NE.U32.AND P2, PT, R42, RZ, PT ;  /* 0x000000ff2a00720c */ /* 0x000fe40003f45070 */
[----:B-1----:R-:W-:Y:S02]  /*32cb0*/  SHF.R.U32.HI R57, RZ, 0x6, R57 ;  /* 0x00000006ff397819 */ /* 0x002fe40000011639 */
[----:B------:R1:W-:Y:S01]  /*32cc0*/  LDGSTS.E [R2+0x61400], [R40.64], P3 ;  /* 0x6140000028027fae */ /* 0x0003e20009921848 */
[----:B------:R-:W-:Y:S02]  /*32cd0*/  IADD3 R52, P6, R52, R45, RZ ;  /* 0x0000002d34347210 */ /* 0x000fe40007fde0ff */
[----:B------:R-:W-:Y:S02]  /*32ce0*/  SGXT.U32 R57, R57, 0x1 ;  /* 0x000000013939781a */ /* 0x000fe40000000000 */
[----:B------:R-:W-:-:S02]  /*32cf0*/  SEL R42, RZ, 0x4, P5 ;  /* 0x00000004ff2a7807 */ /* 0x000fc40002800000 */
[----:B------:R-:W-:Y:S02]  /*32d00*/  IADD3 R51, P5, R51, R45, RZ ;  /* 0x0000002d33337210 */ /* 0x000fe40007fbe0ff */
[----:B------:R-:W-:Y:S01]  /*32d10*/  ISETP.GE.AND P3, PT, R43, UR6, PT ;  /* 0x000000062b007c0c */ /* 0x000fe2000bf66270 */
[----:B------:R-:W-:Y:S01]  /*32d20*/  IMAD.X R54, R54, 0x1, R3, P6 ;  /* 0x0000000136367824 */ /* 0x000fe200030e0603 */
[----:B------:R-:W-:Y:S02]  /*32d30*/  LOP3.LUT R43, R57, 0x2c, RZ, 0xfc, !PT ;  /* 0x0000002c392b7812 */ /* 0x000fe400078efcff */
[----:B-1----:R-:W-:Y:S01]  /*32d40*/  SEL R40, R42, RZ, !P0 ;  /* 0x000000ff2a287207 */ /* 0x002fe20004000000 */
[----:B------:R1:W-:Y:S01]  /*32d50*/  STL [R1+0x3d0], R52 ;  /* 0x0003d03401007387 */ /* 0x0003e20000100800 */
[----:B------:R-:W-:Y:S01]  /*32d60*/  SEL R42, RZ, 0x4, P3 ;  /* 0x00000004ff2a7807 */ /* 0x000fe20001800000 */
[----:B------:R-:W-:Y:S01]  /*32d70*/  IMAD.MOV.U32 R41, RZ, RZ, R54 ;  /* 0x000000ffff297224 */ /* 0x000fe200078e0036 */
[----:B------:R-:W-:Y:S01]  /*32d80*/  ISETP.NE.U32.AND P3, PT, R40, RZ, PT ;  /* 0x000000ff2800720c */ /* 0x000fe20003f65070 */
[----:B------:R1:W-:Y:S01]  /*32d90*/  STL [R1+0x3e0], R51 ;  /* 0x0003e03301007387 */ /* 0x0003e20000100800 */
[----:B------:R-:W-:-:S03]  /*32da0*/  IMAD.MOV.U32 R40, RZ, RZ, R52 ;  /* 0x000000ffff287224 */ /* 0x000fc600078e0034 */
[----:B------:R1:W-:Y:S04]  /*32db0*/  STL [R1+0x3cc], R54 ;  /* 0x0003cc3601007387 */ /* 0x0003e80000100800 */
[----:B------:R1:W-:Y:S01]  /*32dc0*/  LDGSTS.E [R2+0x61800], [R40.64], P4 ;  /* 0x6180000028027fae */ /* 0x0003e2000a121848 */
[----:B------:R-:W-:Y:S01]  /*32dd0*/  IMAD.X R56, R56, 0x1, R3, P5 ;  /* 0x0000000138387824 */ /* 0x000fe200028e0603 */
[----:B------:R-:W-:Y:S02]  /*32de0*/  ISETP.GE.AND P5, PT, R43, UR6, PT ;  /* 0x000000062b007c0c */ /* 0x000fe4000bfa6270 */
[----:B------:R-:W3:Y:S04]  /*32df0*/  LDL.LU R43, [R1+0x410] ;  /* 0x00041000012b7983 */ /* 0x000ee80000300800 */
[----:B------:R-:W-:Y:S04]  /*32e00*/  STL [R1+0x3dc], R56 ;  /* 0x0003dc3801007387 */ /* 0x000fe80000100800 */
[----:B------:R-:W3:Y:S01]  /*32e10*/  LDL.LU R47, [R1+0x420] ;  /* 0x00042000012f7983 */ /* 0x000ee20000300800 */
[----:B-1----:R-:W-:-:S03]  /*32e20*/  MOV R40, R51 ;  /* 0x0000003300287202 */ /* 0x002fc60000000f00 */
[----:B------:R-:W3:Y:S04]  /*32e30*/  LDL.LU R52, [R1+0x40c] ;  /* 0x00040c0001347983 */ /* 0x000ee80000300800 */
[----:B------:R-:W3:Y:S04]  /*32e40*/  LDL.LU R51, [R1+0x41c] ;  /* 0x00041c0001337983 */ /* 0x000ee80000300800 */
[----:B------:R-:W1:Y:S01]  /*32e50*/  S2R R57, SR_TID.X ;  /* 0x0000000000397919 */ /* 0x000e620000002100 */
[----:B------:R-:W-:Y:S01]  /*32e60*/  SEL R42, R42, RZ, !P0 ;  /* 0x000000ff2a2a7207 */ /* 0x000fe20004000000 */
[----:B------:R-:W-:-:S03]  /*32e70*/  IMAD.MOV.U32 R41, RZ, RZ, R56 ;  /* 0x000000ffff297224 */ /* 0x000fc600078e0038 */
[----:B------:R-:W-:Y:S02]  /*32e80*/  ISETP.NE.U32.AND P4, PT, R42, RZ, PT ;  /* 0x000000ff2a00720c */ /* 0x000fe40003f85070 */
[----:B------:R-:W-:Y:S01]  /*32e90*/  SEL R42, RZ, 0x4, P5 ;  /* 0x00000004ff2a7807 */ /* 0x000fe20002800000 */
[----:B------:R1:W-:Y:S02]  /*32ea0*/  LDGSTS.E [R2+0x61c00], [R40.64], P1 ;  /* 0x61c0000028027fae */ /* 0x0003e40008921848 */
[----:B-1----:R-:W-:-:S04]  /*32eb0*/  SHF.R.U32.HI R57, RZ, 0x6, R57 ;  /* 0x00000006ff397819 */ /* 0x002fc80000011639 */
[----:B------:R-:W-:-:S04]  /*32ec0*/  SGXT.U32 R57, R57, 0x1 ;  /* 0x000000013939781a */ /* 0x000fc80000000000 */
[----:B------:R-:W-:Y:S02]  /*32ed0*/  LOP3.LUT R54, R57, 0x30, RZ, 0xfc, !PT ;  /* 0x0000003039367812 */ /* 0x000fe400078efcff */
[----:B------:R-:W-:Y:S02]  /*32ee0*/  SEL R40, R42, RZ, !P0 ;  /* 0x000000ff2a287207 */ /* 0x000fe40004000000 */
[----:B------:R-:W-:Y:S01]  /*32ef0*/  ISETP.GE.AND P1, PT, R54, UR6, PT ;  /* 0x0000000636007c0c */ /* 0x000fe2000bf26270 */
[----:B------:R-:W1:Y:S03]  /*32f00*/  S2R R57, SR_TID.X ;  /* 0x0000000000397919 */ /* 0x000e660000002100 */
[----:B------:R-:W-:Y:S02]  /*32f10*/  SEL R42, RZ, 0x4, P1 ;  /* 0x00000004ff2a7807 */ /* 0x000fe40000800000 */
[----:B------:R-:W-:-:S02]  /*32f20*/  ISETP.NE.U32.AND P1, PT, R40, RZ, PT ;  /* 0x000000ff2800720c */ /* 0x000fc40003f25070 */
[----:B-1----:R-:W-:-:S04]  /*32f30*/  SHF.R.U32.HI R57, RZ, 0x6, R57 ;  /* 0x00000006ff397819 */ /* 0x002fc80000011639 */
[----:B------:R-:W-:-:S04]  /*32f40*/  SGXT.U32 R57, R57, 0x1 ;  /* 0x000000013939781a */ /* 0x000fc80000000000 */
[----:B------:R-:W-:Y:S02]  /*32f50*/  LOP3.LUT R54, R57, 0x34, RZ, 0xfc, !PT ;  /* 0x0000003439367812 */ /* 0x000fe400078efcff */
[----:B------:R-:W-:Y:S02]  /*32f60*/  SEL R42, R42, RZ, !P0 ;  /* 0x000000ff2a2a7207 */ /* 0x000fe40004000000 */
[----:B----4-:R-:W-:-:S05]  /*32f70*/  IADD3 R49, P6, R49, R45, RZ ;  /* 0x0000002d31317210 */ /* 0x010fca0007fde0ff */
[----:B------:R1:W-:Y:S01]  /*32f80*/  STL [R1+0x3f0], R49 ;  /* 0x0003f03101007387 */ /* 0x0003e20000100800 */
[----:B------:R-:W-:-:S03]  /*32f90*/  IMAD.MOV.U32 R40, RZ, RZ, R49 ;  /* 0x000000ffff287224 */ /* 0x000fc600078e0031 */
[----:B-1----:R-:W1:Y:S01]  /*32fa0*/  S2R R49, SR_TID.X ;  /* 0x0000000000317919 */ /* 0x002e620000002100 */
[----:B-----5:R-:W-:Y:S01]  /*32fb0*/  IADD3 R46, P5, R46, R45, RZ ;  /* 0x0000002d2e2e7210 */ /* 0x020fe20007fbe0ff */
[----:B--2---:R-:W-:-:S04]  /*32fc0*/  IMAD.X R50, R50, 0x1, R3, P6 ;  /* 0x0000000132327824 */ /* 0x004fc800030e0603 */
[----:B------:R-:W-:Y:S01]  /*32fd0*/  IMAD.MOV.U32 R41, RZ, RZ, R50 ;  /* 0x000000ffff297224 */ /* 0x000fe200078e0032 */
[----:B------:R2:W-:Y:S04]  /*32fe0*/  STL [R1+0x400], R46 ;  /* 0x0004002e01007387 */ /* 0x0005e80000100800 */
[----:B------:R4:W-:Y:S01]  /*32ff0*/  LDGSTS.E [R2+0x62000], [R40.64], P2 ;  /* 0x6200000028027fae */ /* 0x0009e20009121848 */
[----:B-1----:R-:W-:Y:S01]  /*33000*/  SHF.R.U32.HI R49, RZ, 0x6, R49 ;  /* 0x00000006ff317819 */ /* 0x002fe20000011631 */
[----:B---3--:R-:W-:-:S03]  /*33010*/  IMAD.X R55, R55, 0x1, R3, P5 ;  /* 0x0000000137377824 */ /* 0x008fc600028e0603 */
[----:B------:R-:W-:Y:S01]  /*33020*/  SGXT.U32 R49, R49, 0x1 ;  /* 0x000000013131781a */ /* 0x000fe20000000000 */
[----:B------:R1:W-:Y:S01]  /*33030*/  STL [R1+0x3ec], R50 ;  /* 0x0003ec3201007387 */ /* 0x0003e20000100800 */
[----:B----4-:R-:W-:Y:S02]  /*33040*/  IMAD.MOV.U32 R40, RZ, RZ, R46 ;  /* 0x000000ffff287224 */ /* 0x010fe400078e002e */
[----:B--2---:R-:W-:Y:S01]  /*33050*/  LOP3.LUT R46, R49, 0x38, RZ, 0xfc, !PT ;  /* 0x00000038312e7812 */ /* 0x004fe200078efcff */
[----:B------:R2:W-:Y:S01]  /*33060*/  STL [R1+0x3fc], R55 ;  /* 0x0003fc3701007387 */ /* 0x0005e20000100800 */
[----:B------:R-:W-:-:S03]  /*33070*/  ISETP.GE.AND P5, PT, R54, UR6, PT ;  /* 0x0000000636007c0c */ /* 0x000fc6000bfa6270 */
[----:B------:R-:W3:Y:S04]  /*33080*/  S2R R49, SR_TID.X ;  /* 0x0000000000317919 */ /* 0x000ee80000002100 */
[----:B-1----:R-:W4:Y:S01]  /*33090*/  LDL.LU R50, [R1+0x430] ;  /* 0x0004300001327983 */ /* 0x002f220000300800 */
[----:B------:R-:W-:-:S03]  /*330a0*/  IMAD.MOV.U32 R41, RZ, RZ, R55 ;  /* 0x000000ffff297224 */ /* 0x000fc600078e0037 */
[----:B------:R-:W5:Y:S04]  /*330b0*/  LDL.LU R54, [R1+0x440] ;  /* 0x0004400001367983 */ /* 0x000f680000300800 */
[----:B--2---:R-:W2:Y:S04]  /*330c0*/  LDL.LU R55, [R1+0x42c] ;  /* 0x00042c0001377983 */ /* 0x004ea80000300800 */
[----:B------:R-:W2:Y:S01]  /*330d0*/  LDL.LU R56, [R1+0x43c] ;  /* 0x00043c0001387983 */ /* 0x000ea20000300800 */
[----:B------:R-:W-:Y:S02]  /*330e0*/  ISETP.NE.U32.AND P2, PT, R42, RZ, PT ;  /* 0x000000ff2a00720c */ /* 0x000fe40003f45070 */
[----:B------:R-:W-:Y:S01]  /*330f0*/  SEL R42, RZ, 0x4, P5 ;  /* 0x00000004ff2a7807 */ /* 0x000fe20002800000 */
[----:B------:R1:W-:Y:S01]  /*33100*/  LDGSTS.E [R2+0x62400], [R40.64], P3 ;  /* 0x6240000028027fae */ /* 0x0003e20009921848 */
[----:B---3--:R-:W-:-:S02]  /*33110*/  SHF.R.U32.HI R49, RZ, 0x6, R49 ;  /* 0x00000006ff317819 */ /* 0x008fc40000011631 */
[-C--:B------:R-:W-:Y:S02]  /*33120*/  IADD3 R43, P6, R43, R45.reuse, RZ ;  /* 0x0000002d2b2b7210 */ /* 0x080fe40007fde0ff */
[----:B------:R-:W-:Y:S02]  /*33130*/  SGXT.U32 R49, R49, 0x1 ;  /* 0x000000013131781a */ /* 0x000fe40000000000 */
[----:B------:R-:W-:Y:S02]  /*33140*/  ISETP.GE.AND P3, PT, R46, UR6, PT ;  /* 0x000000062e007c0c */ /* 0x000fe4000bf66270 */
[----:B------:R-:W-:Y:S02]  /*33150*/  LOP3.LUT R46, R49, 0x3c, RZ, 0xfc, !PT ;  /* 0x0000003c312e7812 */ /* 0x000fe400078efcff */
[----:B------:R-:W-:Y:S02]  /*33160*/  IADD3 R47, P5, R47, R45, RZ ;  /* 0x0000002d2f2f7210 */ /* 0x000fe40007fbe0ff */
[----:B-1----:R-:W-:Y:S01]  /*33170*/  SEL R40, R42, RZ, !P0 ;  /* 0x000000ff2a287207 */ /* 0x002fe20004000000 */
[----:B------:R-:W-:Y:S01]  /*33180*/  IMAD.X R52, R52, 0x1, R3, P6 ;  /* 0x0000000134347824 */ /* 0x000fe200030e0603 */
[----:B------:R-:W-:Y:S01]  /*33190*/  STL [R1+0x410], R43 ;  /* 0x0004102b01007387 */ /* 0x000fe20000100800 */
[----:B------:R-:W-:-:S02]  /*331a0*/  SEL R42, RZ, 0x4, P3 ;  /* 0x00000004ff2a7807 */ /* 0x000fc40001800000 */
[----:B------:R-:W-:Y:S01]  /*331b0*/  IADD3.X R51, R51, R3, RZ, P5, !PT ;  /* 0x0000000333337210 */ /* 0x000fe20002ffe4ff */
[----:B------:R-:W-:Y:S01]  /*331c0*/  STL [R1+0x420], R47 ;  /* 0x0004202f01007387 */ /* 0x000fe20000100800 */
[----:B------:R-:W-:Y:S01]  /*331d0*/  ISETP.NE.U32.AND P3, PT, R40, RZ, PT ;  /* 0x000000ff2800720c */ /* 0x000fe20003f65070 */
[----:B------:R-:W-:Y:S01]  /*331e0*/  IMAD.MOV.U32 R40, RZ, RZ, R43 ;  /* 0x000000ffff287224 */ /* 0x000fe200078e002b */
[----:B------:R-:W-:Y:S01]  /*331f0*/  ISETP.GE.AND P5, PT, R46, UR6, PT ;  /* 0x000000062e007c0c */ /* 0x000fe2000bfa6270 */
[----:B------:R1:W-:Y:S01]  /*33200*/  STL [R1+0x40c], R52 ;  /* 0x00040c3401007387 */ /* 0x0003e20000100800 */
[----:B------:R-:W-:-:S03]  /*33210*/  IMAD.MOV.U32 R41, RZ, RZ, R52 ;  /* 0x000000ffff297224 */ /* 0x000fc600078e0034 */
[----:B------:R-:W3:Y:S04]  /*33220*/  LDL.LU R46, [R1+0x450] ;  /* 0x00045000012e7983 */ /* 0x000ee80000300800 */
[----:B------:R1:W-:Y:S04]  /*33230*/  STL [R1+0x41c], R51 ;  /* 0x00041c3301007387 */ /* 0x0003e80000100800 */
[----:B------:R-:W3:Y:S04]  /*33240*/  LDL.LU R49, [R1+0x460] ;  /* 0x0004600001317983 */ /* 0x000ee80000300800 */
[----:B------:R1:W-:Y:S04]  /*33250*/  LDGSTS.E [R2+0x62800], [R40.64], P4 ;  /* 0x6280000028027fae */ /* 0x0003e8000a121848 */
[----:B-1----:R-:W3:Y:S01]  /*33260*/  LDL.LU R52, [R1+0x44c] ;  /* 0x00044c0001347983 */ /* 0x002ee20000300800 */
[----:B------:R-:W-:-:S03]  /*33270*/  IMAD.MOV.U32 R41, RZ, RZ, R51 ;  /* 0x000000ffff297224 */ /* 0x000fc600078e0033 */
[----:B------:R-:W3:Y:S04]  /*33280*/  LDL.LU R51, [R1+0x45c] ;  /* 0x00045c0001337983 */ /* 0x000ee80000300800 */
[----:B------:R-:W1:Y:S02]  /*33290*/  S2R R57, SR_TID.X ;  /* 0x0000000000397919 */ /* 0x000e640000002100 */
[----:B-1----:R-:W-:-:S04]  /*332a0*/  SHF.R.U32.HI R57, RZ, 0x6, R57 ;  /* 0x00000006ff397819 */ /* 0x002fc80000011639 */
[----:B------:R-:W-:-:S04]  /*332b0*/  SGXT.U32 R57, R57, 0x1 ;  /* 0x000000013939781a */ /* 0x000fc80000000000 */
[----:B------:R-:W-:Y:S02]  /*332c0*/  LOP3.LUT R43, R57, 0x2, RZ, 0xfc, !PT ;  /* 0x00000002392b7812 */ /* 0x000fe400078efcff */
[----:B------:R-:W1:Y:S01]  /*332d0*/  S2R R57, SR_TID.X ;  /* 0x0000000000397919 */ /* 0x000e620000002100 */
[----:B------:R-:W-:Y:S01]  /*332e0*/  IMAD.MOV.U32 R40, RZ, RZ, R47 ;  /* 0x000000ffff287224 */ /* 0x000fe200078e002f */
[----:B------:R-:W-:Y:S02]  /*332f0*/  SEL R42, R42, RZ, !P0 ;  /* 0x000000ff2a2a7207 */ /* 0x000fe40004000000 */
[----:B-1----:R-:W-:Y:S02]  /*33300*/  SHF.R.U32.HI R57, RZ, 0x6, R57 ;  /* 0x00000006ff397819 */ /* 0x002fe40000011639 */
[----:B------:R1:W-:Y:S02]  /*33310*/  LDGSTS.E [R2+0x62c00], [R40.64], P1 ;  /* 0x62c0000028027fae */ /* 0x0003e40008921848 */
[----:B------:R-:W-:-:S04]  /*33320*/  SGXT.U32 R57, R57, 0x1 ;  /* 0x000000013939781a */ /* 0x000fc80000000000 */
[----:B------:R-:W-:Y:S02]  /*33330*/  LOP3.LUT R47, R57, 0x6, RZ, 0xfc, !PT ;  /* 0x00000006392f7812 */ /* 0x000fe400078efcff */
[----:B------:R-:W1:Y:S01]  /*33340*/  S2R R57, SR_TID.X ;  /* 0x0000000000397919 */ /* 0x000e620000002100 */
[----:B------:R-:W-:Y:S02]  /*33350*/  ISETP.NE.U32.AND P4, PT, R42, RZ, PT ;  /* 0x000000ff2a00720c */ /* 0x000fe40003f85070 */
[----:B------:R-:W-:Y:S02]  /*33360*/  SEL R42, RZ, 0x4, P5 ;  /* 0x00000004ff2a7807 */ /* 0x000fe40002800000 */
[----:B------:R-:W-:Y:S02]  /*33370*/  ISETP.GE.AND P1, PT, R43, UR6, PT ;  /* 0x000000062b007c0c */ /* 0x000fe4000bf26270 */
[----:B-1----:R-:W-:Y:S01]  /*33380*/  SEL R40, R42, RZ, !P0 ;  /* 0x000000ff2a287207 */ /* 0x002fe20004000000 */
[----:B------:R-:W3:Y:S01]  /*33390*/  LDL.LU R43, [R1+0x378] ;  /* 0x00037800012b7983 */ /* 0x000ee20000300800 */
[----:B------:R-:W-:-:S02]  /*333a0*/  SEL R42, RZ, 0x4, P1 ;  /* 0x00000004ff2a7807 */ /* 0x000fc40000800000 */
[----:B------:R-:W-:Y:S02]  /*333b0*/  ISETP.NE.U32.AND P1, PT, R40, RZ, PT ;  /* 0x000000ff2800720c */ /* 0x000fe40003f25070 */
[----:B------:R-:W-:-:S04]  /*333c0*/  SHF.R.U32.HI R57, RZ, 0x6, R57 ;  /* 0x00000006ff397819 */ /* 0x000fc80000011639 */
[----:B------:R-:W-:Y:S02]  /*333d0*/  SGXT.U32 R57, R57, 0x1 ;  /* 0x000000013939781a */ /* 0x000fe40000000000 */
[----:B------:R-:W-:Y:S02]  /*333e0*/  SEL R42, R42, RZ, !P0 ;  /* 0x000000ff2a2a7207 */ /* 0x000fe40004000000 */
[-C--:B----4-:R-:W-:Y:S02]  /*333f0*/  IADD3 R50, P6, R50, R45.reuse, RZ ;  /* 0x0000002d32327210 */ /* 0x090fe40007fde0ff */
[----:B-----5:R-:W-:-:S03]  /*33400*/  IADD3 R54, P5, R54, R45, RZ ;  /* 0x0000002d36367210 */ /* 0x020fc60007fbe0ff */
[----:B------:R-:W-:Y:S01]  /*33410*/  STL [R1+0x430], R50 ;  /* 0x0004303201007387 */ /* 0x000fe20000100800 */
[----:B--2---:R-:W-:-:S03]  /*33420*/  IMAD.X R55, R55, 0x1, R3, P6 ;  /* 0x0000000137377824 */ /* 0x004fc600030e0603 */
[----:B------:R-:W-:Y:S01]  /*33430*/  STL [R1+0x440], R54 ;  /* 0x0004403601007387 */ /* 0x000fe20000100800 */
[----:B------:R-:W-:Y:S02]  /*33440*/  IMAD.MOV.U32 R40, RZ, RZ, R50 ;  /* 0x000000ffff287224 */ /* 0x000fe400078e0032 */
[----:B------:R-:W-:Y:S01]  /*33450*/  IMAD.X R56, R56, 0x1, R3, P5 ;  /* 0x0000000138387824 */ /* 0x000fe200028e0603 */
[----:B------:R1:W-:Y:S01]  /*33460*/  STL [R1+0x42c], R55 ;  /* 0x00042c3701007387 */ /* 0x0003e20000100800 */
[----:B------:R-:W-:Y:S01]  /*33470*/  IMAD.MOV.U32 R41, RZ, RZ, R55 ;  /* 0x000000ffff297224 */ /* 0x000fe200078e0037 */
[----:B------:R-:W-:Y:S02]  /*33480*/  ISETP.GE.AND P5, PT, R47, UR6, PT ;  /* 0x000000062f007c0c */ /* 0x000fe4000bfa6270 */
[----:B------:R-:W2:Y:S04]  /*33490*/  LDL.LU R47, [R1+0x388] ;  /* 0x00038800012f7983 */ /* 0x000ea80000300800 */
[----:B------:R-:W-:Y:S04]  /*334a0*/  STL [R1+0x43c], R56 ;  /* 0x00043c3801007387 */ /* 0x000fe80000100800 */
[----:B------:R4:W-:Y:S01]  /*334b0*/  LDGSTS.E [R2+0x63000], [R40.64], P2 ;  /* 0x6300000028027fae */ /* 0x0009e20009121848 */
[----:B-1----:R-:W-:-:S03]  /*334c0*/  LOP3.LUT R55, R57, 0xa, RZ, 0xfc, !PT ;  /* 0x0000000a39377812 */ /* 0x002fc600078efcff */
[----:B------:R-:W5:Y:S04]  /*334d0*/  LDL.LU R50, [R1+0x374] ;  /* 0x0003740001327983 */ /* 0x000f680000300800 */
[----:B------:R-:W1:Y:S01]  /*334e0*/  S2R R57, SR_TID.X ;  /* 0x0000000000397919 */ /* 0x000e620000002100 */
[----:B----4-:R-:W-:-:S03]  /*334f0*/  MOV R40, R54 ;  /* 0x0000003600287202 */ /* 0x010fc60000000f00 */
[----:B------:R-:W4:Y:S01]  /*33500*/  LDL.LU R54, [R1+0x384] ;  /* 0x0003840001367983 */ /* 0x000f220000300800 */
[----:B------:R-:W-:Y:S01]  /*33510*/  IMAD.MOV.U32 R41, RZ, RZ, R56 ;  /* 0x000000ffff297224 */ /* 0x000fe200078e0038 */
[----:B------:R-:W-:Y:S02]  /*33520*/  ISETP.NE.U32.AND P2, PT, R42, RZ, PT ;  /* 0x000000ff2a00720c */ /* 0x000fe40003f45070 */
[----:B------:R-:W-:Y:S02]  /*33530*/  SEL R42, RZ, 0x4, P5 ;  /* 0x00000004ff2a7807 */ /* 0x000fe40002800000 */
[----:B------:R1:W-:Y:S01]  /*33540*/  LDGSTS.E [R2+0x63400], [R40.64], P3 ;  /* 0x6340000028027fae */ /* 0x0003e20009921848 */
[-C--:B---3--:R-:W-:Y:S02]  /*33550*/  IADD3 R46, P6, R46, R45.reuse, RZ ;  /* 0x0000002d2e2e7210 */ /* 0x088fe40007fde0ff */
[----:B------:R-:W-:Y:S02]  /*33560*/  ISETP.GE.AND P3, PT, R55, UR6, PT ;  /* 0x0000000637007c0c */ /* 0x000fe4000bf66270 */
[----:B------:R-:W-:-:S02]  /*33570*/  IADD3 R49, P5, R49, R45, RZ ;  /* 0x0000002d31317210 */ /* 0x000fc40007fbe0ff */
[----:B-1----:R-:W-:Y:S02]  /*33580*/  SHF.R.U32.HI R57, RZ, 0x6, R57 ;  /* 0x00000006ff397819 */ /* 0x002fe40000011639 */
[----:B------:R-:W-:Y:S01]  /*33590*/  SEL R40, R42, RZ, !P0 ;  /* 0x000000ff2a287207 */ /* 0x000fe20004000000 */
[----:B------:R1:W-:Y:S01]  /*335a0*/  STL [R1+0x450], R46 ;  /* 0x0004502e01007387 */ /* 0x0003e20000100800 */
[--C-:B------:R-:W-:Y:S01]  /*335b0*/  IMAD.X R52, R52, 0x1, R3.reuse, P6 ;  /* 0x0000000134347824 */ /* 0x100fe200030e0603 */
[----:B------:R-:W-:Y:S02]  /*335c0*/  SEL R42, RZ, 0x4, P3 ;  /* 0x00000004ff2a7807 */ /* 0x000fe40001800000 */
[----:B------:R-:W-:Y:S01]  /*335d0*/  STL [R1+0x460], R49 ;  /* 0x0004603101007387 */ /* 0x000fe20000100800 */
[----:B------:R-:W-:Y:S01]  /*335e0*/  SGXT.U32 R57, R57, 0x1 ;  /* 0x000000013939781a */ /* 0x000fe20000000000 */
[----:B------:R-:W-:Y:S01]  /*335f0*/  IMAD.MOV.U32 R41, RZ, RZ, R52 ;  /* 0x000000ffff297224 */ /* 0x000fe200078e0034 */
[----:B------:R-:W-:Y:S01]  /*33600*/  ISETP.NE.U32.AND P3, PT, R40, RZ, PT ;  /* 0x000000ff2800720c */ /* 0x000fe20003f65070 */
[----:B------:R3:W-:Y:S01]  /*33610*/  STL [R1+0x44c], R52 ;  /* 0x00044c3401007387 */ /* 0x0007e20000100800 */
[----:B------:R-:W-:-:S02]  /*33620*/  IMAD.X R51, R51, 0x1, R3, P5 ;  /* 0x0000000133337824 */ /* 0x000fc400028e0603 */
[----:B------:R-:W-:Y:S01]  /*33630*/  IMAD.MOV.U32 R40, RZ, RZ, R46 ;  /* 0x000000ffff287224 */ /* 0x000fe200078e002e */
[----:B------:R-:W-:Y:S02]  /*33640*/  LOP3.LUT R55, R57, 0xe, RZ, 0xfc, !PT ;  /* 0x0000000e39377812 */ /* 0x000fe400078efcff */
[----:B------:R3:W-:Y:S04]  /*33650*/  STL [R1+0x45c], R51 ;  /* 0x00045c3301007387 */ /* 0x0007e80000100800 */
[----:B-1----:R-:W4:Y:S04]  /*33660*/  LDL.LU R46, [R1+0x398] ;  /* 0x00039800012e7983 */ /* 0x002f280000300800 */
[----:B---3--:R-:W3:Y:S01]  /*33670*/  LDL.LU R52, [R1+0x3a8] ;  /* 0x0003a80001347983 */ /* 0x008ee20000300800 */
[----:B------:R-:W-:-:S03]  /*33680*/  ISETP.GE.AND P5, PT, R55, UR6, PT ;  /* 0x0000000637007c0c */ /* 0x000fc6000bfa6270 */
[----:B------:R1:W-:Y:S02]  /*33690*/  LDGSTS.E [R2+0x63800], [R40.64], P4 ;  /* 0x6380000028027fae */ /* 0x0003e4000a121848 */
[----:B-1----:R-:W-:Y:S02]  /*336a0*/  IMAD.MOV.U32 R40, RZ, RZ, R49 ;  /* 0x000000ffff287224 */ /* 0x002fe400078e0031 */
[----:B------:R-:W3:Y:S04]  /*336b0*/  LDL.LU R49, [R1+0x394] ;  /* 0x0003940001317983 */ /* 0x000ee80000300800 */
[----:B------:R-:W3:Y:S04]  /*336c0*/  LDL.LU R55, [R1+0x3a4] ;  /* 0x0003a40001377983 */ /* 0x000ee80000300800 */
[----:B------:R-:W1:Y:S01]  /*336d0*/  S2R R57, SR_TID.X ;  /* 0x0000000000397919 */ /* 0x000e620000002100 */
[----:B------:R-:W-:Y:S01]  /*336e0*/  IMAD.MOV.U32 R41, RZ, RZ, R51 ;  /* 0x000000ffff297224 */ /* 0x000fe200078e0033 */
[----:B------:R-:W-:-:S02]  /*336f0*/  SEL R42, R42, RZ, !P0 ;  /* 0x000000ff2a2a7207 */ /* 0x000fc40004000000 */
[----:B-1----:R-:W-:Y:S02]  /*33700*/  SHF.R.U32.HI R57, RZ, 0x6, R57 ;  /* 0x00000006ff397819 */ /* 0x002fe40000011639 */
[----:B------:R1:W-:Y:S02]  /*33710*/  LDGSTS.E [R2+0x63c00], [R40.64], P1 ;  /* 0x63c0000028027fae */ /* 0x0003e40008921848 */
[----:B------:R-:W-:-:S04]  /*33720*/  SGXT.U32 R57, R57, 0x1 ;  /* 0x000000013939781a */ /* 0x000fc80000000000 */
[----:B------:R-:W-:Y:S02]  /*33730*/  LOP3.LUT R51, R57, 0x12, RZ, 0xfc, !PT ;  /* 0x0000001239337812 */ /* 0x000fe400078efcff */
[----:B------:R-:W1:Y:S01]  /*33740*/  S2R R57, SR_TID.X ;  /* 0x0000000000397919 */ /* 0x000e620000002100 */
[----:B------:R-:W-:Y:S02]  /*33750*/  ISETP.NE.U32.AND P4, PT, R42, RZ, PT ;  /* 0x000000ff2a00720c */ /* 0x000fe40003f85070 */
[----:B------:R-:W-:Y:S02]  /*33760*/  SEL R42, RZ, 0x4, P5 ;  /* 0x00000004ff2a7807 */ /* 0x000fe40002800000 */
[----:B------:R-:W-:Y:S02]  /*33770*/  IADD3 R43, P6, R43, R45, RZ ;  /* 0x0000002d2b2b7210 */ /* 0x000fe40007fde0ff */
[----:B------:R-:W-:Y:S02]  /*33780*/  ISETP.GE.AND P1, PT, R51, UR6, PT ;  /* 0x0000000633007c0c */ /* 0x000fe4000bf26270 */
[----:B-1----:R-:W-:-:S02]  /*33790*/  SEL R2, R42, RZ, !P0 ;  /* 0x000000ff2a027207 */ /* 0x002fc40004000000 */
[--C-:B------:R-:W-:Y:S02]  /*337a0*/  SHF.R.S32.HI R61, RZ, 0x6, R57.reuse ;  /* 0x00000006ff3d7819 */ /* 0x100fe40000011439 */
[----:B------:R-:W-:Y:S02]  /*337b0*/  LOP3.LUT R56, R57, 0x3f, RZ, 0xc0, !PT ;  /* 0x0000003f39387812 */ /* 0x000fe400078ec0ff */
[----:B------:R-:W-:Y:S02]  /*337c0*/  SHF.R.U32.HI R57, RZ, 0x6, R57 ;  /* 0x00000006ff397819 */ /* 0x000fe40000011639 */
[----:B------:R-:W-:Y:S02]  /*337d0*/  SGXT R61, R61, 0x1 ;  /* 0x000000013d3d781a */ /* 0x000fe40000000200 */
[----:B------:R-:W-:Y:S02]  /*337e0*/  SHF.L.U32 R56, R56, 0x2, RZ ;  /* 0x0000000238387819 */ /* 0x000fe400000006ff */
[----:B------:R-:W-:-:S02]  /*337f0*/  SGXT.U32 R57, R57, 0x1 ;  /* 0x000000013939781a */ /* 0x000fc40000000000 */
[----:B------:R-:W-:Y:S02]  /*33800*/  LOP3.LUT R56, R56, 0x120, R61, 0x78, !PT ;  /* 0x0000012038387812 */ /* 0x000fe400078e783d */
[----:B------:R-:W-:Y:S02]  /*33810*/  LOP3.LUT R51, R57, 0x16, RZ, 0xfc, !PT ;  /* 0x0000001639337812 */ /* 0x000fe400078efcff */
[----:B------:R-:W-:Y:S01]  /*33820*/  LOP3.LUT R56, R56, 0x40, RZ, 0x3c, !PT ;  /* 0x0000004038387812 */ /* 0x000fe200078e3cff */
[----:B------:R-:W1:Y:S01]  /*33830*/  S2R R57, SR_TID.X ;  /* 0x0000000000397919 */ /* 0x000e620000002100 */
[----:B------:R-:W-:Y:S01]  /*33840*/  SEL R42, RZ, 0x4, P1 ;  /* 0x00000004ff2a7807 */ /* 0x000fe20000800000 */
[----:B------:R-:W-:Y:S01]  /*33850*/  IMAD.MOV.U32 R40, RZ, RZ, R43 ;  /* 0x000000ffff287224 */ /* 0x000fe200078e002b */
[----:B------:R-:W-:Y:S01]  /*33860*/  ISETP.NE.U32.AND P1, PT, R2, RZ, PT ;  /* 0x000000ff0200720c */ /* 0x000fe20003f25070 */
[----:B------:R1:W-:Y:S01]  /*33870*/  STL [R1+0x378], R43 ;  /* 0x0003782b01007387 */ /* 0x0003e20000100800 */
[----:B------:R-:W-:-:S03]  /*33880*/  IMAD R2, R48, 0x4000, R56 ;  /* 0x0000400030027824 */ /* 0x000fc600078e0238 */
[----:B------:R-:W1:Y:S01]  /*33890*/  S2R R56, SR_TID.X ;  /* 0x0000000000387919 */ /* 0x000e620000002100 */
[----:B------:R-:W-:Y:S02]  /*338a0*/  SEL R42, R42, RZ, !P0 ;  /* 0x000000ff2a2a7207 */ /* 0x000fe40004000000 */
[----:B-1----:R-:W-:-:S04]  /*338b0*/  SHF.R.U32.HI R57, RZ, 0x6, R57 ;  /* 0x00000006ff397819 */ /* 0x002fc80000011639 */
[----:B------:R-:W-:Y:S02]  /*338c0*/  SGXT.U32 R57, R57, 0x1 ;  /* 0x000000013939781a */ /* 0x000fe40000000000 */
[----:B------:R-:W-:-:S04]  /*338d0*/  SHF.R.U32.HI R56, RZ, 0x6, R56 ;  /* 0x00000006ff387819 */ /* 0x000fc80000011638 */
[----:B------:R-:W-:Y:S02]  /*338e0*/  SGXT.U32 R56, R56, 0x1 ;  /* 0x000000013838781a */ /* 0x000fe40000000000 */
[----:B--2---:R-:W-:-:S05]  /*338f0*/  IADD3 R47, P5, R47, R45, RZ ;  /* 0x0000002d2f2f7210 */ /* 0x004fca0007fbe0ff */
[----:B------:R-:W-:Y:S01]  /*33900*/  STL [R1+0x388], R47 ;  /* 0x0003882f01007387 */ /* 0x000fe20000100800 */
[----:B-----5:R-:W-:-:S04]  /*33910*/  IMAD.X R50, R50, 0x1, R3, P6 ;  /* 0x0000000132327824 */ /* 0x020fc800030e0603 */
[----:B------:R-:W-:Y:S01]  /*33920*/  IMAD.MOV.U32 R41, RZ, RZ, R50 ;  /* 0x000000ffff297224 */ /* 0x000fe200078e0032 */
[----:B------:R1:W-:Y:S04]  /*33930*/  STL [R1+0x374], R50 ;  /* 0x0003743201007387 */ /* 0x0003e80000100800 */
[----:B------:R2:W-:Y:S01]  /*33940*/  LDGSTS.E [R2+0x60200], [R40.64], P2 ;  /* 0x6020000028027fae */ /* 0x0005e20009121848 */
[----:B----4-:R-:W-:-:S05]  /*33950*/  IMAD.X R54, R54, 0x1, R3, P5 ;  /* 0x0000000136367824 */ /* 0x010fca00028e0603 */
[----:B------:R-:W-:Y:S04]  /*33960*/  STL [R1+0x384], R54 ;  /* 0x0003843601007387 */ /* 0x000fe80000100800 */
[----:B------:R-:W4:Y:S01]  /*33970*/  LDL.LU R43, [R1+0x3b8] ;  /* 0x0003b800012b7983 */ /* 0x000f220000300800 */
[----:B--2---:R-:W-:-:S03]  /*33980*/  IMAD.MOV.U32 R40, RZ, RZ, R47 ;  /* 0x000000ffff287224 */ /* 0x004fc600078e002f */
[----:B-1----:R-:W2:Y:S04]  /*33990*/  LDL.LU R50, [R1+0x3c8] ;  /* 0x0003c80001327983 */ /* 0x002ea80000300800 */
[----:B------:R-:W5:Y:S01]  /*339a0*/  LDL.LU R47, [R1+0x3b4] ;  /* 0x0003b400012f7983 */ /* 0x000f620000300800 */
[----:B------:R-:W-:Y:S01]  /*339b0*/  IMAD.MOV.U32 R41, RZ, RZ, R54 ;  /* 0x000000ffff297224 */ /* 0x000fe200078e0036 */
[----:B------:R-:W-:Y:S02]  /*339c0*/  ISETP.GE.AND P5, PT, R51, UR6, PT ;  /* 0x0000000633007c0c */ /* 0x000fe4000bfa6270 */
[----:B------:R-:W-:Y:S02]  /*339d0*/  LOP3.LUT R51, R57, 0x1a, RZ, 0xfc, !PT ;  /* 0x0000001a39337812 */ /* 0x000fe400078efcff */
[----:B------:R-:W2:Y:S01]  /*339e0*/  LDL.LU R57, [R1+0x3c4] ;  /* 0x0003c40001397983 */ /* 0x000ea20000300800 */
[----:B------:R-:W-:-:S02]  /*339f0*/  ISETP.NE.U32.AND P2, PT, R42, RZ, PT ;  /* 0x000000ff2a00720c */ /* 0x000fc40003f45070 */
[----:B------:R-:W-:Y:S01]  /*33a00*/  SEL R42, RZ, 0x4, P5 ;  /* 0x00000004ff2a7807 */ /* 0x000fe20002800000 */
[----:B------:R1:W-:Y:S01]  /*33a10*/  LDGSTS.E [R2+0x60600], [R40.64], P3 ;  /* 0x6060000028027fae */ /* 0x0003e20009921848 */
[----:B------:R-:W-:Y:S02]  /*33a20*/  ISETP.GE.AND P5, PT, R51, UR6, PT ;  /* 0x0000000633007c0c */ /* 0x000fe4000bfa6270 */
[----:B------:R-:W-:Y:S02]  /*33a30*/  LOP3.LUT R51, R56, 0x1e, RZ, 0xfc, !PT ;  /* 0x0000001e38337812 */ /* 0x000fe400078efcff */
[----:B-1----:R-:W-:Y:S02]  /*33a40*/  SEL R40, R42, RZ, !P0 ;  /* 0x000000ff2a287207 */ /* 0x002fe40004000000 */
[-C--:B------:R-:W-:Y:S02]  /*33a50*/  IADD3 R46, P6, R46, R45.reuse, RZ ;  /* 0x0000002d2e2e7210 */ /* 0x080fe40007fde0ff */
[----:B---3--:R-:W-:-:S03]  /*33a60*/  IADD3 R52, P3, R52, R45, RZ ;  /* 0x0000002d34347210 */ /* 0x008fc60007f7e0ff */
[----:B------:R1:W-:Y:S01]  /*33a70*/  STL [R1+0x398], R46 ;  /* 0x0003982e01007387 */ /* 0x0003e20000100800 */
[----:B------:R-:W-:Y:S02]  /*33a80*/  SEL R42, RZ, 0x4, P5 ;  /* 0x00000004ff2a7807 */ /* 0x000fe40002800000 */
[----:B------:R-:W-:Y:S01]  /*33a90*/  ISETP.NE.U32.AND P5, PT, R40, RZ, PT ;  /* 0x000000ff2800720c */ /* 0x000fe20003fa5070 */
[----:B------:R-:W-:Y:S01]  /*33aa0*/  STL [R1+0x3a8], R52 ;  /* 0x0003a83401007387 */ /* 0x000fe20000100800 */
[----:B------:R-:W-:Y:S01]  /*33ab0*/  MOV R40, R46 ;  /* 0x0000002e00287202 */ /* 0x000fe20000000f00 */
[--C-:B------:R-:W-:Y:S02]  /*33ac0*/  IMAD.X R49, R49, 0x1, R3.reuse, P6 ;  /* 0x0000000131317824 */ /* 0x100fe400030e0603 */
[----:B------:R-:W-:-:S03]  /*33ad0*/  IMAD.X R55, R55, 0x1, R3, P3 ;  /* 0x0000000137377824 */ /* 0x000fc600018e0603 */
[----:B------:R-:W-:Y:S01]  /*33ae0*/  STL [R1+0x394], R49 ;  /* 0x0003943101007387 */ /* 0x000fe20000100800 */
[----:B------:R-:W-:-:S03]  /*33af0*/  IMAD.MOV.U32 R41, RZ, RZ, R49 ;  /* 0x000000ffff297224 */ /* 0x000fc600078e0031 */
[----:B------:R3:W-:Y:S01]  /*33b00*/  STL [R1+0x3a4], R55 ;  /* 0x0003a43701007387 */ /* 0x0007e20000100800 */
[----:B------:R-:W-:-:S03]  /*33b10*/  ISETP.GE.AND P6, PT, R51, UR6, PT ;  /* 0x0000000633007c0c */ /* 0x000fc6000bfc6270 */
[----:B-1----:R-:W2:Y:S04]  /*33b20*/  LDL.LU R46, [R1+0x3d8] ;  /* 0x0003d800012e7983 */ /* 0x002ea80000300800 */
[----:B------:R-:W2:Y:S04]  /*33b30*/  LDL.LU R54, [R1+0x3e8] ;  /* 0x0003e80001367983 */ /* 0x000ea80000300800 */
[----:B------:R1:W-:Y:S04]  /*33b40*/  LDGSTS.E [R2+0x60a00], [R40.64], P4 ;  /* 0x60a0000028027fae */ /* 0x0003e8000a121848 */
[----:B------:R-:W2:Y:S01]  /*33b50*/  LDL.LU R51, [R1+0x3f8] ;  /* 0x0003f80001337983 */ /* 0x000ea20000300800 */
[----:B-1----:R-:W-:-:S03]  /*33b60*/  IMAD.MOV.U32 R41, RZ, RZ, R55 ;  /* 0x000000ffff297224 */ /* 0x002fc600078e0037 */
[----:B---3--:R-:W3:Y:S04]  /*33b70*/  LDL.LU R55, [R1+0x3d4] ;  /* 0x0003d40001377983 */ /* 0x008ee80000300800 */
[----:B------:R-:W1:Y:S01]  /*33b80*/  S2R R49, SR_TID.X ;  /* 0x0000000000317919 */ /* 0x000e620000002100 */
[----:B------:R-:W-:Y:S01]  /*33b90*/  IMAD.MOV.U32 R40, RZ, RZ, R52 ;  /* 0x000000ffff287224 */ /* 0x000fe200078e0034 */
[----:B------:R-:W-:Y:S02]  /*33ba0*/  SEL R42, R42, RZ, !P0 ;  /* 0x000000ff2a2a7207 */ /* 0x000fe40004000000 */
[----:B------:R-:W3:Y:S04]  /*33bb0*/  LDL.LU R56, [R1+0x3e4] ;  /* 0x0003e40001387983 */ /* 0x000ee80000300800 */
[----:B------:R1:W-:Y:S02]  /*33bc0*/  LDGSTS.E [R2+0x60e00], [R40.64], P1 ;  /* 0x60e0000028027fae */ /* 0x0003e40008921848 */
[----:B-1----:R-:W-:-:S02]  /*33bd0*/  SHF.R.U32.HI R49, RZ, 0x6, R49 ;  /* 0x00000006ff317819 */ /* 0x002fc40000011631 */
[----:B------:R-:W3:Y:S02]  /*33be0*/  LDL.LU R52, [R1+0x3f4] ;  /* 0x0003f40001347983 */ /* 0x000ee40000300800 */
[----:B------:R-:W-:-:S04]  /*33bf0*/  SGXT.U32 R49, R49, 0x1 ;  /* 0x000000013131781a */ /* 0x000fc80000000000 */
[----:B------:R-:W-:-:S04]  /*33c00*/  LOP3.LUT R49, R49, 0x22, RZ, 0xfc, !PT ;  /* 0x0000002231317812 */ /* 0x000fc800078efcff */
[----:B------:R-:W-:Y:S02]  /*33c10*/  ISETP.GE.AND P1, PT, R49, UR6, PT ;  /* 0x0000000631007c0c */ /* 0x000fe4000bf26270 */
[----:B------:R-:W1:Y:S01]  /*33c20*/  S2R R49, SR_TID.X ;  /* 0x0000000000317919 */ /* 0x000e620000002100 */
[----:B------:R-:W-:Y:S02]  /*33c30*/  ISETP.NE.U32.AND P3, PT, R42, RZ, PT ;  /* 0x000000ff2a00720c */ /* 0x000fe40003f65070 */
[----:B------:R-:W-:Y:S02]  /*33c40*/  SEL R42, RZ, 0x4, P6 ;  /* 0x00000004ff2a7807 */ /* 0x000fe40003000000 */
[----:B-1----:R-:W-:-:S04]  /*33c50*/  SHF.R.U32.HI R49, RZ, 0x6, R49 ;  /* 0x00000006ff317819 */ /* 0x002fc80000011631 */
[----:B------:R-:W-:-:S04]  /*33c60*/  SGXT.U32 R49, R49, 0x1 ;  /* 0x000000013131781a */ /* 0x000fc80000000000 */
[----:B------:R-:W-:Y:S02]  /*33c70*/  LOP3.LUT R49, R49, 0x26, RZ, 0xfc, !PT ;  /* 0x0000002631317812 */ /* 0x000fe400078efcff */
[----:B------:R-:W-:Y:S02]  /*33c80*/  SEL R40, R42, RZ, !P0 ;  /* 0x000000ff2a287207 */ /* 0x000fe40004000000 */
[----:B------:R-:W-:Y:S02]  /*33c90*/  SEL R42, RZ, 0x4, P1 ;  /* 0x00000004ff2a7807 */ /* 0x000fe40000800000 */
[----:B------:R-:W-:Y:S02]  /*33ca0*/  ISETP.NE.U32.AND P1, PT, R40, RZ, PT ;  /* 0x000000ff2800720c */ /* 0x000fe40003f25070 */
[----:B------:R-:W-:Y:S02]  /*33cb0*/  SEL R42, R42, RZ, !P0 ;  /* 0x000000ff2a2a7207 */ /* 0x000fe40004000000 */
[----:B----4-:R-:W-:-:S05]  /*33cc0*/  IADD3 R43, P6, R43, R45, RZ ;  /* 0x0000002d2b2b7210 */ /* 0x010fca0007fde0ff */
[----:B-----5:R-:W-:Y:S01]  /*33cd0*/  IMAD.X R47, R47, 0x1, R3, P6 ;  /* 0x000000012f2f7824 */ /* 0x020fe200030e0603 */
[----:B------:R-:W-:Y:S02]  /*33ce0*/  ISETP.GE.AND P6, PT, R49, UR6, PT ;  /* 0x0000000631007c0c */ /* 0x000fe4000bfc6270 */
[----:B------:R-:W1:Y:S01]  /*33cf0*/  S2R R49, SR_TID.X ;  /* 0x0000000000317919 */ /* 0x000e620000002100 */
[----:B--2---:R-:W-:Y:S01]  /*33d00*/  IADD3 R50, P4, R50, R45, RZ ;  /* 0x0000002d32327210 */ /* 0x004fe20007f9e0ff */
[----:B------:R-:W-:Y:S02]  /*33d10*/  IMAD.MOV.U32 R40, RZ, RZ, R43 ;  /* 0x000000ffff287224 */ /* 0x000fe400078e002b */
[----:B------:R-:W-:Y:S02]  /*33d20*/  IMAD.MOV.U32 R41, RZ, RZ, R47 ;  /* 0x000000ffff297224 */ /* 0x000fe400078e002f */
[----:B------:R-:W-:Y:S01]  /*33d30*/  IMAD.X R57, R57, 0x1, R3, P4 ;  /* 0x0000000139397824 */ /* 0x000fe200020e0603 */
[----:B------:R2:W-:Y:S04]  /*33d40*/  STL [R1+0x3b8], R43 ;  /* 0x0003b82b01007387 */ /* 0x0005e80000100800 */
[----:B------:R-:W-:Y:S04]  /*33d50*/  STL [R1+0x3c8], R50 ;  /* 0x0003c83201007387 */ /* 0x000fe80000100800 */
[----:B------:R4:W-:Y:S04]  /*33d60*/  STL [R1+0x3b4], R47 ;  /* 0x0003b42f01007387 */ /* 0x0009e80000100800 */
[----:B------:R-:W-:Y:S04]  /*33d70*/  STL [R1+0x3c4], R57 ;  /* 0x0003c43901007387 */ /* 0x000fe80000100800 */
[----:B--2---:R-:W2:Y:S01]  /*33d80*/  LDL.LU R43, [R1+0x408] ;  /* 0x00040800012b7983 */ /* 0x004ea20000300800 */
[----:B-1----:R-:W-:-:S03]  /*33d90*/  SHF.R.U32.HI R49, RZ, 0x6, R49 ;  /* 0x00000006ff317819 */ /* 0x002fc60000011631 */
[----:B------:R1:W-:Y:S01]  /*33da0*/  LDGSTS.E [R2+0x61200], [R40.64], P2 ;  /* 0x6120000028027fae */ /* 0x0003e20009121848 */
[----:B------:R-:W-:-:S03]  /*33db0*/  SGXT.U32 R49, R49, 0x1 ;  /* 0x000000013131781a */ /* 0x000fc60000000000 */
[----:B----4-:R-:W4:Y:S01]  /*33dc0*/  LDL.LU R47, [R1+0x418] ;  /* 0x00041800012f7983 */ /* 0x010f220000300800 */
[----:B------:R-:W-:Y:S01]  /*33dd0*/  LOP3.LUT R49, R49, 0x2a, RZ, 0xfc, !PT ;  /* 0x0000002a31317812 */ /* 0x000fe200078efcff */
[----:B-1----:R-:W-:Y:S01]  /*33de0*/  IMAD.MOV.U32 R40, RZ, RZ, R50 ;  /* 0x000000ffff287224 */ /* 0x002fe200078e0032 */
[----:B------:R-:W-:Y:S01]  /*33df0*/  MOV R41, R57 ;  /* 0x0000003900297202 */ /* 0x000fe20000000f00 */
[----:B------:R-:W5:Y:S01]  /*33e00*/  LDL.LU R50, [R1+0x404] ;  /* 0x0004040001327983 */ /* 0x000f620000300800 */
[----:B------:R-:W-:-:S03]  /*33e10*/  ISETP.NE.U32.AND P4, PT, R42, RZ, PT ;  /* 0x000000ff2a00720c */ /* 0x000fc60003f85070 */
[----:B------:R1:W-:Y:S01]  /*33e20*/  LDGSTS.E [R2+0x61600], [R40.64], P5 ;  /* 0x6160000028027fae */ /* 0x0003e2000a921848 */
[----:B------:R-:W-:Y:S02]  /*33e30*/  SEL R42, RZ, 0x4, P6 ;  /* 0x00000004ff2a7807 */ /* 0x000fe40003000000 */
[----:B------:R-:W-:Y:S02]  /*33e40*/  ISETP.GE.AND P2, PT, R49, UR6, PT ;  /* 0x0000000631007c0c */ /* 0x000fe4000bf46270 */
[----:B------:R-:W5:Y:S01]  /*33e50*/  LDL.LU R49, [R1+0x414] ;  /* 0x0004140001317983 */ /* 0x000f620000300800 */
[-C--:B------:R-:W-:Y:S02]  /*33e60*/  IADD3 R46, P5, R46, R45.reuse, RZ ;  /* 0x0000002d2e2e7210 */ /* 0x080fe40007fbe0ff */
[----:B-1----:R-:W-:Y:S02]  /*33e70*/  SEL R40, R42, RZ, !P0 ;  /* 0x000000ff2a287207 */ /* 0x002fe40004000000 */
[----:B------:R-:W-:Y:S01]  /*33e80*/  IADD3 R54, P6, R54, R45, RZ ;  /* 0x0000002d36367210 */ /* 0x000fe20007fde0ff */
[----:B------:R1:W-:Y:S01]  /*33e90*/  STL [R1+0x3d8], R46 ;  /* 0x0003d82e01007387 */ /* 0x0003e20000100800 */
[----:B------:R-:W-:-:S02]  /*33ea0*/  SEL R42, RZ, 0x4, P2 ;  /* 0x00000004ff2a7807 */ /* 0x000fc40001000000 */
[----:B------:R-:W-:Y:S01]  /*33eb0*/  ISETP.NE.U32.AND P2, PT, R40, RZ, PT ;  /* 0x000000ff2800720c */ /* 0x000fe20003f45070 */
[----:B------:R-:W-:Y:S01]  /*33ec0*/  STL [R1+0x3e8], R54 ;  /* 0x0003e83601007387 */ /* 0x000fe20000100800 */
[----:B------:R-:W-:Y:S02]  /*33ed0*/  IMAD.MOV.U32 R40, RZ, RZ, R46 ;  /* 0x000000ffff287224 */ /* 0x000fe400078e002e */
[----:B---3--:R-:W-:Y:S01]  /*33ee0*/  IMAD.X R55, R55, 0x1, R3, P5 ;  /* 0x0000000137377824 */ /* 0x008fe200028e0603 */
[----:B------:R-:W-:-:S04]  /*33ef0*/  IADD3 R51, P5, R51, R45, RZ ;  /* 0x0000002d33337210 */ /* 0x000fc80007fbe0ff */
[----:B------:R-:W-:Y:S04]  /*33f00*/  STL [R1+0x3d4], R55 ;  /* 0x0003d43701007387 */ /* 0x000fe80000100800 */
[----:B------:R-:W-:Y:S04]  /*33f10*/  STL [R1+0x3f8], R51 ;  /* 0x0003f83301007387 */ /* 0x000fe80000100800 */
[----:B-1----:R-:W3:Y:S04]  /*33f20*/  LDL.LU R46, [R1+0x428] ;  /* 0x00042800012e7983 */ /* 0x002ee80000300800 */
[----:B------:R-:W1:Y:S01]  /*33f30*/  S2R R57, SR_TID.X ;  /* 0x0000000000397919 */ /* 0x000e620000002100 */
[----:B------:R-:W-:-:S02]  /*33f40*/  IMAD.MOV.U32 R41, RZ, RZ, R55 ;  /* 0x000000ffff297224 */ /* 0x000fc400078e0037 */
[----:B------:R-:W-:-:S03]  /*33f50*/  IMAD.X R56, R56, 0x1, R3, P6 ;  /* 0x0000000138387824 */ /* 0x000fc600030e0603 */
[----:B------:R1:W-:Y:S01]  /*33f60*/  LDGSTS.E [R2+0x61a00], [R40.64], P3 ;  /* 0x61a0000028027fae */ /* 0x0003e20009921848 */
[----:B------:R-:W-:-:S03]  /*33f70*/  IMAD.X R52, R52, 0x1, R3, P5 ;  /* 0x0000000134347824 */ /* 0x000fc600028e0603 */
[----:B------:R-:W-:Y:S01]  /*33f80*/  STL [R1+0x3e4], R56 ;  /* 0x0003e43801007387 */ /* 0x000fe20000100800 */
[----:B-1----:R-:W-:Y:S02]  /*33f90*/  IMAD.MOV.U32 R40, RZ, RZ, R54 ;  /* 0x000000ffff287224 */ /* 0x002fe400078e0036 */
[----:B------:R-:W-:Y:S01]  /*33fa0*/  IMAD.MOV.U32 R41, RZ, RZ, R56 ;  /* 0x000000ffff297224 */ /* 0x000fe200078e0038 */
[----:B------:R1:W-:Y:S04]  /*33fb0*/  STL [R1+0x3f4], R52 ;  /* 0x0003f43401007387 */ /* 0x0003e80000100800 */
[----:B------:R1:W-:Y:S01]  /*33fc0*/  LDGSTS.E [R2+0x61e00], [R40.64], P1 ;  /* 0x61e0000028027fae */ /* 0x0003e20008921848 */
[----:B------:R-:W-:Y:S02]  /*33fd0*/  SHF.R.U32.HI R57, RZ, 0x6, R57 ;  /* 0x00000006ff397819 */ /* 0x000fe40000011639 */
[----:B-1----:R-:W-:-:S02]  /*33fe0*/  MOV R41, R52 ;  /* 0x0000003400297202 */ /* 0x002fc40000000f00 */
[----:B------:R-:W1:Y:S01]  /*33ff0*/  S2R R52, SR_TID.X ;  /* 0x0000000000347919 */ /* 0x000e620000002100 */
[----:B------:R-:W-:Y:S01]  /*34000*/  SGXT.U32 R57, R57, 0x1 ;  /* 0x000000013939781a */ /* 0x000fe20000000000 */
[----:B------:R-:W-:-:S03]  /*34010*/  IMAD.MOV.U32 R40, RZ, RZ, R51 ;  /* 0x000000ffff287224 */ /* 0x000fc600078e0033 */
[----:B------:R-:W-:Y:S02]  /*34020*/  LOP3.LUT R55, R57, 0x2e, RZ, 0xfc, !PT ;  /* 0x0000002e39377812 */ /* 0x000fe400078efcff */
[----:B------:R1:W-:Y:S02]  /*34030*/  LDGSTS.E [R2+0x62200], [R40.64], P4 ;  /* 0x6220000028027fae */ /* 0x0003e4000a121848 */
[----:B------:R-:W-:Y:S01]  /*34040*/  ISETP.GE.AND P1, PT, R55, UR6, PT ;  /* 0x0000000637007c0c */ /* 0x000fe2000bf26270 */
[----:B------:R-:W-:-:S03]  /*34050*/  IMAD.MOV.U32 R138, RZ, RZ, R21 ;  /* 0x000000ffff8a7224 */ /* 0x000fc600078e0015 */
[----:B-1----:R-:W-:Y:S01]  /*34060*/  SEL R41, RZ, 0x4, P1 ;  /* 0x00000004ff297807 */ /* 0x002fe20000800000 */
[----:B------:R-:W-:Y:S01]  /*34070*/  IMAD.MOV.U32 R139, RZ, RZ, R20 ;  /* 0x000000ffff8b7224 */ /* 0x000fe200078e0014 */
[----:B------:R-:W-:Y:S02]  /*34080*/  SHF.R.U32.HI R52, RZ, 0x6, R52 ;  /* 0x00000006ff347819 */ /* 0x000fe40000011634 */
[----:B------:R-:W-:Y:S02]  /*34090*/  LOP3.LUT R54, R57, 0x32, RZ, 0xfc, !PT ;  /* 0x0000003239367812 */ /* 0x000fe400078efcff */
[----:B------:R-:W-:Y:S02]  /*340a0*/  SGXT.U32 R52, R52, 0x1 ;  /* 0x000000013434781a */ /* 0x000fe40000000000 */
[----:B------:R-:W-:Y:S02]  /*340b0*/  ISETP.GE.AND P5, PT, R54, UR6, PT ;  /* 0x0000000636007c0c */ /* 0x000fe4000bfa6270 */
[----:B------:R-:W-:Y:S01]  /*340c0*/  LOP3.LUT R51, R52, 0x36, RZ, 0xfc, !PT ;  /* 0x0000003634337812 */ /* 0x000fe200078efcff */
[----:B------:R-:W-:Y:S01]  /*340d0*/  HMMA.1688.F32.TF32 R220, R68, R22, R220 ;  /* 0x0000001644dc723c */ /* 0x000fe200000810dc */
[----:B------:R-:W-:-:S02]  /*340e0*/  SEL R41, R41, RZ, !P0 ;  /* 0x000000ff29297207 */ /* 0x000fc40004000000 */
[----:B------:R-:W-:Y:S02]  /*340f0*/  SEL R40, RZ, 0x4, P5 ;  /* 0x00000004ff287807 */ /* 0x000fe40002800000 */
[----:B------:R-:W-:-:S03]  /*34100*/  ISETP.GE.AND P5, PT, R51, UR6, PT ;  /* 0x0000000633007c0c */ /* 0x000fc6000bfa6270 */
[----:B------:R-:W-:Y:S01]  /*34110*/  HMMA.1688.F32.TF32 R20, R72, R22, R136 ;  /* 0x000000164814723c */ /* 0x000fe20000081088 */
[----:B------:R-:W-:-:S07]  /*34120*/  ISETP.NE.U32.AND P4, PT, R41, RZ, PT ;  /* 0x000000ff2900720c */ /* 0x000fce0003f85070 */
[-C--:B------:R-:W-:Y:S08]  /*34130*/  HMMA.1688.F32.TF32 R168, R76, R58.reuse, R184 ;  /* 0x0000003a4ca8723c */ /* 0x080ff000000810b8 */
[-C--:B------:R-:W-:Y:S08]  /*34140*/  HMMA.1688.F32.TF32 R80, R68, R58.reuse, R80 ;  /* 0x0000003a4450723c */ /* 0x080ff00000081050 */
[----:B------:R-:W-:Y:S01]  /*34150*/  HMMA.1688.F32.TF32 R136, R72, R58, R96 ;  /* 0x0000003a4888723c */ /* 0x000fe20000081060 */
[----:B------:R-:W-:-:S02]  /*34160*/  SEL R42, R42, RZ, !P0 ;  /* 0x000000ff2a2a7207 */ /* 0x000fc40004000000 */
[----:B------:R-:W-:Y:S02]  /*34170*/  SHF.R.U32.HI R53, RZ, 0x6, R53 ;  /* 0x00000006ff357819 */ /* 0x000fe40000011635 */
[----:B------:R-:W-:Y:S02]  /*34180*/  SEL R40, R40, RZ, !P0 ;  /* 0x000000ff28287207 */ /* 0x000fe40004000000 */
[----:B------:R-:W-:Y:S02]  /*34190*/  ISETP.NE.U32.AND P3, PT, R42, RZ, PT ;  /* 0x000000ff2a00720c */ /* 0x000fe40003f65070 */
[----:B------:R-:W-:Y:S02]  /*341a0*/  SGXT.U32 R53, R53, 0x1 ;  /* 0x000000013535781a */ /* 0x000fe40000000000 */
[-C--:B--2---:R-:W-:Y:S02]  /*341b0*/  IADD3 R43, P1, R43, R45.reuse, RZ ;  /* 0x0000002d2b2b7210 */ /* 0x084fe40007f3e0ff */
[----:B----4-:R-:W-:-:S03]  /*341c0*/  IADD3 R47, P6, R47, R45, RZ ;  /* 0x0000002d2f2f7210 */ /* 0x010fc60007fde0ff */
[----:B------:R-:W-:Y:S04]  /*341d0*/  STL [R1+0x408], R43 ;  /* 0x0004082b01007387 */ /* 0x000fe80000100800 */
[----:B------:R-:W-:Y:S01]  /*341e0*/  STL [R1+0x418], R47 ;  /* 0x0004182f01007387 */ /* 0x000fe20000100800 */
[----:B-----5:R-:W-:-:S05]  /*341f0*/  IMAD.X R50, R50, 0x1, R3, P1 ;  /* 0x0000000132327824 */ /* 0x020fca00008e0603 */
[----:B------:R1:W-:Y:S04]  /*34200*/  STL [R1+0x404], R50 ;  /* 0x0004043201007387 */ /* 0x0003e80000100800 */
[----:B------:R-:W2:Y:S01]  /*34210*/  LDL.LU R55, [R1+0x424] ;  /* 0x0004240001377983 */ /* 0x000ea20000300800 */
[----:B------:R-:W-:-:S03]  /*34220*/  IMAD.X R49, R49, 0x1, R3, P6 ;  /* 0x0000000131317824 */ /* 0x000fc600030e0603 */
[----:B------:R-:W4:Y:S04]  /*34230*/  LDL.LU R57, [R1+0x438] ;  /* 0x0004380001397983 */ /* 0x000f280000300800 */
[----:B------:R5:W-:Y:S01]  /*34240*/  STL [R1+0x414], R49 ;  /* 0x0004143101007387 */ /* 0x000be20000100800 */
[----:B------:R-:W-:-:S03]  /*34250*/  IMAD.MOV.U32 R41, RZ, RZ, R50 ;  /* 0x000000ffff297224 */ /* 0x000fc600078e0032 */
[----:B------:R-:W4:Y:S04]  /*34260*/  LDL.LU R58, [R1+0x434] ;  /* 0x00043400013a7983 */ /* 0x000f280000300800 */
[----:B------:R-:W4:Y:S04]  /*34270*/  LDL.LU R51, [R1+0x448] ;  /* 0x0004480001337983 */ /* 0x000f280000300800 */
[----:B-1----:R-:W4:Y:S04]  /*34280*/  LDL.LU R50, [R1+0x458] ;  /* 0x0004580001327983 */ /* 0x002f280000300800 */
[----:B------:R-:W4:Y:S04]  /*34290*/  LDL.LU R54, [R1+0x444] ;  /* 0x0004440001367983 */ /* 0x000f280000300800 */
[----:B------:R-:W4:Y:S01]  /*342a0*/  LDL.LU R56, [R1+0x454] ;  /* 0x0004540001387983 */ /* 0x000f220000300800 */
[----:B---3--:R-:W-:-:S05]  /*342b0*/  IADD3 R46, P6, R46, R45, RZ ;  /* 0x0000002d2e2e7210 */ /* 0x008fca0007fde0ff */
[----:B------:R-:W-:Y:S04]  /*342c0*/  STL [R1+0x428], R46 ;  /* 0x0004282e01007387 */ /* 0x000fe80000100800 */
[----:B------:R-:W3:Y:S04]  /*342d0*/  LDL.LU R60, [R1+0x464] ;  /* 0x00046400013c7983 */ /* 0x000ee80000300800 */
[----:B------:R-:W3:Y:S01]  /*342e0*/  LDL.LU R59, [R1+0x468] ;  /* 0x00046800013b7983 */ /* 0x000ee20000300800 */
[----:B------:R-:W-:Y:S01]  /*342f0*/  ISETP.NE.U32.AND P1, PT, R40, RZ, PT ;  /* 0x000000ff2800720c */ /* 0x000fe20003f25070 */
[----:B------:R-:W-:Y:S01]  /*34300*/  IMAD.MOV.U32 R40, RZ, RZ, R43 ;  /* 0x000000ffff287224 */ /* 0x000fe200078e002b */
[----:B------:R-:W-:Y:S01]  /*34310*/  LOP3.LUT R43, R53, 0x3a, RZ, 0xfc, !PT ;  /* 0x0000003a352b7812 */ /* 0x000fe200078efcff */
[----:B------:R-:W3:Y:S04]  /*34320*/  LDL.LU R52, [R1+0xc2c] ;  /* 0x000c2c0001347983 */ /* 0x000ee80000300800 */
[----:B------:R1:W-:Y:S01]  /*34330*/  LDGSTS.E [R2+0x62600], [R40.64], P2 ;  /* 0x6260000028027fae */ /* 0x0003e20009121848 */
[----:B------:R-:W-:-:S02]  /*34340*/  ISETP.GE.AND P2, PT, R43, UR6, PT ;  /* 0x000000062b007c0c */ /* 0x000fc4000bf46270 */
[----:B------:R-:W-:Y:S01]  /*34350*/  LOP3.LUT R43, R44, 0x3e, RZ, 0xfc, !PT ;  /* 0x0000003e2c2b7812 */ /* 0x000fe200078efcff */
[----:B-1----:R-:W-:Y:S02]  /*34360*/  IMAD.MOV.U32 R40, RZ, RZ, R47 ;  /* 0x000000ffff287224 */ /* 0x002fe400078e002f */
[----:B------:R-:W-:-:S05]  /*34370*/  IMAD.MOV.U32 R41, RZ, RZ, R49 ;  /* 0x000000ffff297224 */ /* 0x000fca00078e0031 */
[----:B------:R1:W-:Y:S01]  /*34380*/  LDGSTS.E [R2+0x62a00], [R40.64], P3 ;  /* 0x62a0000028027fae */ /* 0x0003e20009921848 */
[----:B------:R-:W-:-:S03]  /*34390*/  ISETP.GE.AND P3, PT, R43, UR6, PT ;  /* 0x000000062b007c0c */ /* 0x000fc6000bf66270 */
[----:B------:R-:W3:Y:S04]  /*343a0*/  LDL.LU R43, [R1+0xc30] ;  /* 0x000c3000012b7983 */ /* 0x000ee80000300800 */
[----:B------:R-:W3:Y:S04]  /*343b0*/  LDL.LU R47, [R1+0xc38] ;  /* 0x000c3800012f7983 */ /* 0x000ee80000300800 */
[----:B-----5:R-:W5:Y:S01]  /*343c0*/  S2R R49, SR_TID.X ;  /* 0x0000000000317919 */ /* 0x020f620000002100 */
[----:B------:R-:W-:Y:S02]  /*343d0*/  SEL R42, RZ, 0x4, P5 ;  /* 0x00000004ff2a7807 */ /* 0x000fe40002800000 */
[----:B-1----:R-:W-:Y:S01]  /*343e0*/  SEL R41, RZ, 0x4, P2 ;  /* 0x00000004ff297807 */ /* 0x002fe20001000000 */
[----:B------:R-:W3:Y:S01]  /*343f0*/  LDL.LU R44, [R1+0xc40] ;  /* 0x000c4000012c7983 */ /* 0x000ee20000300800 */
[----:B------:R-:W-:-:S04]  /*34400*/  SEL R40, R42, RZ, !P0 ;  /* 0x000000ff2a287207 */ /* 0x000fc80004000000 */
[----:B------:R-:W-:Y:S02]  /*34410*/  ISETP.NE.U32.AND P5, PT, R40, RZ, PT ;  /* 0x000000ff2800720c */ /* 0x000fe40003fa5070 */
[----:B------:R-:W-:Y:S02]  /*34420*/  SEL R40, RZ, 0x4, P3 ;  /* 0x00000004ff287807 */ /* 0x000fe40001800000 */
[----:B------:R-:W-:Y:S02]  /*34430*/  SEL R41, R41, RZ, !P0 ;  /* 0x000000ff29297207 */ /* 0x000fe40004000000 */
[----:B------:R-:W-:Y:S02]  /*34440*/  SEL R40, R40, RZ, !P0 ;  /* 0x000000ff28287207 */ /* 0x000fe40004000000 */
[----:B-----5:R-:W-:-:S04]  /*34450*/  LOP3.LUT R53, R49, 0x3f, RZ, 0xc0, !PT ;  /* 0x0000003f31357812 */ /* 0x020fc800078ec0ff */
[----:B------:R-:W-:Y:S02]  /*34460*/  ISETP.GE.AND P2, PT, R53, UR6, PT ;  /* 0x0000000635007c0c */ /* 0x000fe4000bf46270 */
[----:B------:R-:W-:Y:S02]  /*34470*/  ISETP.NE.U32.AND P3, PT, R41, RZ, PT ;  /* 0x000000ff2900720c */ /* 0x000fe40003f65070 */
[----:B------:R-:W-:Y:S02]  /*34480*/  SEL R42, RZ, 0x4, P2 ;  /* 0x00000004ff2a7807 */ /* 0x000fe40001000000 */
[----:B------:R-:W-:Y:S02]  /*34490*/  ISETP.NE.U32.AND P2, PT, R40, RZ, PT ;  /* 0x000000ff2800720c */ /* 0x000fe40003f45070 */
[----:B------:R-:W-:Y:S02]  /*344a0*/  MOV R40, R46 ;  /* 0x0000002e00287202 */ /* 0x000fe40000000f00 */
[----:B------:R-:W-:Y:S01]  /*344b0*/  SEL R42, R42, RZ, !P0 ;  /* 0x000000ff2a2a7207 */ /* 0x000fe20004000000 */
[----:B------:R-:W-:-:S04]  /*344c0*/  IMAD.MOV.U32 R252, RZ, RZ, c[0x0][0x18c] ;  /* 0x00006300fffc7624 */ /* 0x000fc800078e00ff */
[----:B------:R-:W-:-:S04]  /*344d0*/  IMAD.SHL.U32 R252, R252, 0x40, RZ ;  /* 0x00000040fcfc7824 */ /* 0x000fc800078e00ff */
[----:B------:R-:W-:Y:S02]  /*344e0*/  IMAD.SHL.U32 R252, R252, 0x4, RZ ;  /* 0x00000004fcfc7824 */ /* 0x000fe400078e00ff */
[----:B--2---:R-:W-:Y:S01]  /*344f0*/  IMAD.X R55, R55, 0x1, R3, P6 ;  /* 0x0000000137377824 */ /* 0x004fe200030e0603 */
[----:B----4-:R-:W-:-:S03]  /*34500*/  IADD3 R57, P6, R57, R45, RZ ;  /* 0x0000002d39397210 */ /* 0x010fc60007fde0ff */
[----:B------:R-:W-:Y:S01]  /*34510*/  IMAD.MOV.U32 R41, RZ, RZ, R55 ;  /* 0x000000ffff297224 */ /* 0x000fe200078e0037 */
[----:B------:R1:W-:Y:S04]  /*34520*/  STL [R1+0x424], R55 ;  /* 0x0004243701007387 */ /* 0x0003e80000100800 */
[----:B------:R2:W-:Y:S01]  /*34530*/  LDGSTS.E [R2+0x62e00], [R40.64], P4 ;  /* 0x62e0000028027fae */ /* 0x0005e2000a121848 */
[----:B------:R-:W-:Y:S01]  /*34540*/  IMAD.X R58, R58, 0x1, R3, P6 ;  /* 0x000000013a3a7824 */ /* 0x000fe200030e0603 */
[-C--:B------:R-:W-:Y:S02]  /*34550*/  IADD3 R51, P0, R51, R45.reuse, RZ ;  /* 0x0000002d33337210 */ /* 0x080fe40007f1e0ff */
[----:B------:R-:W-:Y:S01]  /*34560*/  STL [R1+0x438], R57 ;  /* 0x0004383901007387 */ /* 0x000fe20000100800 */
[----:B------:R-:W-:Y:S01]  /*34570*/  IADD3 R50, P6, R50, R45, RZ ;  /* 0x0000002d32327210 */ /* 0x000fe20007fde0ff */
[----:B--2---:R-:W-:-:S02]  /*34580*/  IMAD.MOV.U32 R40, RZ, RZ, R57 ;  /* 0x000000ffff287224 */ /* 0x004fc400078e0039 */
[----:B------:R-:W-:Y:S01]  /*34590*/  IMAD.MOV.U32 R41, RZ, RZ, R58 ;  /* 0x000000ffff297224 */ /* 0x000fe200078e003a */
[----:B------:R2:W-:Y:S01]  /*345a0*/  STL [R1+0x434], R58 ;  /* 0x0004343a01007387 */ /* 0x0005e20000100800 */
[----:B------:R-:W-:-:S03]  /*345b0*/  IMAD.X R54, R54, 0x1, R3, P0 ;  /* 0x0000000136367824 */ /* 0x000fc600000e0603 */
[----:B-1----:R-:W4:Y:S01]  /*345c0*/  LDL.LU R55, [R1+0xc34] ;  /* 0x000c340001377983 */ /* 0x002f220000300800 */
[----:B------:R-:W-:-:S03]  /*345d0*/  IMAD.X R56, R56, 0x1, R3, P6 ;  /* 0x0000000138387824 */ /* 0x000fc600030e0603 */
[----:B------:R-:W5:Y:S04]  /*345e0*/  LDL.LU R46, [R1+0xc48] ;  /* 0x000c4800012e7983 */ /* 0x000f680000300800 */
[----:B------:R-:W-:Y:S04]  /*345f0*/  STL [R1+0x448], R51 ;  /* 0x0004483301007387 */ /* 0x000fe80000100800 */
[----:B------:R1:W-:Y:S04]  /*34600*/  LDGSTS.E [R2+0x63200], [R40.64], P1 ;  /* 0x6320000028027fae */ /* 0x0003e80008921848 */
[----:B--2---:R-:W2:Y:S04]  /*34610*/  LDL.LU R58, [R1+0xc3c] ;  /* 0x000c3c00013a7983 */ /* 0x004ea80000300800 */
[----:B------:R-:W-:Y:S01]  /*34620*/  STL [R1+0x458], R50 ;  /* 0x0004583201007387 */ /* 0x000fe20000100800 */
[----:B-1----:R-:W-:-:S02]  /*34630*/  IMAD.MOV.U32 R40, RZ, RZ, R51 ;  /* 0x000000ffff287224 */ /* 0x002fc400078e0033 */
[----:B------:R-:W-:Y:S01]  /*34640*/  IMAD.MOV.U32 R41, RZ, RZ, R54 ;  /* 0x000000ffff297224 */ /* 0x000fe200078e0036 */
[----:B---3--:R-:W-:Y:S01]  /*34650*/  IADD3 R59, P0, R59, R45, RZ ;  /* 0x0000002d3b3b7210 */ /* 0x008fe20007f1e0ff */
[----:B------:R1:W-:Y:S04]  /*34660*/  STL [R1+0x444], R54 ;  /* 0x0004443601007387 */ /* 0x0003e80000100800 */
[----:B------:R-:W3:Y:S04]  /*34670*/  LDL.LU R45, [R1+0xc50] ;  /* 0x000c5000012d7983 */ /* 0x000ee80000300800 */
[----:B------:R-:W-:Y:S04]  /*34680*/  STL [R1+0x468], R59 ;  /* 0x0004683b01007387 */ /* 0x000fe80000100800 */
[----:B-1----:R-:W3:Y:S04]  /*34690*/  LDL.LU R54, [R1+0xc44] ;  /* 0x000c440001367983 */ /* 0x002ee80000300800 */
[----:B------:R1:W-:Y:S04]  /*346a0*/  LDGSTS.E [R2+0x63600], [R40.64], P5 ;  /* 0x6360000028027fae */ /* 0x0003e8000a921848 */
[----:B------:R1:W-:Y:S01]  /*346b0*/  STL [R1+0x454], R56 ;  /* 0x0004543801007387 */ /* 0x0003e20000100800 */
[----:B------:R-:W-:-:S03]  /*346c0*/  IMAD.X R60, R60, 0x1, R3, P0 ;  /* 0x000000013c3c7824 */ /* 0x000fc600000e0603 */
[----:B------:R-:W3:Y:S01]  /*346d0*/  LDL.LU R51, [R1+0xc58] ;  /* 0x000c580001337983 */ /* 0x000ee20000300800 */
[----:B-1----:R-:W-:Y:S01]  /*346e0*/  IMAD.MOV.U32 R41, RZ, RZ, R56 ;  /* 0x000000ffff297224 */ /* 0x002fe200078e0038 */
[----:B------:R-:W-:Y:S02]  /*346f0*/  MOV R40, R50 ;  /* 0x0000003200287202 */ /* 0x000fe40000000f00 */
[----:B------:R-:W1:Y:S01]  /*34700*/  S2R R56, SR_TID.X ;  /* 0x0000000000387919 */ /* 0x000e620000002100 */
[----:B------:R-:W-:-:S03]  /*34710*/  IADD3 R43, P1, R43, R252, RZ ;  /* 0x000000fc2b2b7210 */ /* 0x000fc60007f3e0ff */
[----:B------:R-:W3:Y:S01]  /*34720*/  LDL.LU R57, [R1+0xc4c] ;  /* 0x000c4c0001397983 */ /* 0x000ee20000300800 */
[----:B------:R-:W-:Y:S01]  /*34730*/  IADD3 R47, P0, R47, R252, RZ ;  /* 0x000000fc2f2f7210 */ /* 0x000fe20007f1e0ff */
[----:B------:R-:W-:Y:S02]  /*34740*/  IMAD.X R52, R52, 0x1, R0, P1 ;  /* 0x0000000134347824 */ /* 0x000fe400008e0600 */
[----:B------:R1:W-:Y:S04]  /*34750*/  LDGSTS.E [R2+0x63a00], [R40.64], P3 ;  /* 0x63a0000028027fae */ /* 0x0003e80009921848 */
[----:B------:R-:W-:Y:S01]  /*34760*/  STL [R1+0xc30], R43 ;  /* 0x000c302b01007387 */ /* 0x000fe20000100800 */
[----:B-1----:R-:W-:Y:S02]  /*34770*/  SHF.R.S32.HI R61, RZ, 0x6, R56 ;  /* 0x00000006ff3d7819 */ /* 0x002fe40000011438 */
[----:B------:R-:W-:-:S02]  /*34780*/  LOP3.LUT R56, R56, 0x3f, RZ, 0xc0, !PT ;  /* 0x0000003f38387812 */ /* 0x000fc400078ec0ff */
[----:B------:R-:W-:-:S03]  /*34790*/  SGXT R61, R61, 0x1 ;  /* 0x000000013d3d781a */ /* 0x000fc60000000200 */
[----:B------:R-:W-:Y:S02]  /*347a0*/  IMAD.SHL.U32 R56, R56, 0x4, RZ ;  /* 0x0000000438387824 */ /* 0x000fe400078e00ff */
[----:B------:R-:W-:Y:S02]  /*347b0*/  IMAD.MOV.U32 R40, RZ, RZ, R59 ;  /* 0x000000ffff287224 */ /* 0x000fe400078e003b */
[----:B------:R-:W-:Y:S01]  /*347c0*/  IMAD.MOV.U32 R41, RZ, RZ, R60 ;  /* 0x000000ffff297224 */ /* 0x000fe200078e003c */
[----:B------:R-:W-:Y:S01]  /*347d0*/  LOP3.LUT R56, R56, 0x110, R61, 0x78, !PT ;  /* 0x0000011038387812 */ /* 0x000fe200078e783d */
[----:B------:R-:W-:Y:S04]  /*347e0*/  STL [R1+0x464], R60 ;  /* 0x0004643c01007387 */ /* 0x000fe80000100800 */
[----:B------:R-:W3:Y:S04]  /*347f0*/  LDL.LU R50, [R1+0xc60] ;  /* 0x000c600001327983 */ /* 0x000ee80000300800 */
[----:B------:R1:W-:Y:S04]  /*34800*/  LDGSTS.E [R2+0x63e00], [R40.64], P2 ;  /* 0x63e0000028027fae */ /* 0x0003e80009121848 */
[----:B------:R-:W-:Y:S01]  /*34810*/  STL [R1+0xc38], R47 ;  /* 0x000c382f01007387 */ /* 0x000fe20000100800 */
[----:B------:R-:W-:-:S03]  /*34820*/  ISETP.NE.U32.AND P4, PT, R42, RZ, PT ;  /* 0x000000ff2a00720c */ /* 0x000fc60003f85070 */
[----:B------:R1:W-:Y:S02]  /*34830*/  STL [R1+0xc2c], R52 ;  /* 0x000c2c3401007387 */ /* 0x0003e40000100800 */
[----:B-1----:R-:W-:Y:S01]  /*34840*/  IMAD R2, R48, 0x20000, R56 ;  /* 0x0002000030027824 */ /* 0x002fe200078e0238 */
[----:B------:R-:W-:Y:S01]  /*34850*/  MOV R41, R52 ;  /* 0x0000003400297202 */ /* 0x000fe20000000f00 */
[----:B------:R-:W3:Y:S04]  /*34860*/  LDL.LU R56, [R1+0xc54] ;  /* 0x000c540001387983 */ /* 0x000ee80000300800 */
[----:B------:R-:W3:Y:S04]  /*34870*/  LDL.LU R42, [R1+0xc68] ;  /* 0x000c6800012a7983 */ /* 0x000ee80000300800 */
[----:B------:R-:W3:Y:S01]  /*34880*/  LDL.LU R52, [R1+0xc5c] ;  /* 0x000c5c0001347983 */ /* 0x000ee20000300800 */
[----:B------:R-:W-:Y:S01]  /*34890*/  IADD3 R44, P1, R44, R252, RZ ;  /* 0x000000fc2c2c7210 */ /* 0x000fe20007f3e0ff */
[----:B------:R-:W-:-:S02]  /*348a0*/  IMAD.MOV.U32 R40, RZ, RZ, R43 ;  /* 0x000000ffff287224 */ /* 0x000fc400078e002b */
[----:B------:R-:W0:Y:S04]  /*348b0*/  LDGDEPBAR ;  /* 0x00000000000079af */ /* 0x000e280000000000 */
[----:B------:R-:W-:Y:S04]  /*348c0*/  STL [R1+0xc40], R44 ;  /* 0x000c402c01007387 */ /* 0x000fe80000100800 */
[----:B------:R1:W-:Y:S02]  /*348d0*/  LDGSTS.E [R2], [R40.64], P4 ;  /* 0x0000000028027fae */ /* 0x0003e4000a121848 */
[----:B-1----:R-:W-:-:S02]  /*348e0*/  IMAD.MOV.U32 R40, RZ, RZ, R47 ;  /* 0x000000ffff287224 */ /* 0x002fc400078e002f */
[----:B----4-:R-:W-:Y:S01]  /*348f0*/  IMAD.X R55, R55, 0x1, R0, P0 ;  /* 0x0000000137377824 */ /* 0x010fe200000e0600 */
[----:B-----5:R-:W-:-:S04]  /*34900*/  IADD3 R46, P0, R46, R252, RZ ;  /* 0x000000fc2e2e7210 */ /* 0x020fc80007f1e0ff */
[----:B------:R1:W-:Y:S01]  /*34910*/  STL [R1+0xc34], R55 ;  /* 0x000c343701007387 */ /* 0x0003e20000100800 */
[----:B------:R-:W-:-:S03]  /*34920*/  IMAD.MOV.U32 R41, RZ, RZ, R55 ;  /* 0x000000ffff297224 */ /* 0x000fc600078e0037 */
[----:B------:R-:W4:Y:S04]  /*34930*/  LDL.LU R43, [R1+0xba8] ;  /* 0x000ba800012b7983 */ /* 0x000f280000300800 */
[----:B------:R5:W-:Y:S01]  /*34940*/  LDGSTS.E [R2+0x800], [R40.64], P4 ;  /* 0x0080000028027fae */ /* 0x000be2000a121848 */
[----:B--2---:R-:W-:-:S03]  /*34950*/  IMAD.X R58, R58, 0x1, R0, P1 ;  /* 0x000000013a3a7824 */ /* 0x004fc600008e0600 */
[----:B-1----:R-:W2:Y:S04]  /*34960*/  LDL.LU R55, [R1+0xc64] ;  /* 0x000c640001377983 */ /* 0x002ea80000300800 */
[----:B------:R-:W-:Y:S04]  /*34970*/  STL [R1+0xc48], R46 ;  /* 0x000c482e01007387 */ /* 0x000fe80000100800 */
[----:B------:R1:W-:Y:S04]  /*34980*/  STL [R1+0xc3c], R58 ;  /* 0x000c3c3a01007387 */ /* 0x0003e80000100800 */
[----:B------:R-:W2:Y:S04]  /*34990*/  LDL.LU R47, [R1+0xb64] ;  /* 0x000b6400012f7983 */ /* 0x000ea80000300800 */
[----:B------:R-:W2:Y:S01]  /*349a0*/  LDL.LU R59, [R1+0xb60] ;  /* 0x000b6000013b7983 */ /* 0x000ea20000300800 */
[----:B---3--:R-:W-:Y:S01]  /*349b0*/  IADD3 R45, P1, R45, R252, RZ ;  /* 0x000000fc2d2d7210 */ /* 0x008fe20007f3e0ff */
[----:B-----5:R-:W-:-:S02]  /*349c0*/  IMAD.MOV.U32 R40, RZ, RZ, R44 ;  /* 0x000000ffff287224 */ /* 0x020fc400078e002c */
[----:B------:R-:W-:Y:S02]  /*349d0*/  IMAD.MOV.U32 R41, RZ, RZ, R58 ;  /* 0x000000ffff297224 */ /* 0x000fe400078e003a */
[----:B------:R-:W-:Y:S01]  /*349e0*/  IMAD.X R54, R54, 0x1, R0, P0 ;  /* 0x0000000136367824 */ /* 0x000fe200000e0600 */
[----:B------:R-:W-:Y:S04]  /*349f0*/  STL [R1+0xc50], R45 ;  /* 0x000c502d01007387 */ /* 0x000fe80000100800 */
[----:B------:R3:W-:Y:S04]  /*34a00*/  STL [R1+0xc44], R54 ;  /* 0x000c443601007387 */ /* 0x0007e80000100800 */
[----:B------:R-:W5:Y:S01]  /*34a10*/  LDL.LU R44, [R1+0xb5c] ;  /* 0x000b5c00012c7983 */ /* 0x000f620000300800 */
[----:B------:R-:W-:-:S03]  /*34a20*/  IADD3 R51, P0, R51, R252, RZ ;  /* 0x000000fc33337210 */ /* 0x000fc60007f1e0ff */
[----:B-1----:R-:W5:Y:S04]  /*34a30*/  LDL.LU R58, [R1+0xb58] ;  /* 0x000b5800013a7983 */ /* 0x002f680000300800 */
[----:B------:R1:W-:Y:S01]  /*34a40*/  LDGSTS.E [R2+0x1000], [R40.64], P4 ;  /* 0x0100000028027fae */ /* 0x0003e2000a121848 */
[----:B------:R-:W-:-:S03]  /*34a50*/  IMAD.X R57, R57, 0x1, R0, P1 ;  /* 0x0000000139397824 */ /* 0x000fc600008e0600 */
[----:B------:R-:W-:Y:S04]  /*34a60*/  STL [R1+0xc58], R51 ;  /* 0x000c583301007387 */ /* 0x000fe80000100800 */
[----:B------:R3:W-:Y:S01]  /*34a70*/  STL [R1+0xc4c], R57 ;  /* 0x000c4c3901007387 */ /* 0x0007e20000100800 */
[----:B-1----:R-:W-:Y:S01]  /*34a80*/  IMAD.MOV.U32 R40, RZ, RZ, R46 ;  /* 0x000000ffff287224 */ /* 0x002fe200078e002e */
[----:B------:R-:W-:Y:S02]  /*34a90*/  MOV R41, R54 ;  /* 0x0000003600297202 */ /* 0x000fe40000000f00 */
[----:B---3--:R-:W3:Y:S04]  /*34aa0*/  LDL.LU R54, [R1+0xb50] ;  /* 0x000b500001367983 */ /* 0x008ee80000300800 */
[----:B------:R-:W3:Y:S04]  /*34ab0*/  LDL.LU R46, [R1+0xb54] ;  /* 0x000b5400012e7983 */ /* 0x000ee80000300800 */
[----:B------:R1:W-:Y:S02]  /*34ac0*/  LDGSTS.E [R2+0x1800], [R40.64], P4 ;  /* 0x0180000028027fae */ /* 0x0003e4000a121848 */
[----:B-1----:R-:W-:-:S02]  /*34ad0*/  IMAD.MOV.U32 R40, RZ, RZ, R45 ;  /* 0x000000ffff287224 */ /* 0x002fc400078e002d */
[----:B------:R-:W-:Y:S02]  /*34ae0*/  IMAD.MOV.U32 R41, RZ, RZ, R57 ;  /* 0x000000ffff297224 */ /* 0x000fe400078e0039 */
[----:B------:R-:W3:Y:S01]  /*34af0*/  LDL.LU R57, [R1+0xb48] ;  /* 0x000b480001397983 */ /* 0x000ee20000300800 */
[----:B------:R-:W-:-:S03]  /*34b00*/  IADD3 R50, P1, R50, R252, RZ ;  /* 0x000000fc32327210 */ /* 0x000fc60007f3e0ff */
[----:B------:R1:W-:Y:S04]  /*34b10*/  LDGSTS.E [R2+0x2000], [R40.64], P4 ;  /* 0x0200000028027fae */ /* 0x0003e8000a121848 */
[----:B------:R-:W-:Y:S01]  /*34b20*/  STL [R1+0xc60], R50 ;  /* 0x000c603201007387 */ /* 0x000fe20000100800 */
[----:B------:R-:W-:Y:S01]  /*34b30*/  IMAD.X R56, R56, 0x1, R0, P0 ;  /* 0x0000000138387824 */ /* 0x000fe200000e0600 */
[----:B------:R-:W-:-:S04]  /*34b40*/  IADD3 R42, P0, R42, R252, RZ ;  /* 0x000000fc2a2a7210 */ /* 0x000fc80007f1e0ff */
[----:B------:R1:W-:Y:S02]  /*34b50*/  STL [R1+0xc54], R56 ;  /* 0x000c543801007387 */ /* 0x0003e40000100800 */
[----:B-1----:R-:W-:Y:S02]  /*34b60*/  IMAD.MOV.U32 R41, RZ, RZ, R56 ;  /* 0x000000ffff297224 */ /* 0x002fe400078e0038 */
[----:B------:R-:W-:Y:S01]  /*34b70*/  IMAD.X R52, R52, 0x1, R0, P1 ;  /* 0x0000000134347824 */ /* 0x000fe200008e0600 */
[----:B------:R-:W3:Y:S01]  /*34b80*/  LDL.LU R45, [R1+0xb4c] ;  /* 0x000b4c00012d7983 */ /* 0x000ee20000300800 */
[----:B------:R-:W-:-:S03]  /*34b90*/  IMAD.MOV.U32 R40, RZ, RZ, R51 ;  /* 0x000000ffff287224 */ /* 0x000fc600078e0033 */
[----:B------:R-:W3:Y:S04]  /*34ba0*/  LDL.LU R56, [R1+0xb40] ;  /* 0x000b400001387983 */ /* 0x000ee80000300800 */
[----:B------:R-:W-:Y:S04]  /*34bb0*/  STL [R1+0xc68], R42 ;  /* 0x000c682a01007387 */ /* 0x000fe80000100800 */
[----:B------:R1:W-:Y:S04]  /*34bc0*/  STL [R1+0xc5c], R52 ;  /* 0x000c5c3401007387 */ /* 0x0003e80000100800 */
[----:B------:R-:W3:Y:S04]  /*34bd0*/  LDL.LU R51, [R1+0xb44] ;  /* 0x000b440001337983 */ /* 0x000ee80000300800 */
[----:B------:R1:W-:Y:S02]  /*34be0*/  LDGSTS.E [R2+0x2800], [R40.64], P4 ;  /* 0x0280000028027fae */ /* 0x0003e4000a121848 */
[----:B-1----:R-:W-:Y:S01]  /*34bf0*/  IMAD.MOV.U32 R40, RZ, RZ, R50 ;  /* 0x000000ffff287224 */ /* 0x002fe200078e0032 */
[----:B------:R-:W-:-:S02]  /*34c00*/  MOV R41, R52 ;  /* 0x0000003400297202 */ /* 0x000fc40000000f00 */
[----:B------:R-:W3:Y:S04]  /*34c10*/  LDL.LU R52, [R1+0xb38] ;  /* 0x000b380001347983 */ /* 0x000ee80000300800 */
[----:B------:R1:W-:Y:S02]  /*34c20*/  LDGSTS.E [R2+0x3000], [R40.64], P4 ;  /* 0x0300000028027fae */ /* 0x0003e4000a121848 */
[----:B-1----:R-:W-:Y:S01]  /*34c30*/  IMAD.MOV.U32 R40, RZ, RZ, R42 ;  /* 0x000000ffff287224 */ /* 0x002fe200078e002a */
[----:B----4-:R-:W-:Y:S01]  /*34c40*/  IADD3 R43, P1, R43, R252, RZ ;  /* 0x000000fc2b2b7210 */ /* 0x010fe20007f3e0ff */
[----:B--2---:R-:W-:-:S04]  /*34c50*/  IMAD.X R55, R55, 0x1, R0, P0 ;  /* 0x0000000137377824 */ /* 0x004fc800000e0600 */
[----:B------:R-:W-:Y:S01]  /*34c60*/  STL [R1+0xba8], R43 ;  /* 0x000ba82b01007387 */ /* 0x000fe20000100800 */
[----:B------:R-:W-:-:S03]  /*34c70*/  IMAD.MOV.U32 R41, RZ, RZ, R55 ;  /* 0x000000ffff297224 */ /* 0x000fc600078e0037 */
[----:B------:R1:W-:Y:S04]  /*34c80*/  STL [R1+0xc64], R55 ;  /* 0x000c643701007387 */ /* 0x0003e80000100800 */
[----:B------:R-:W2:Y:S01]  /*34c90*/  LDL.LU R50, [R1+0xb3c] ;  /* 0x000b3c0001327983 */ /* 0x000ea20000300800 */
[----:B------:R-:W-:-:S03]  /*34ca0*/  IADD3 R47, P0, R47, R252, RZ ;  /* 0x000000fc2f2f7210 */ /* 0x000fc60007f1e0ff */
[----:B------:R4:W-:Y:S01]  /*34cb0*/  LDGSTS.E [R2+0x3800], [R40.64], P4 ;  /* 0x0380000028027fae */ /* 0x0009e2000a121848 */
[----:B------:R-:W-:-:S03]  /*34cc0*/  IMAD.X R59, R59, 0x1, R0, P1 ;  /* 0x000000013b3b7824 */ /* 0x000fc600008e0600 */
[----:B-1----:R-:W2:Y:S04]  /*34cd0*/  LDL.LU R55, [R1+0xb30] ;  /* 0x000b300001377983 */ /* 0x002ea80000300800 */
[----:B------:R-:W-:Y:S04]  /*34ce0*/  STL [R1+0xb64], R47 ;  /* 0x000b642f01007387 */ /* 0x000fe80000100800 */
[----:B------:R-:W-:Y:S01]  /*34cf0*/  STL [R1+0xb60], R59 ;  /* 0x000b603b01007387 */ /* 0x000fe20000100800 */
[----:B----4-:R-:W-:-:S03]  /*34d00*/  IMAD.MOV.U32 R40, RZ, RZ, R43 ;  /* 0x000000ffff287224 */ /* 0x010fc600078e002b */
[----:B------:R-:W4:Y:S01]  /*34d10*/  LDL.LU R42, [R1+0xb34] ;  /* 0x000b3400012a7983 */ /* 0x000f220000300800 */
[----:B------:R-:W-:Y:S01]  /*34d20*/  IMAD.MOV.U32 R41, RZ, RZ, R59 ;  /* 0x000000ffff297224 */ /* 0x000fe200078e003b */
[----:B-----5:R-:W-:Y:S02]  /*34d30*/  IADD3 R44, P1, R44, R252, RZ ;  /* 0x000000fc2c2c7210 */ /* 0x020fe40007f3e0ff */
[----:B------:R-:W5:Y:S01]  /*34d40*/  LDL.LU R43, [R1+0xb2c] ;  /* 0x000b2c00012b7983 */ /* 0x000f620000300800 */
[----:B------:R-:W-:-:S03]  /*34d50*/  IMAD.X R58, R58, 0x1, R0, P0 ;  /* 0x000000013a3a7824 */ /* 0x000fc600000e0600 */
[----:B------:R1:W-:Y:S04]  /*34d60*/  LDGSTS.E [R2+0x4000], [R40.64], P4 ;  /* 0x0400000028027fae */ /* 0x0003e8000a121848 */
[----:B------:R-:W-:Y:S04]  /*34d70*/  STL [R1+0xb5c], R44 ;  /* 0x000b5c2c01007387 */ /* 0x000fe80000100800 */
[----:B------:R3:W-:Y:S01]  /*34d80*/  STL [R1+0xb58], R58 ;  /* 0x000b583a01007387 */ /* 0x0007e20000100800 */
[----:B-1----:R-:W-:Y:S01]  /*34d90*/  IMAD.MOV.U32 R40, RZ, RZ, R47 ;  /* 0x000000ffff287224 */ /* 0x002fe200078e002f */
[----:B------:R-:W-:Y:S01]  /*34da0*/  MOV R41, R58 ;  /* 0x0000003a00297202 */ /* 0x000fe20000000f00 */
[----:B---3--:R-:W-:Y:S01]  /*34db0*/  IMAD.X R54, R54, 0x1, R0, P1 ;  /* 0x0000000136367824 */ /* 0x008fe200008e0600 */
[----:B------:R-:W5:Y:S01]  /*34dc0*/  LDL.LU R58, [R1+0xb28] ;  /* 0x000b2800013a7983 */ /* 0x000f620000300800 */
[----:B------:R-:W-:-:S03]  /*34dd0*/  IADD3 R46, P0, R46, R252, RZ ;  /* 0x000000fc2e2e7210 */ /* 0x000fc60007f1e0ff */
[----:B------:R1:W-:Y:S04]  /*34de0*/  LDGSTS.E [R2+0x4800], [R40.64], P4 ;  /* 0x0480000028027fae */ /* 0x0003e8000a121848 */
[----:B------:R-:W-:Y:S04]  /*34df0*/  STL [R1+0xb54], R46 ;  /* 0x000b542e01007387 */ /* 0x000fe80000100800 */
[----:B------:R1:W-:Y:S04]  /*34e00*/  STL [R1+0xb50], R54 ;  /* 0x000b503601007387 */ /* 0x0003e80000100800 */
[----:B------:R-:W5:Y:S01]  /*34e10*/  LDL.LU R47, [R1+0xb24] ;  /* 0x000b2400012f7983 */ /* 0x000f620000300800 */
[----:B-1----:R-:W-:-:S02]  /*34e20*/  IMAD.MOV.U32 R41, RZ, RZ, R54 ;  /* 0x000000ffff297224 */ /* 0x002fc400078e0036 */
[----:B------:R-:W-:Y:S01]  /*34e30*/  IMAD.MOV.U32 R40, RZ, RZ, R44 ;  /* 0x000000ffff287224 */ /* 0x000fe200078e002c */
[----:B------:R-:W5:Y:S01]  /*34e40*/  LDL.LU R54, [R1+0xb20] ;  /* 0x000b200001367983 */ /* 0x000f620000300800 */
[----:B------:R-:W-:-:S03]  /*34e50*/  IMAD.X R57, R57, 0x1, R0, P0 ;  /* 0x0000000139397824 */ /* 0x000fc600000e0600 */
[----:B------:R1:W-:Y:S02]  /*34e60*/  LDGSTS.E [R2+0x5000], [R40.64], P4 ;  /* 0x0500000028027fae */ /* 0x0003e4000a121848 */
[----:B-1----:R-:W-:Y:S02]  /*34e70*/  IMAD.MOV.U32 R41, RZ, RZ, R57 ;  /* 0x000000ffff297224 */ /* 0x002fe400078e0039 */
[----:B------:R-:W-:-:S05]  /*34e80*/  IMAD.MOV.U32 R40, RZ, RZ, R46 ;  /* 0x000000ffff287224 */ /* 0x000fca00078e002e */
[----:B------:R1:W-:Y:S01]  /*34e90*/  LDGSTS.E [R2+0x5800], [R40.64], P4 ;  /* 0x0580000028027fae */ /* 0x0003e2000a121848 */
[----:B------:R-:W-:-:S05]  /*34ea0*/  IADD3 R45, P1, R45, R252, RZ ;  /* 0x000000fc2d2d7210 */ /* 0x000fca0007f3e0ff */
[----:B------:R-:W-:Y:S01]  /*34eb0*/  STL [R1+0xb4c], R45 ;  /* 0x000b4c2d01007387 */ /* 0x000fe20000100800 */
[----:B------:R-:W-:-:S03]  /*34ec0*/  IMAD.X R56, R56, 0x1, R0, P1 ;  /* 0x0000000138387824 */ /* 0x000fc600008e0600 */
[----:B------:R1:W-:Y:S04]  /*34ed0*/  STL [R1+0xb48], R57 ;  /* 0x000b483901007387 */ /* 0x0003e80000100800 */
[----:B------:R-:W5:Y:S01]  /*34ee0*/  LDL.LU R44, [R1+0xb1c] ;  /* 0x000b1c00012c7983 */ /* 0x000f620000300800 */
[----:B------:R-:W-:-:S03]  /*34ef0*/  IADD3 R51, P0, R51, R252, RZ ;  /* 0x000000fc33337210 */ /* 0x000fc60007f1e0ff */
[----:B-1----:R-:W5:Y:S04]  /*34f00*/  LDL.LU R57, [R1+0xb18] ;  /* 0x000b180001397983 */ /* 0x002f680000300800 */
[----:B------:R-:W-:Y:S04]  /*34f10*/  STL [R1+0xb44], R51 ;  /* 0x000b443301007387 */ /* 0x000fe80000100800 */
[----:B------:R1:W-:Y:S04]  /*34f20*/  STL [R1+0xb40], R56 ;  /* 0x000b403801007387 */ /* 0x0003e80000100800 */
[----:B------:R-:W5:Y:S04]  /*34f30*/  LDL.LU R46, [R1+0xb14] ;  /* 0x000b1400012e7983 */ /* 0x000f680000300800 */
[----:B------:R-:W5:Y:S01]  /*34f40*/  LDL.LU R59, [R1+0xb10] ;  /* 0x000b1000013b7983 */ /* 0x000f620000300800 */
[----:B------:R-:W-:Y:S01]  /*34f50*/  IMAD.X R52, R52, 0x1, R0, P0 ;  /* 0x0000000134347824 */ /* 0x000fe200000e0600 */
[----:B------:R-:W-:Y:S01]  /*34f60*/  MOV R41, R56 ;  /* 0x0000003800297202 */ /* 0x000fe20000000f00 */
[----:B------:R-:W-:-:S05]  /*34f70*/  IMAD.MOV.U32 R40, RZ, RZ, R45 ;  /* 0x000000ffff287224 */ /* 0x000fca00078e002d */
[----:B------:R1:W-:Y:S02]  /*34f80*/  LDGSTS.E [R2+0x6000], [R40.64], P4 ;  /* 0x0600000028027fae */ /* 0x0003e4000a121848 */
[----:B-1----:R-:W-:Y:S02]  /*34f90*/  IMAD.MOV.U32 R40, RZ, RZ, R51 ;  /* 0x000000ffff287224 */ /* 0x002fe400078e0033 */
[----:B------:R-:W-:-:S05]  /*34fa0*/  IMAD.MOV.U32 R41, RZ, RZ, R52 ;  /* 0x000000ffff297224 */ /* 0x000fca00078e0034 */
[----:B------:R1:W-:Y:S01]  /*34fb0*/  LDGSTS.E [R2+0x6800], [R40.64], P4 ;  /* 0x0680000028027fae */ /* 0x0003e2000a121848 */
[----:B--2---:R-:W-:-:S05]  /*34fc0*/  IADD3 R50, P1, R50, R252, RZ ;  /* 0x000000fc32327210 */ /* 0x004fca0007f3e0ff */
[----:B------:R-:W-:Y:S01]  /*34fd0*/  STL [R1+0xb3c], R50 ;  /* 0x000b3c3201007387 */ /* 0x000fe20000100800 */
[----:B------:R-:W-:-:S03]  /*34fe0*/  IMAD.X R55, R55, 0x1, R0, P1 ;  /* 0x0000000137377824 */ /* 0x000fc600008e0600 */
[----:B------:R2:W-:Y:S04]  /*34ff0*/  STL [R1+0xb38], R52 ;  /* 0x000b383401007387 */ /* 0x0005e80000100800 */
[----:B------:R-:W3:Y:S04]  /*35000*/  LDL.LU R45, [R1+0xb0c] ;  /* 0x000b0c00012d7983 */ /* 0x000ee80000300800 */
[----:B------:R-:W3:Y:S01]  /*35010*/  LDL.LU R56, [R1+0xb08] ;  /* 0x000b080001387983 */ /* 0x000ee20000300800 */
[----:B----4-:R-:W-:-:S05]  /*35020*/  IADD3 R42, P0, R42, R252, RZ ;  /* 0x000000fc2a2a7210 */ /* 0x010fca0007f1e0ff */
[----:B------:R-:W-:Y:S04]  /*35030*/  STL [R1+0xb34], R42 ;  /* 0x000b342a01007387 */ /* 0x000fe80000100800 */
[----:B------:R4:W-:Y:S04]  /*35040*/  STL [R1+0xb30], R55 ;  /* 0x000b303701007387 */ /* 0x0009e80000100800 */
[----:B--2---:R-:W2:Y:S01]  /*35050*/  LDL.LU R52, [R1+0xb00] ;  /* 0x000b000001347983 */ /* 0x004ea20000300800 */
[----:B-----5:R-:W-:-:S03]  /*35060*/  IADD3 R43, P1, R43, R252, RZ ;  /* 0x000000fc2b2b7210 */ /* 0x020fc60007f3e0ff */
[----:B------:R-:W5:Y:S01]  /*35070*/  LDL.LU R51, [R1+0xb04] ;  /* 0x000b040001337983 */ /* 0x000f620000300800 */
[----:B-1----:R-:W-:Y:S02]  /*35080*/  IMAD.MOV.U32 R40, RZ, RZ, R50 ;  /* 0x000000ffff287224 */ /* 0x002fe400078e0032 */
[----:B------:R-:W-:Y:S02]  /*35090*/  IMAD.MOV.U32 R41, RZ, RZ, R55 ;  /* 0x000000ffff297224 */ /* 0x000fe400078e0037 */
[----:B----4-:R-:W3:Y:S01]  /*350a0*/  LDL.LU R55, [R1+0xaf8] ;  /* 0x000af80001377983 */ /* 0x010ee20000300800 */
[----:B------:R-:W-:-:S03]  /*350b0*/  IMAD.X R58, R58, 0x1, R0, P0 ;  /* 0x000000013a3a7824 */ /* 0x000fc600000e0600 */
[----:B------:R-:W-:Y:S04]  /*350c0*/  STL [R1+0xb2c], R43 ;  /* 0x000b2c2b01007387 */ /* 0x000fe80000100800 */
[----:B------:R1:W-:Y:S04]  /*350d0*/  STL [R1+0xb28], R58 ;  /* 0x000b283a01007387 */ /* 0x0003e80000100800 */
[----:B------:R1:W-:Y:S04]  /*350e0*/  LDGSTS.E [R2+0x7000], [R40.64], P4 ;  /* 0x0700000028027fae */ /* 0x0003e8000a121848 */
[----:B------:R-:W3:Y:S01]  /*350f0*/  LDL.LU R50, [R1+0xafc] ;  /* 0x000afc0001327983 */ /* 0x000ee20000300800 */
[----:B------:R-:W-:Y:S01]  /*35100*/  IADD3 R47, P0, R47, R252, RZ ;  /* 0x000000fc2f2f7210 */ /* 0x000fe20007f1e0ff */
[----:B------:R-:W-:Y:S01]  /*35110*/  IMAD.X R54, R54, 0x1, R0, P1 ;  /* 0x0000000136367824 */ /* 0x000fe200008e0600 */
[----:B-1----:R-:W-:Y:S01]  /*35120*/  MOV R41, R58 ;  /* 0x0000003a00297202 */ /* 0x002fe20000000f00 */
[----:B------:R-:W-:Y:S01]  /*35130*/  IMAD.MOV.U32 R40, RZ, RZ, R42 ;  /* 0x000000ffff287224 */ /* 0x000fe200078e002a */
[----:B------:R-:W3:Y:S04]  /*35140*/  LDL.LU R58, [R1+0xaf0] ;  /* 0x000af000013a7983 */ /* 0x000ee80000300800 */
[----:B------:R-:W-:Y:S04]  /*35150*/  STL [R1+0xb24], R47 ;  /* 0x000b242f01007387 */ /* 0x000fe80000100800 */
[----:B------:R1:W-:Y:S04]  /*35160*/  STL [R1+0xb20], R54 ;  /* 0x000b203601007387 */ /* 0x0003e80000100800 */
[----:B------:R-:W3:Y:S04]  /*35170*/  LDL.LU R42, [R1+0xaf4] ;  /* 0x000af400012a7983 */ /* 0x000ee80000300800 */
[----:B------:R1:W-:Y:S02]  /*35180*/  LDGSTS.E [R2+0x7800], [R40.64], P4 ;  /* 0x0780000028027fae */ /* 0x0003e4000a121848 */
[----:B-1----:R-:W-:-:S02]  /*35190*/  IMAD.MOV.U32 R40, RZ, RZ, R43 ;  /* 0x000000ffff287224 */ /* 0x002fc400078e002b */
[----:B------:R-:W-:Y:S02]  /*351a0*/  IMAD.MOV.U32 R41, RZ, RZ, R54 ;  /* 0x000000ffff297224 */ /* 0x000fe400078e0036 */
[----:B------:R-:W3:Y:S04]  /*351b0*/  LDL.LU R54, [R1+0xae8] ;  /* 0x000ae80001367983 */ /* 0x000ee80000300800 */
[----:B------:R1:W-:Y:S01]  /*351c0*/  LDGSTS.E [R2+0x8000], [R40.64], P4 ;  /* 0x0800000028027fae */ /* 0x0003e2000a121848 */
[----:B------:R-:W-:Y:S01]  /*351d0*/  IADD3 R44, P1, R44, R252, RZ ;  /* 0x000000fc2c2c7210 */ /* 0x000fe20007f3e0ff */
[----:B------:R-:W-:-:S04]  /*351e0*/  IMAD.X R57, R57, 0x1, R0, P0 ;  /* 0x0000000139397824 */ /* 0x000fc800000e0600 */
[----:B------:R-:W-:Y:S01]  /*351f0*/  STL [R1+0xb1c], R44 ;  /* 0x000b1c2c01007387 */ /* 0x000fe20000100800 */
[----:B-1----:R-:W-:-:S03]  /*35200*/  IMAD.MOV.U32 R41, RZ, RZ, R57 ;  /* 0x000000ffff297224 */ /* 0x002fc600078e0039 */
[----:B------:R1:W-:Y:S01]  /*35210*/  STL [R1+0xb18], R57 ;  /* 0x000b183901007387 */ /* 0x0003e20000100800 */
[----:B------:R-:W-:-:S03]  /*35220*/  IMAD.MOV.U32 R40, RZ, RZ, R47 ;  /* 0x000000ffff287224 */ /* 0x000fc600078e002f */
[----:B------:R-:W3:Y:S01]  /*35230*/  LDL.LU R43, [R1+0xaec] ;  /* 0x000aec00012b7983 */ /* 0x000ee20000300800 */
[----:B------:R-:W-:-:S03]  /*35240*/  IADD3 R46, P0, R46, R252, RZ ;  /* 0x000000fc2e2e7210 */ /* 0x000fc60007f1e0ff */
[----:B------:R1:W-:Y:S01]  /*35250*/  LDGSTS.E [R2+0x8800], [R40.64], P4 ;  /* 0x0880000028027fae */ /* 0x0003e2000a121848 */
[----:B------:R-:W-:-:S03]  /*35260*/  IMAD.X R59, R59, 0x1, R0, P1 ;  /* 0x000000013b3b7824 */ /* 0x000fc600008e0600 */
[----:B-1----:R-:W3:Y:S04]  /*35270*/  LDL.LU R57, [R1+0xae0] ;  /* 0x000ae00001397983 */ /* 0x002ee80000300800 */
[----:B------:R-:W-:Y:S04]  /*35280*/  STL [R1+0xb14], R46 ;  /* 0x000b142e01007387 */ /* 0x000fe80000100800 */
[----:B------:R-:W-:Y:S04]  /*35290*/  STL [R1+0xb10], R59 ;  /* 0x000b103b01007387 */ /* 0x000fe80000100800 */
[----:B------:R-:W3:Y:S01]  /*352a0*/  LDL.LU R47, [R1+0xae4] ;  /* 0x000ae400012f7983 */ /* 0x000ee20000300800 */
[----:B------:R-:W-:Y:S01]  /*352b0*/  IMAD.MOV.U32 R40, RZ, RZ, R44 ;  /* 0x000000ffff287224 */ /* 0x000fe200078e002c */
[----:B------:R-:W-:-:S02]  /*352c0*/  MOV R41, R59 ;  /* 0x0000003b00297202 */ /* 0x000fc40000000f00 */
[----:B------:R-:W3:Y:S04]  /*352d0*/  LDL.LU R44, [R1+0xadc] ;  /* 0x000adc00012c7983 */ /* 0x000ee80000300800 */
[----:B------:R1:W-:Y:S02]  /*352e0*/  LDGSTS.E [R2+0x9000], [R40.64], P4 ;  /* 0x0900000028027fae */ /* 0x0003e4000a121848 */
[----:B-1----:R-:W-:Y:S01]  /*352f0*/  IMAD.MOV.U32 R40, RZ, RZ, R46 ;  /* 0x000000ffff287224 */ /* 0x002fe200078e002e */
[----:B---3--:R-:W-:Y:S01]  /*35300*/  IADD3 R45, P1, R45, R252, RZ ;  /* 0x000000fc2d2d7210 */ /* 0x008fe20007f3e0ff */
[----:B------:R-:W-:-:S04]  /*35310*/  IMAD.X R56, R56, 0x1, R0, P0 ;  /* 0x0000000138387824 */ /* 0x000fc800000e0600 */
[----:B------:R-:W-:Y:S01]  /*35320*/  STL [R1+0xb0c], R45 ;  /* 0x000b0c2d01007387 */ /* 0x000fe20000100800 */
[----:B------:R-:W-:-:S03]  /*35330*/  IMAD.MOV.U32 R41, RZ, RZ, R56 ;  /* 0x000000ffff297224 */ /* 0x000fc600078e0038 */
[----:B------:R1:W-:Y:S04]  /*35340*/  STL [R1+0xb08], R56 ;  /* 0x000b083801007387 */ /* 0x0003e80000100800 */
[----:B------:R3:W-:Y:S04]  /*35350*/  LDGSTS.E [R2+0x9800], [R40.64], P4 ;  /* 0x0980000028027fae */ /* 0x0007e8000a121848 */
[----:B-1----:R-:W4:Y:S01]  /*35360*/  LDL.LU R56, [R1+0xad8] ;  /* 0x000ad80001387983 */ /* 0x002f220000300800 */
[----:B--2---:R-:W-:Y:S01]  /*35370*/  IMAD.X R52, R52, 0x1, R0, P1 ;  /* 0x0000000134347824 */ /* 0x004fe200008e0600 */
[----:B-----5:R-:W-:-:S03]  /*35380*/  IADD3 R51, P0, R51, R252, RZ ;  /* 0x000000fc33337210 */ /* 0x020fc60007f1e0ff */
[----:B---3--:R-:W-:Y:S02]  /*35390*/  IMAD.MOV.U32 R41, RZ, RZ, R52 ;  /* 0x000000ffff297224 */ /* 0x008fe400078e0034 */
[----:B------:R-:W-:Y:S04]  /*353a0*/  STL [R1+0xb04], R51 ;  /* 0x000b043301007387 */ /* 0x000fe80000100800 */
[----:B------:R1:W-:Y:S04]  /*353b0*/  STL [R1+0xb00], R52 ;  /* 0x000b003401007387 */ /* 0x0003e80000100800 */
[----:B------:R-:W2:Y:S01]  /*353c0*/  LDL.LU R46, [R1+0x63c] ;  /* 0x00063c00012e7983 */ /* 0x000ea20000300800 */
[----:B------:R-:W-:-:S02]  /*353d0*/  IMAD.X R55, R55, 0x1, R0, P0 ;  /* 0x0000000137377824 */ /* 0x000fc400000e0600 */
[----:B------:R-:W-:Y:S01]  /*353e0*/  IMAD.MOV.U32 R40, RZ, RZ, R45 ;  /* 0x000000ffff287224 */ /* 0x000fe200078e002d */
[----:B-1----:R-:W3:Y:S04]  /*353f0*/  LDL.LU R52, [R1+0x61c] ;  /* 0x00061c0001347983 */ /* 0x002ee80000300800 */
[----:B------:R1:W-:Y:S01]  /*35400*/  LDGSTS.E [R2+0xa000], [R40.64], P4 ;  /* 0x0a00000028027fae */ /* 0x0003e2000a121848 */
[----:B------:R-:W-:-:S05]  /*35410*/  IADD3 R50, P1, R50, R252, RZ ;  /* 0x000000fc32327210 */ /* 0x000fca0007f3e0ff */
[----:B------:R-:W-:Y:S04]  /*35420*/  STL [R1+0xafc], R50 ;  /* 0x000afc3201007387 */ /* 0x000fe80000100800 */
[----:B------:R5:W-:Y:S01]  /*35430*/  STL [R1+0xaf8], R55 ;  /* 0x000af83701007387 */ /* 0x000be20000100800 */
[----:B------:R-:W-:-:S03]  /*35440*/  IMAD.X R58, R58, 0x1, R0, P1 ;  /* 0x000000013a3a7824 */ /* 0x000fc600008e0600 */
[----:B------:R-:W3:Y:S01]  /*35450*/  LDL.LU R45, [R1+0x65c] ;  /* 0x00065c00012d7983 */ /* 0x000ee20000300800 */
[----:B-1----:R-:W-:Y:S01]  /*35460*/  MOV R41, R55 ;  /* 0x0000003700297202 */ /* 0x002fe20000000f00 */
[----:B------:R-:W-:Y:S02]  /*35470*/  IMAD.MOV.U32 R40, RZ, RZ, R51 ;  /* 0x000000ffff287224 */ /* 0x000fe400078e0033 */
[----:B-----5:R-:W5:Y:S04]  /*35480*/  LDL.LU R55, [R1+0x638] ;  /* 0x0006380001377983 */ /* 0x020f680000300800 */
[----:B------:R1:W-:Y:S01]  /*35490*/  LDGSTS.E [R2+0xa800], [R40.64], P4 ;  /* 0x0a80000028027fae */ /* 0x0003e2000a121848 */
[----:B------:R-:W-:-:S05]  /*354a0*/  IADD3 R42, P0, R42, R252, RZ ;  /* 0x000000fc2a2a7210 */ /* 0x000fca0007f1e0ff */
[----:B------:R-:W-:Y:S04]  /*354b0*/  STL [R1+0xaf4], R42 ;  /* 0x000af42a01007387 */ /* 0x000fe80000100800 */
[----:B------:R1:W-:Y:S04]  /*354c0*/  STL [R1+0xaf0], R58 ;  /* 0x000af03a01007387 */ /* 0x0003e80000100800 */
[----:B------:R-:W5:Y:S04]  /*354d0*/  LDL.LU R51, [R1+0x67c] ;  /* 0x00067c0001337983 */ /* 0x000f680000300800 */
[----:B------:R-:W5:Y:S01]  /*354e0*/  LDL.LU R59, [R1+0x658] ;  /* 0x00065800013b7983 */ /* 0x000f620000300800 */
[----:B------:R-:W-:-:S02]  /*354f0*/  IMAD.X R54, R54, 0x1, R0, P0 ;  /* 0x0000000136367824 */ /* 0x000fc400000e0600 */
[----:B-1----:R-:W-:Y:S02]  /*35500*/  IMAD.MOV.U32 R40, RZ, RZ, R50 ;  /* 0x000000ffff287224 */ /* 0x002fe400078e0032 */
[----:B------:R-:W-:-:S05]  /*35510*/  IMAD.MOV.U32 R41, RZ, RZ, R58 ;  /* 0x000000ffff297224 */ /* 0x000fca00078e003a */
[----:B------:R1:W-:Y:S01]  /*35520*/  LDGSTS.E [R2+0xb000], [R40.64], P4 ;  /* 0x0b00000028027fae */ /* 0x0003e2000a121848 */
[----:B------:R-:W-:-:S05]  /*35530*/  IADD3 R43, P1, R43, R252, RZ ;  /* 0x000000fc2b2b7210 */ /* 0x000fca0007f3e0ff */
[----:B------:R-:W-:Y:S01]  /*35540*/  STL [R1+0xaec], R43 ;  /* 0x000aec2b01007387 */ /* 0x000fe20000100800 */
[----:B------:R-:W-:-:S03]  /*35550*/  IMAD.X R57, R57, 0x1, R0, P1 ;  /* 0x0000000139397824 */ /* 0x000fc600008e0600 */
[----:B------:R1:W-:Y:S02]  /*35560*/  STL [R1+0xae8], R54 ;  /* 0x000ae83601007387 */ /* 0x0003e40000100800 */
[----:B-1----:R-:W-:Y:S02]  /*35570*/  IMAD.MOV.U32 R41, RZ, RZ, R54 ;  /* 0x000000ffff297224 */ /* 0x002fe400078e0036 */
[----:B------:R-:W5:Y:S01]  /*35580*/  LDL.LU R50, [R1+0x69c] ;  /* 0x00069c0001327983 */ /* 0x000f620000300800 */
[----:B------:R-:W-:-:S03]  /*35590*/  IADD3 R47, P0, R47, R252, RZ ;  /* 0x000000fc2f2f7210 */ /* 0x000fc60007f1e0ff */
[----:B------:R-:W5:Y:S01]  /*355a0*/  LDL.LU R58, [R1+0x678] ;  /* 0x00067800013a7983 */ /* 0x000f620000300800 */
[----:B------:R-:W-:-:S03]  /*355b0*/  IMAD.MOV.U32 R40, RZ, RZ, R42 ;  /* 0x000000ffff287224 */ /* 0x000fc600078e002a */
[----:B------:R-:W-:Y:S04]  /*355c0*/  STL [R1+0xae4], R47 ;  /* 0x000ae42f01007387 */ /* 0x000fe80000100800 */
[----:B------:R1:W-:Y:S04]  /*355d0*/  STL [R1+0xae0], R57 ;  /* 0x000ae03901007387 */ /* 0x0003e80000100800 */
[----:B------:R-:W5:Y:S04]  /*355e0*/  LDL.LU R54, [R1+0x698] ;  /* 0x0006980001367983 */ /* 0x000f680000300800 */
[----:B------:R-:W5:Y:S01]  /*355f0*/  LDL.LU R42, [R1+0x6bc] ;  /* 0x0006bc00012a7983 */ /* 0x000f620000300800 */
[----:B------:R-:W-:-:S03]  /*35600*/  IADD3 R44, P1, R44, R252, RZ ;  /* 0x000000fc2c2c7210 */ /* 0x000fc60007f3e0ff */
[----:B------:R1:W-:Y:S02]  /*35610*/  LDGSTS.E [R2+0xb800], [R40.64], P4 ;  /* 0x0b80000028027fae */ /* 0x0003e4000a121848 */
[----:B-1----:R-:W-:Y:S01]  /*35620*/  IMAD.MOV.U32 R40, RZ, RZ, R43 ;  /* 0x000000ffff287224 */ /* 0x002fe200078e002b */
[----:B------:R-:W-:Y:S02]  /*35630*/  MOV R41, R57 ;  /* 0x0000003900297202 */ /* 0x000fe40000000f00 */
[----:B------:R-:W5:Y:S04]  /*35640*/  LDL.LU R57, [R1+0x6b8] ;  /* 0x0006b80001397983 */ /* 0x000f680000300800 */
[----:B------:R-:W-:Y:S04]  /*35650*/  STL [R1+0xadc], R44 ;  /* 0x000adc2c01007387 */ /* 0x000fe80000100800 */
[----:B------:R1:W-:Y:S02]  /*35660*/  LDGSTS.E [R2+0xc000], [R40.64], P4 ;  /* 0x0c00000028027fae */ /* 0x0003e4000a121848 */
[----:B-1----:R-:W-:-:S02]  /*35670*/  IMAD.MOV.U32 R40, RZ, RZ, R47 ;  /* 0x000000ffff287224 */ /* 0x002fc400078e002f */
[----:B----4-:R-:W-:-:S04]  /*35680*/  IMAD.X R56, R56, 0x1, R0, P0 ;  /* 0x0000000138387824 */ /* 0x010fc800000e0600 */
[----:B------:R-:W-:Y:S01]  /*35690*/  IMAD.MOV.U32 R41, RZ, RZ, R56 ;  /* 0x000000ffff297224 */ /* 0x000fe200078e0038 */
[----:B------:R1:W-:Y:S04]  /*356a0*/  STL [R1+0xad8], R56 ;  /* 0x000ad83801007387 */ /* 0x0003e80000100800 */
[----:B------:R-:W4:Y:S04]  /*356b0*/  LDL.LU R43, [R1+0x6dc] ;  /* 0x0006dc00012b7983 */ /* 0x000f280000300800 */
[----:B------:R3:W-:Y:S04]  /*356c0*/  LDGSTS.E [R2+0xc800], [R40.64], P4 ;  /* 0x0c80000028027fae */ /* 0x0007e8000a121848 */
[----:B-1----:R-:W4:Y:S01]  /*356d0*/  LDL.LU R56, [R1+0x6d8] ;  /* 0x0006d80001387983 */ /* 0x002f220000300800 */
[----:B--2---:R-:W-:Y:S01]  /*356e0*/  IADD3 R46, P0, R46, R252, RZ ;  /* 0x000000fc2e2e7210 */ /* 0x004fe20007f1e0ff */
[----:B---3--:R-:W-:-:S04]  /*356f0*/  IMAD.X R52, R52, 0x1, R0, P1 ;  /* 0x0000000134347824 */ /* 0x008fc800008e0600 */
[----:B------:R-:W-:Y:S04]  /*35700*/  STL [R1+0x63c], R46 ;  /* 0x00063c2e01007387 */ /* 0x000fe80000100800 */
[----:B------:R1:W-:Y:S04]  /*35710*/  STL [R1+0x61c], R52 ;  /* 0x00061c3401007387 */ /* 0x0003e80000100800 */
[----:B------:R-:W2:Y:S01]  /*35720*/  LDL.LU R47, [R1+0x6fc] ;  /* 0x0006fc00012f7983 */ /* 0x000ea20000300800 */
[----:B------:R-:W-:Y:S02]  /*35730*/  IMAD.MOV.U32 R40, RZ, RZ, R44 ;  /* 0x000000ffff287224 */ /* 0x000fe400078e002c */
[----:B------:R-:W-:-:S02]  /*35740*/  IMAD.MOV.U32 R41, RZ, RZ, R52 ;  /* 0x000000ffff297224 */ /* 0x000fc400078e0034 */
[----:B-1----:R-:W3:Y:S01]  /*35750*/  LDL.LU R52, [R1+0x6f8] ;  /* 0x0006f80001347983 */ /* 0x002ee20000300800 */
[----:B------:R-:W-:-:S03]  /*35760*/  IADD3 R45, P1, R45, R252, RZ ;  /* 0x000000fc2d2d7210 */ /* 0x000fc60007f3e0ff */
[----:B------:R1:W-:Y:S01]  /*35770*/  LDGSTS.E [R2+0xd000], [R40.64], P4 ;  /* 0x0d00000028027fae */ /* 0x0003e2000a121848 */
[----:B-----5:R-:W-:-:S03]  /*35780*/  IMAD.X R55, R55, 0x1, R0, P0 ;  /* 0x0000000137377824 */ /* 0x020fc600000e0600 */
[----:B------:R-:W-:Y:S04]  /*35790*/  STL [R1+0x65c], R45 ;  /* 0x00065c2d01007387 */ /* 0x000fe80000100800 */
[----:B------:R5:W-:Y:S01]  /*357a0*/  STL [R1+0x638], R55 ;  /* 0x0006383701007387 */ /* 0x000be20000100800 */
[----:B-1----:R-:W-:Y:S01]  /*357b0*/  MOV R41, R55 ;  /* 0x0000003700297202 */ /* 0x002fe20000000f00 */
[----:B------:R-:W-:Y:S02]  /*357c0*/  IMAD.MOV.U32 R40, RZ, RZ, R46 ;  /* 0x000000ffff287224 */ /* 0x000fe400078e002e */
[----:B------:R-:W3:Y:S04]  /*357d0*/  LDL.LU R44, [R1+0x71c] ;  /* 0x00071c00012c7983 */ /* 0x000ee80000300800 */
[----:B------:R1:W-:Y:S04]  /*357e0*/  LDGSTS.E [R2+0xd800], [R40.64], P4 ;  /* 0x0d80000028027fae */ /* 0x0003e8000a121848 */
[----:B-----5:R-:W3:Y:S01]  /*357f0*/  LDL.LU R55, [R1+0x718] ;  /* 0x0007180001377983 */ /* 0x020ee20000300800 */
[----:B------:R-:W-:Y:S01]  /*35800*/  IADD3 R51, P0, R51, R252, RZ ;  /* 0x000000fc33337210 */ /* 0x000fe20007f1e0ff */
[----:B------:R-:W-:-:S04]  /*35810*/  IMAD.X R59, R59, 0x1, R0, P1 ;  /* 0x000000013b3b7824 */ /* 0x000fc800008e0600 */
[----:B------:R-:W-:Y:S04]  /*35820*/  STL [R1+0x67c], R51 ;  /* 0x00067c3301007387 */ /* 0x000fe80000100800 */
[----:B------:R-:W-:Y:S01]  /*35830*/  STL [R1+0x658], R59 ;  /* 0x0006583b01007387 */ /* 0x000fe20000100800 */
[----:B-1----:R-:W-:-:S03]  /*35840*/  IMAD.MOV.U32 R40, RZ, RZ, R45 ;  /* 0x000000ffff287224 */ /* 0x002fc600078e002d */
[----:B------:R-:W3:Y:S01]  /*35850*/  LDL.LU R46, [R1+0x73c] ;  /* 0x00073c00012e7983 */ /* 0x000ee20000300800 */
[----:B------:R-:W-:-:S03]  /*35860*/  IMAD.MOV.U32 R41, RZ, RZ, R59 ;  /* 0x000000ffff297224 */ /* 0x000fc600078e003b */
[----:B------:R-:W3:Y:S04]  /*35870*/  LDL.LU R45, [R1+0x75c] ;  /* 0x00075c00012d7983 */ /* 0x000ee80000300800 */
[----:B------:R1:W-:Y:S02]  /*35880*/  LDGSTS.E [R2+0xe000], [R40.64], P4 ;  /* 0x0e00000028027fae */ /* 0x0003e4000a121848 */
[----:B-1----:R-:W-:Y:S01]  /*35890*/  IMAD.MOV.U32 R40, RZ, RZ, R51 ;  /* 0x000000ffff287224 */ /* 0x002fe200078e0033 */
[----:B------:R-:W-:Y:S01]  /*358a0*/  IADD3 R50, P1, R50, R252, RZ ;  /* 0x000000fc32327210 */ /* 0x000fe20007f3e0ff */
[----:B------:R-:W-:-:S04]  /*358b0*/  IMAD.X R58, R58, 0x1, R0, P0 ;  /* 0x000000013a3a7824 */ /* 0x000fc800000e0600 */
[----:B------:R-:W-:Y:S01]  /*358c0*/  STL [R1+0x69c], R50 ;  /* 0x00069c3201007387 */ /* 0x000fe20000100800 */
[----:B------:R-:W-:-:S03]  /*358d0*/  IMAD.MOV.U32 R41, RZ, RZ, R58 ;  /* 0x000000ffff297224 */ /* 0x000fc600078e003a */
[----:B------:R1:W-:Y:S04]  /*358e0*/  STL [R1+0x678], R58 ;  /* 0x0006783a01007387 */ /* 0x0003e80000100800 */
[----:B------:R1:W-:Y:S01]  /*358f0*/  LDGSTS.E [R2+0xe800], [R40.64], P4 ;  /* 0x0e80000028027fae */ /* 0x0003e2000a121848 */
[----:B------:R-:W-:-:S03]  /*35900*/  IMAD.X R54, R54, 0x1, R0, P1 ;  /* 0x0000000136367824 */ /* 0x000fc600008e0600 */
[----:B-1----:R-:W3:Y:S01]  /*35910*/  LDL.LU R58, [R1+0x738] ;  /* 0x00073800013a7983 */ /* 0x002ee20000300800 */
[----:B------:R-:W-:-:S05]  /*35920*/  IADD3 R42, P0, R42, R252, RZ ;  /* 0x000000fc2a2a7210 */ /* 0x000fca0007f1e0ff */
[----:B------:R-:W-:Y:S01]  /*35930*/  STL [R1+0x6bc], R42 ;  /* 0x0006bc2a01007387 */ /* 0x000fe20000100800 */
[----:B------:R-:W-:-:S03]  /*35940*/  MOV R41, R54 ;  /* 0x0000003600297202 */ /* 0x000fc60000000f00 */
[----:B------:R1:W-:Y:S04]  /*35950*/  STL [R1+0x698], R54 ;  /* 0x0006983601007387 */ /* 0x0003e80000100800 */
[----:B------:R-:W3:Y:S04]  /*35960*/  LDL.LU R51, [R1+0x77c] ;  /* 0x00077c0001337983 */ /* 0x000ee80000300800 */
[----:B-1----:R-:W3:Y:S01]  /*35970*/  LDL.LU R54, [R1+0x758] ;  /* 0x0007580001367983 */ /* 0x002ee20000300800 */
[----:B------:R-:W-:Y:S02]  /*35980*/  IMAD.X R57, R57, 0x1, R0, P0 ;  /* 0x0000000139397824 */ /* 0x000fe400000e0600 */
[----:B------:R-:W-:-:S05]  /*35990*/  IMAD.MOV.U32 R40, RZ, RZ, R50 ;  /* 0x000000ffff287224 */ /* 0x000fca00078e0032 */
[----:B------:R1:W-:Y:S02]  /*359a0*/  LDGSTS.E [R2+0xf000], [R40.64], P4 ;  /* 0x0f00000028027fae */ /* 0x0003e4000a121848 */
[----:B-1----:R-:W-:Y:S02]  /*359b0*/  IMAD.MOV.U32 R41, RZ, RZ, R57 ;  /* 0x000000ffff297224 */ /* 0x002fe400078e0039 */
[----:B------:R-:W-:-:S05]  /*359c0*/  IMAD.MOV.U32 R40, RZ, RZ, R42 ;  /* 0x000000ffff287224 */ /* 0x000fca00078e002a */
[----:B------:R1:W-:Y:S01]  /*359d0*/  LDGSTS.E [R2+0xf800], [R40.64], P4 ;  /* 0x0f80000028027fae */ /* 0x0003e2000a121848 */
[----:B----4-:R-:W-:-:S05]  /*359e0*/  IADD3 R43, P1, R43, R252, RZ ;  /* 0x000000fc2b2b7210 */ /* 0x010fca0007f3e0ff */
[----:B------:R-:W-:Y:S01]  /*359f0*/  STL [R1+0x6dc], R43 ;  /* 0x0006dc2b01007387 */ /* 0x000fe20000100800 */
[----:B------:R-:W-:-:S03]  /*35a00*/  IMAD.X R56, R56, 0x1, R0, P1 ;  /* 0x0000000138387824 */ /* 0x000fc600008e0600 */
[----:B------:R4:W-:Y:S04]  /*35a10*/  STL [R1+0x6b8], R57 ;  /* 0x0006b83901007387 */ /* 0x0009e80000100800 */
[----:B------:R-:W5:Y:S04]  /*35a20*/  LDL.LU R50, [R1+0x79c] ;  /* 0x00079c0001327983 */ /* 0x000f680000300800 */
[----:B----4-:R-:W4:Y:S01]  /*35a30*/  LDL.LU R57, [R1+0x778] ;  /* 0x0007780001397983 */ /* 0x010f220000300800 */
[----:B--2---:R-:W-:-:S05]  /*35a40*/  IADD3 R47, P0, R47, R252, RZ ;  /* 0x000000fc2f2f7210 */ /* 0x004fca0007f1e0ff */
[----:B------:R-:W-:Y:S04]  /*35a50*/  STL [R1+0x6fc], R47 ;  /* 0x0006fc2f01007387 */ /* 0x000fe80000100800 */
[----:B------:R2:W-:Y:S04]  /*35a60*/  STL [R1+0x6d8], R56 ;  /* 0x0006d83801007387 */ /* 0x0005e80000100800 */
[----:B------:R-:W4:Y:S01]  /*35a70*/  LDL.LU R42, [R1+0x7bc] ;  /* 0x0007bc00012a7983 */ /* 0x000f220000300800 */
[----:B---3--:R-:W-:-:S03]  /*35a80*/  IMAD.X R52, R52, 0x1, R0, P0 ;  /* 0x0000000134347824 */ /* 0x008fc600000e0600 */
[----:B------:R-:W3:Y:S01]  /*35a90*/  LDL.LU R59, [R1+0x798] ;  /* 0x00079800013b7983 */ /* 0x000ee20000300800 */
[----:B-1----:R-:W-:Y:S02]  /*35aa0*/  IMAD.MOV.U32 R40, RZ, RZ, R43 ;  /* 0x000000ffff287224 */ /* 0x002fe400078e002b */
[----:B------:R-:W-:Y:S01]  /*35ab0*/  IMAD.MOV.U32 R41, RZ, RZ, R56 ;  /* 0x000000ffff297224 */ /* 0x000fe200078e0038 */
[----:B------:R-:W-:-:S04]  /*35ac0*/  IADD3 R44, P1, R44, R252, RZ ;  /* 0x000000fc2c2c7210 */ /* 0x000fc80007f3e0ff */
[----:B------:R1:W-:Y:S04]  /*35ad0*/  LDGSTS.E [R2+0x10000], [R40.64], P4 ;  /* 0x1000000028027fae */ /* 0x0003e8000a121848 */
[----:B------:R-:W-:Y:S01]  /*35ae0*/  STL [R1+0x71c], R44 ;  /* 0x00071c2c01007387 */ /* 0x000fe20000100800 */
[----:B------:R-:W-:-:S03]  /*35af0*/  IMAD.X R55, R55, 0x1, R0, P1 ;  /* 0x0000000137377824 */ /* 0x000fc600008e0600 */
[----:B------:R2:W-:Y:S04]  /*35b00*/  STL [R1+0x6f8], R52 ;  /* 0x0006f83401007387 */ /* 0x0005e80000100800 */
[----:B------:R-:W3:Y:S01]  /*35b10*/  LDL.LU R43, [R1+0x7dc] ;  /* 0x0007dc00012b7983 */ /* 0x000ee20000300800 */
[----:B-1----:R-:W-:Y:S01]  /*35b20*/  IMAD.MOV.U32 R40, RZ, RZ, R47 ;  /* 0x000000ffff287224 */ /* 0x002fe200078e002f */
[----:B------:R-:W-:Y:S02]  /*35b30*/  MOV R41, R52 ;  /* 0x0000003400297202 */ /* 0x000fe40000000f00 */
[----:B--2---:R-:W2:Y:S04]  /*35b40*/  LDL.LU R56, [R1+0x7b8] ;  /* 0x0007b80001387983 */ /* 0x004ea80000300800 */
[----:B------:R1:W-:Y:S01]  /*35b50*/  LDGSTS.E [R2+0x10800], [R40.64], P4 ;  /* 0x1080000028027fae */ /* 0x0003e2000a121848 */
[----:B------:R-:W-:-:S05]  /*35b60*/  IADD3 R46, P0, R46, R252, RZ ;  /* 0x000000fc2e2e7210 */ /* 0x000fca0007f1e0ff */
[----:B------:R-:W-:Y:S04]  /*35b70*/  STL [R1+0x73c], R46 ;  /* 0x00073c2e01007387 */ /* 0x000fe80000100800 */
[----:B------:R1:W-:Y:S04]  /*35b80*/  STL [R1+0x718], R55 ;  /* 0x0007183701007387 */ /* 0x0003e80000100800 */
[----:B------:R-:W2:Y:S01]  /*35b90*/  LDL.LU R52, [R1+0x7d8] ;  /* 0x0007d80001347983 */ /* 0x000ea20000300800 */
[----:B------:R-:W-:-:S03]  /*35ba0*/  IADD3 R45, P1, R45, R252, RZ ;  /* 0x000000fc2d2d7210 */ /* 0x000fc60007f3e0ff */
[----:B------:R-:W2:Y:S01]  /*35bb0*/  LDL.LU R47, [R1+0x7fc] ;  /* 0x0007fc00012f7983 */ /* 0x000ea20000300800 */
[----:B-1----:R-:W-:Y:S02]  /*35bc0*/  IMAD.MOV.U32 R40, RZ, RZ, R44 ;  /* 0x000000ffff287224 */ /* 0x002fe400078e002c */
[----:B------:R-:W-:Y:S02]  /*35bd0*/  IMAD.MOV.U32 R41, RZ, RZ, R55 ;  /* 0x000000ffff297224 */ /* 0x000fe400078e0037 */
[----:B------:R-:W2:Y:S04]  /*35be0*/  LDL.LU R55, [R1+0x7f8] ;  /* 0x0007f80001377983 */ /* 0x000ea80000300800 */
[----:B------:R-:W-:Y:S04]  /*35bf0*/  STL [R1+0x75c], R45 ;  /* 0x00075c2d01007387 */ /* 0x000fe80000100800 */
[----:B------:R1:W-:Y:S02]  /*35c00*/  LDGSTS.E [R2+0x11000], [R40.64], P4 ;  /* 0x1100000028027fae */ /* 0x0003e4000a121848 */
[----:B-1----:R-:W-:-:S02]  /*35c10*/  IMAD.MOV.U32 R40, RZ, RZ, R46 ;  /* 0x000000ffff287224 */ /* 0x002fc400078e002e */
[----:B------:R-:W-:-:S04]  /*35c20*/  IMAD.X R58, R58, 0x1, R0, P0 ;  /* 0x000000013a3a7824 */ /* 0x000fc800000e0600 */
[----:B------:R-:W-:Y:S01]  /*35c30*/  IMAD.MOV.U32 R41, RZ, RZ, R58 ;  /* 0x000000ffff297224 */ /* 0x000fe200078e003a */
[----:B------:R1:W-:Y:S04]  /*35c40*/  STL [R1+0x738], R58 ;  /* 0x0007383a01007387 */ /* 0x0003e80000100800 */
[----:B------:R-:W2:Y:S04]  /*35c50*/  LDL.LU R44, [R1+0x81c] ;  /* 0x00081c00012c7983 */ /* 0x000ea80000300800 */
[----:B------:R1:W-:Y:S01]  /*35c60*/  LDGSTS.E [R2+0x11800], [R40.64], P4 ;  /* 0x1180000028027fae */ /* 0x0003e2000a121848 */
[----:B------:R-:W-:-:S03]  /*35c70*/  IADD3 R51, P0, R51, R252, RZ ;  /* 0x000000fc33337210 */ /* 0x000fc60007f1e0ff */
[----:B-1----:R-:W2:Y:S01]  /*35c80*/  LDL.LU R58, [R1+0x818] ;  /* 0x00081800013a7983 */ /* 0x002ea20000300800 */
[----:B------:R-:W-:-:S03]  /*35c90*/  IMAD.X R54, R54, 0x1, R0, P1 ;  /* 0x0000000136367824 */ /* 0x000fc600008e0600 */
[----:B------:R-:W-:Y:S04]  /*35ca0*/  STL [R1+0x77c], R51 ;  /* 0x00077c3301007387 */ /* 0x000fe80000100800 */
[----:B------:R1:W-:Y:S04]  /*35cb0*/  STL [R1+0x758], R54 ;  /* 0x0007583601007387 */ /* 0x0003e80000100800 */
[----:B------:R-:W2:Y:S01]  /*35cc0*/  LDL.LU R46, [R1+0x83c] ;  /* 0x00083c00012e7983 */ /* 0x000ea20000300800 */
[----:B------:R-:W-:Y:S01]  /*35cd0*/  IMAD.MOV.U32 R40, RZ, RZ, R45 ;  /* 0x000000ffff287224 */ /* 0x000fe200078e002d */
[----:B------:R-:W-:-:S02]  /*35ce0*/  MOV R41, R54 ;  /* 0x0000003600297202 */ /* 0x000fc40000000f00 */
[----:B-1----:R-:W2:Y:S04]  /*35cf0*/  LDL.LU R54, [R1+0x838] ;  /* 0x0008380001367983 */ /* 0x002ea80000300800 */
[----:B------:R1:W-:Y:S02]  /*35d00*/  LDGSTS.E [R2+0x12000], [R40.64], P4 ;  /* 0x1200000028027fae */ /* 0x0003e4000a121848 */
[----:B-1----:R-:W-:Y:S01]  /*35d10*/  IMAD.MOV.U32 R40, RZ, RZ, R51 ;  /* 0x000000ffff287224 */ /* 0x002fe200078e0033 */
[----:B-----5:R-:W-:Y:S01]  /*35d20*/  IADD3 R50, P1, R50, R252, RZ ;  /* 0x000000fc32327210 */ /* 0x020fe20007f3e0ff */
[----:B----4-:R-:W-:-:S04]  /*35d30*/  IMAD.X R57, R57, 0x1, R0, P0 ;  /* 0x0000000139397824 */ /* 0x010fc800000e0600 */
[----:B------:R-:W-:Y:S01]  /*35d40*/  STL [R1+0x79c], R50 ;  /* 0x00079c3201007387 */ /* 0x000fe20000100800 */
[----:B------:R-:W-:-:S03]  /*35d50*/  IMAD.MOV.U32 R41, RZ, RZ, R57 ;  /* 0x000000ffff297224 */ /* 0x000fc600078e0039 */
[----:B------:R1:W-:Y:S04]  /*35d60*/  STL [R1+0x778], R57 ;  /* 0x0007783901007387 */ /* 0x0003e80000100800 */
[----:B------:R-:W4:Y:S04]  /*35d70*/  LDL.LU R45, [R1+0x85c] ;  /* 0x00085c00012d7983 */ /* 0x000f280000300800 */
[----:B------:R5:W-:Y:S04]  /*35d80*/  LDGSTS.E [R2+0x12800], [R40.64], P4 ;  /* 0x1280000028027fae */ /* 0x000be8000a121848 */
[----:B-1----:R-:W4:Y:S01]  /*35d90*/  LDL.LU R57, [R1+0x858] ;  /* 0x0008580001397983 */ /* 0x002f220000300800 */
[----:B------:R-:W-:Y:S01]  /*35da0*/  IADD3 R42, P0, R42, R252, RZ ;  /* 0x000000fc2a2a7210 */ /* 0x000fe20007f1e0ff */
[----:B---3--:R-:W-:-:S04]  /*35db0*/  IMAD.X R59, R59, 0x1, R0, P1 ;  /* 0x000000013b3b7824 */ /* 0x008fc800008e0600 */
[----:B------:R-:W-:Y:S04]  /*35dc0*/  STL [R1+0x7bc], R42 ;  /* 0x0007bc2a01007387 */ /* 0x000fe80000100800 */
[----:B------:R-:W-:Y:S01]  /*35dd0*/  STL [R1+0x798], R59 ;  /* 0x0007983b01007387 */ /* 0x000fe20000100800 */
[----:B-----5:R-:W-:-:S03]  /*35de0*/  IMAD.MOV.U32 R40, RZ, RZ, R50 ;  /* 0x000000ffff287224 */ /* 0x020fc600078e0032 */
[----:B------:R-:W3:Y:S01]  /*35df0*/  LDL.LU R51, [R1+0x87c] ;  /* 0x00087c0001337983 */ /* 0x000ee20000300800 */
[----:B------:R-:W-:-:S03]  /*35e00*/  IMAD.MOV.U32 R41, RZ, RZ, R59 ;  /* 0x000000ffff297224 */ /* 0x000fc600078e003b */
[----:B------:R-:W5:Y:S04]  /*35e10*/  LDL.LU R50, [R1+0x89c] ;  /* 0x00089c0001327983 */ /* 0x000f680000300800 */
[----:B------:R1:W-:Y:S01]  /*35e20*/  LDGSTS.E [R2+0x13000], [R40.64], P4 ;  /* 0x1300000028027fae */ /* 0x0003e2000a121848 */
[----:B------:R-:W-:Y:S01]  /*35e30*/  IADD3 R43, P1, R43, R252, RZ ;  /* 0x000000fc2b2b7210 */ /* 0x000fe20007f3e0ff */
[----:B--2---:R-:W-:-:S04]  /*35e40*/  IMAD.X R56, R56, 0x1, R0, P0 ;  /* 0x0000000138387824 */ /* 0x004fc800000e0600 */
[----:B------:R-:W-:Y:S01]  /*35e50*/  STL [R1+0x7dc], R43 ;  /* 0x0007dc2b01007387 */ /* 0x000fe20000100800 */
[----:B-1----:R-:W-:Y:S01]  /*35e60*/  IMAD.MOV.U32 R40, RZ, RZ, R42 ;  /* 0x000000ffff287224 */ /* 0x002fe200078e002a */
[----:B------:R-:W-:Y:S02]  /*35e70*/  MOV R41, R56 ;  /* 0x0000003800297202 */ /* 0x000fe40000000f00 */
[----:B------:R1:W-:Y:S04]  /*35e80*/  STL [R1+0x7b8], R56 ;  /* 0x0007b83801007387 */ /* 0x0003e80000100800 */
[----:B------:R2:W-:Y:S04]  /*35e90*/  LDGSTS.E [R2+0x13800], [R40.64], P4 ;  /* 0x1380000028027fae */ /* 0x0005e8000a121848 */
[----:B-1----:R-:W5:Y:S01]  /*35ea0*/  LDL.LU R56, [R1+0x878] ;  /* 0x0008780001387983 */ /* 0x002f620000300800 */
[----:B------:R-:W-:Y:S01]  /*35eb0*/  IMAD.X R52, R52, 0x1, R0, P1 ;  /* 0x0000000134347824 */ /* 0x000fe200008e0600 */
[----:B------:R-:W-:-:S03]  /*35ec0*/  IADD3 R47, P0, R47, R252, RZ ;  /* 0x000000fc2f2f7210 */ /* 0x000fc60007f1e0ff */
[----:B--2---:R-:W-:Y:S02]  /*35ed0*/  IMAD.MOV.U32 R41, RZ, RZ, R52 ;  /* 0x000000ffff297224 */ /* 0x004fe400078e0034 */
[----:B------:R-:W-:Y:S04]  /*35ee0*/  STL [R1+0x7fc], R47 ;  /* 0x0007fc2f01007387 */ /* 0x000fe80000100800 */
[----:B------:R1:W-:Y:S04]  /*35ef0*/  STL [R1+0x7d8], R52 ;  /* 0x0007d83401007387 */ /* 0x0003e80000100800 */
[----:B------:R-:W5:Y:S01]  /*35f00*/  LDL.LU R42, [R1+0x8bc] ;  /* 0x0008bc00012a7983 */ /* 0x000f620000300800 */
[----:B------:R-:W-:-:S02]  /*35f10*/  IMAD.X R55, R55, 0x1, R0, P0 ;  /* 0x0000000137377824 */ /* 0x000fc400000e0600 */
[----:B------:R-:W-:Y:S01]  /*35f20*/  IMAD.MOV.U32 R40, RZ, RZ, R43 ;  /* 0x000000ffff287224 */ /* 0x000fe200078e002b */
[----:B-1----:R-:W5:Y:S04]  /*35f30*/  LDL.LU R52, [R1+0x898] ;  /* 0x0008980001347983 */ /* 0x002f680000300800 */
[----:B------:R1:W-:Y:S02]  /*35f40*/  LDGSTS.E [R2+0x14000], [R40.64], P4 ;  /* 0x1400000028027fae */ /* 0x0003e4000a121848 */
[----:B-1----:R-:W-:Y:S01]  /*35f50*/  IMAD.MOV.U32 R41, RZ, RZ, R55 ;  /* 0x000000ffff297224 */ /* 0x002fe200078e0037 */
[----:B------:R-:W-:-:S05]  /*35f60*/  IADD3 R44, P1, R44, R252, RZ ;  /* 0x000000fc2c2c7210 */ /* 0x000fca0007f3e0ff */
[----:B------:R-:W-:Y:S01]  /*35f70*/  STL [R1+0x81c], R44 ;  /* 0x00081c2c01007387 */ /* 0x000fe20000100800 */
[----:B------:R-:W-:-:S03]  /*35f80*/  IMAD.X R58, R58, 0x1, R0, P1 ;  /* 0x000000013a3a7824 */ /* 0x000fc600008e0600 */
[----:B------:R1:W-:Y:S01]  /*35f90*/  STL [R1+0x7f8], R55 ;  /* 0x0007f83701007387 */ /* 0x0003e20000100800 */
[----:B------:R-:W-:-:S03]  /*35fa0*/  IMAD.MOV.U32 R40, RZ, RZ, R47 ;  /* 0x000000ffff287224 */ /* 0x000fc600078e002f */
[----:B------:R-:W5:Y:S04]  /*35fb0*/  LDL.LU R43, [R1+0x8dc] ;  /* 0x0008dc00012b7983 */ /* 0x000f680000300800 */
[----:B------:R1:W-:Y:S01]  /*35fc0*/  LDGSTS.E [R2+0x14800], [R40.64], P4 ;  /* 0x1480000028027fae */ /* 0x0003e2000a121848 */
[----:B------:R-:W-:-:S03]  /*35fd0*/  IADD3 R46, P0, R46, R252, RZ ;  /* 0x000000fc2e2e7210 */ /* 0x000fc60007f1e0ff */
[----:B-1----:R-:W5:Y:S04]  /*35fe0*/  LDL.LU R55, [R1+0x8b8] ;  /* 0x0008b80001377983 */ /* 0x002f680000300800 */
[----:B------:R-:W-:Y:S04]  /*35ff0*/  STL [R1+0x83c], R46 ;  /* 0x00083c2e01007387 */ /* 0x000fe80000100800 */
[----:B------:R-:W-:Y:S04]  /*36000*/  STL [R1+0x818], R58 ;  /* 0x0008183a01007387 */ /* 0x000fe80000100800 */
        /* <DEDUP_REMOVED lines=13> */
[----:B------:R-:W2:Y:S04]  /*360e0*/  LDL.LU R44, [R1+0x91c] ;  /* 0x00091c00012c7983 */ /* 0x000ea80000300800 */
[----:B----4-:R-:W4:Y:S01]  /*360f0*/  LDL.LU R54, [R1+0x8f8] ;  /* 0x0008f80001367983 */ /* 0x010f220000300800 */
[----:B---3--:R-:W-:-:S05]  /*36100*/  IADD3 R51, P0, R51, R252, RZ ;  /* 0x000000fc33337210 */ /* 0x008fca0007f1e0ff */
[----:B------:R-:W-:Y:S04]  /*36110*/  STL [R1+0x87c], R51 ;  /* 0x00087c3301007387 */ /* 0x000fe80000100800 */
[----:B------:R3:W-:Y:S04]  /*36120*/  STL [R1+0x858], R57 ;  /* 0x0008583901007387 */ /* 0x0007e80000100800 */
[----:B------:R-:W4:Y:S01]  /*36130*/  LDL.LU R58, [R1+0x918] ;  /* 0x00091800013a7983 */ /* 0x000f220000300800 */
[----:B-----5:R-:W-:-:S03]  /*36140*/  IADD3 R50, P1, R50, R252, RZ ;  /* 0x000000fc32327210 */ /* 0x020fc60007f3e0ff */
[----:B------:R-:W5:Y:S01]  /*36150*/  LDL.LU R46, [R1+0x93c] ;  /* 0x00093c00012e7983 */ /* 0x000f620000300800 */
[----:B-1----:R-:W-:Y:S02]  /*36160*/  IMAD.MOV.U32 R40, RZ, RZ, R45 ;  /* 0x000000ffff287224 */ /* 0x002fe400078e002d */
[----:B------:R-:W-:Y:S02]  /*36170*/  IMAD.MOV.U32 R41, RZ, RZ, R57 ;  /* 0x000000ffff297224 */ /* 0x000fe400078e0039 */
[----:B---3--:R-:W3:Y:S04]  /*36180*/  LDL.LU R57, [R1+0x938] ;  /* 0x0009380001397983 */ /* 0x008ee80000300800 */
[----:B------:R-:W-:Y:S04]  /*36190*/  STL [R1+0x89c], R50 ;  /* 0x00089c3201007387 */ /* 0x000fe80000100800 */
[----:B------:R1:W-:Y:S01]  /*361a0*/  LDGSTS.E [R2+0x16000], [R40.64], P4 ;  /* 0x1600000028027fae */ /* 0x0003e2000a121848 */
[----:B------:R-:W-:-:S05]  /*361b0*/  IMAD.X R56, R56, 0x1, R0, P0 ;  /* 0x0000000138387824 */ /* 0x000fca00000e0600 */
[----:B------:R1:W-:Y:S04]  /*361c0*/  STL [R1+0x878], R56 ;  /* 0x0008783801007387 */ /* 0x0003e80000100800 */
[----:B------:R-:W3:Y:S01]  /*361d0*/  LDL.LU R45, [R1+0x95c] ;  /* 0x00095c00012d7983 */ /* 0x000ee20000300800 */
[----:B-1----:R-:W-:Y:S01]  /*361e0*/  MOV R41, R56 ;  /* 0x0000003800297202 */ /* 0x002fe20000000f00 */
[----:B------:R-:W-:Y:S02]  /*361f0*/  IMAD.MOV.U32 R40, RZ, RZ, R51 ;  /* 0x000000ffff287224 */ /* 0x000fe400078e0033 */
[----:B------:R-:W3:Y:S01]  /*36200*/  LDL.LU R56, [R1+0x958] ;  /* 0x0009580001387983 */ /* 0x000ee20000300800 */
[----:B------:R-:W-:-:S03]  /*36210*/  IADD3 R42, P0, R42, R252, RZ ;  /* 0x000000fc2a2a7210 */ /* 0x000fc60007f1e0ff */
[----:B------:R1:W-:Y:S01]  /*36220*/  LDGSTS.E [R2+0x16800], [R40.64], P4 ;  /* 0x1680000028027fae */ /* 0x0003e2000a121848 */
[----:B------:R-:W-:-:S03]  /*36230*/  IMAD.X R52, R52, 0x1, R0, P1 ;  /* 0x0000000134347824 */ /* 0x000fc600008e0600 */
[----:B------:R-:W-:Y:S04]  /*36240*/  STL [R1+0x8bc], R42 ;  /* 0x0008bc2a01007387 */ /* 0x000fe80000100800 */
[----:B------:R1:W-:Y:S04]  /*36250*/  STL [R1+0x898], R52 ;  /* 0x0008983401007387 */ /* 0x0003e80000100800 */
[----:B------:R-:W3:Y:S01]  /*36260*/  LDL.LU R51, [R1+0x97c] ;  /* 0x00097c0001337983 */ /* 0x000ee20000300800 */
[----:B-1----:R-:W-:Y:S02]  /*36270*/  IMAD.MOV.U32 R40, RZ, RZ, R50 ;  /* 0x000000ffff287224 */ /* 0x002fe400078e0032 */
[----:B------:R-:W-:-:S02]  /*36280*/  IMAD.MOV.U32 R41, RZ, RZ, R52 ;  /* 0x000000ffff297224 */ /* 0x000fc400078e0034 */
        /* <DEDUP_REMOVED lines=21> */
[----:B--2---:R-:W-:Y:S01]  /*363e0*/  IADD3 R44, P1, R44, R252, RZ ;  /* 0x000000fc2c2c7210 */ /* 0x004fe20007f3e0ff */
[----:B----4-:R-:W-:-:S04]  /*363f0*/  IMAD.X R54, R54, 0x1, R0, P0 ;  /* 0x0000000136367824 */ /* 0x010fc800000e0600 */
[----:B------:R-:W-:Y:S01]  /*36400*/  STL [R1+0x91c], R44 ;  /* 0x00091c2c01007387 */ /* 0x000fe20000100800 */
[----:B------:R-:W-:-:S03]  /*36410*/  IMAD.MOV.U32 R41, RZ, RZ, R54 ;  /* 0x000000ffff297224 */ /* 0x000fc600078e0036 */
[----:B------:R1:W-:Y:S04]  /*36420*/  STL [R1+0x8f8], R54 ;  /* 0x0008f83601007387 */ /* 0x0003e80000100800 */
[----:B------:R2:W-:Y:S04]  /*36430*/  LDGSTS.E [R2+0x18800], [R40.64], P4 ;  /* 0x1880000028027fae */ /* 0x0005e8000a121848 */
[----:B-1----:R-:W4:Y:S01]  /*36440*/  LDL.LU R54, [R1+0x9b8] ;  /* 0x0009b80001367983 */ /* 0x002f220000300800 */
[----:B------:R-:W-:Y:S01]  /*36450*/  IMAD.X R58, R58, 0x1, R0, P1 ;  /* 0x000000013a3a7824 */ /* 0x000fe200008e0600 */
[----:B-----5:R-:W-:-:S05]  /*36460*/  IADD3 R46, P0, R46, R252, RZ ;  /* 0x000000fc2e2e7210 */ /* 0x020fca0007f1e0ff */
[----:B------:R-:W-:Y:S04]  /*36470*/  STL [R1+0x93c], R46 ;  /* 0x00093c2e01007387 */ /* 0x000fe80000100800 */
[----:B------:R1:W-:Y:S04]  /*36480*/  STL [R1+0x918], R58 ;  /* 0x0009183a01007387 */ /* 0x0003e80000100800 */
[----:B------:R-:W5:Y:S01]  /*36490*/  LDL.LU R47, [R1+0x9fc] ;  /* 0x0009fc00012f7983 */ /* 0x000f620000300800 */
[----:B---3--:R-:W-:-:S03]  /*364a0*/  IMAD.X R57, R57, 0x1, R0, P0 ;  /* 0x0000000139397824 */ /* 0x008fc600000e0600 */
[----:B------:R-:W3:Y:S01]  /*364b0*/  LDL.LU R59, [R1+0x9d8] ;  /* 0x0009d800013b7983 */ /* 0x000ee20000300800 */
[----:B--2---:R-:W-:Y:S02]  /*364c0*/  IMAD.MOV.U32 R40, RZ, RZ, R44 ;  /* 0x000000ffff287224 */ /* 0x004fe400078e002c */
[----:B------:R-:W-:Y:S01]  /*364d0*/  IMAD.MOV.U32 R41, RZ, RZ, R58 ;  /* 0x000000ffff297224 */ /* 0x000fe200078e003a */
[----:B------:R-:W-:-:S04]  /*364e0*/  IADD3 R45, P1, R45, R252, RZ ;  /* 0x000000fc2d2d7210 */ /* 0x000fc80007f3e0ff */
[----:B------:R2:W-:Y:S04]  /*364f0*/  LDGSTS.E [R2+0x19000], [R40.64], P4 ;  /* 0x1900000028027fae */ /* 0x0005e8000a121848 */
[----:B------:R-:W-:Y:S01]  /*36500*/  STL [R1+0x95c], R45 ;  /* 0x00095c2d01007387 */ /* 0x000fe20000100800 */
[----:B------:R-:W-:-:S03]  /*36510*/  IMAD.X R56, R56, 0x1, R0, P1 ;  /* 0x0000000138387824 */ /* 0x000fc600008e0600 */
[----:B------:R1:W-:Y:S04]  /*36520*/  STL [R1+0x938], R57 ;  /* 0x0009383901007387 */ /* 0x0003e80000100800 */
[----:B------:R-:W3:Y:S01]  /*36530*/  LDL.LU R44, [R1+0xa1c] ;  /* 0x000a1c00012c7983 */ /* 0x000ee20000300800 */
[----:B--2---:R-:W-:Y:S01]  /*36540*/  IMAD.MOV.U32 R40, RZ, RZ, R46 ;  /* 0x000000ffff287224 */ /* 0x004fe200078e002e */
[----:B------:R-:W-:Y:S02]  /*36550*/  MOV R41, R57 ;  /* 0x0000003900297202 */ /* 0x000fe40000000f00 */
[----:B-1----:R-:W2:Y:S04]  /*36560*/  LDL.LU R58, [R1+0x9f8] ;  /* 0x0009f800013a7983 */ /* 0x002ea80000300800 */
[----:B------:R1:W-:Y:S01]  /*36570*/  LDGSTS.E [R2+0x19800], [R40.64], P4 ;  /* 0x1980000028027fae */ /* 0x0003e2000a121848 */
[----:B------:R-:W-:-:S05]  /*36580*/  IADD3 R51, P0, R51, R252, RZ ;  /* 0x000000fc33337210 */ /* 0x000fca0007f1e0ff */
[----:B------:R-:W-:Y:S04]  /*36590*/  STL [R1+0x97c], R51 ;  /* 0x00097c3301007387 */ /* 0x000fe80000100800 */
[----:B------:R-:W-:Y:S04]  /*365a0*/  STL [R1+0x958], R56 ;  /* 0x0009583801007387 */ /* 0x000fe80000100800 */
[----:B------:R-:W2:Y:S01]  /*365b0*/  LDL.LU R46, [R1+0xa3c] ;  /* 0x000a3c00012e7983 */ /* 0x000ea20000300800 */
[----:B------:R-:W-:-:S03]  /*365c0*/  IMAD.X R52, R52, 0x1, R0, P0 ;  /* 0x0000000134347824 */ /* 0x000fc600000e0600 */
[----:B------:R-:W2:Y:S01]  /*365d0*/  LDL.LU R57, [R1+0xa18] ;  /* 0x000a180001397983 */ /* 0x000ea20000300800 */
[----:B-1----:R-:W-:Y:S02]  /*365e0*/  IMAD.MOV.U32 R40, RZ, RZ, R45 ;  /* 0x000000ffff287224 */ /* 0x002fe400078e002d */
[----:B------:R-:W-:-:S05]  /*365f0*/  IMAD.MOV.U32 R41, RZ, RZ, R56 ;  /* 0x000000ffff297224 */ /* 0x000fca00078e0038 */
[----:B------:R1:W-:Y:S02]  /*36600*/  LDGSTS.E [R2+0x1a000], [R40.64], P4 ;  /* 0x1a00000028027fae */ /* 0x0003e4000a121848 */
[----:B-1----:R-:W-:Y:S01]  /*36610*/  IMAD.MOV.U32 R41, RZ, RZ, R52 ;  /* 0x000000ffff297224 */ /* 0x002fe200078e0034 */
[----:B------:R-:W-:-:S05]  /*36620*/  IADD3 R50, P1, R50, R252, RZ ;  /* 0x000000fc32327210 */ /* 0x000fca0007f3e0ff */
[----:B------:R-:W-:Y:S01]  /*36630*/  STL [R1+0x99c], R50 ;  /* 0x00099c3201007387 */ /* 0x000fe20000100800 */
[----:B------:R-:W-:-:S03]  /*36640*/  IMAD.X R55, R55, 0x1, R0, P1 ;  /* 0x0000000137377824 */ /* 0x000fc600008e0600 */
[----:B------:R1:W-:Y:S04]  /*36650*/  STL [R1+0x978], R52 ;  /* 0x0009783401007387 */ /* 0x0003e80000100800 */
[----:B------:R-:W2:Y:S01]  /*36660*/  LDL.LU R45, [R1+0xa5c] ;  /* 0x000a5c00012d7983 */ /* 0x000ea20000300800 */
[----:B------:R-:W-:-:S03]  /*36670*/  IADD3 R42, P0, R42, R252, RZ ;  /* 0x000000fc2a2a7210 */ /* 0x000fc60007f1e0ff */
[----:B-1----:R-:W2:Y:S01]  /*36680*/  LDL.LU R52, [R1+0xa38] ;  /* 0x000a380001347983 */ /* 0x002ea20000300800 */
[----:B------:R-:W-:-:S03]  /*36690*/  IMAD.MOV.U32 R40, RZ, RZ, R51 ;  /* 0x000000ffff287224 */ /* 0x000fc600078e0033 */
[----:B------:R-:W-:Y:S04]  /*366a0*/  STL [R1+0x9bc], R42 ;  /* 0x0009bc2a01007387 */ /* 0x000fe80000100800 */
[----:B------:R1:W-:Y:S04]  /*366b0*/  STL [R1+0x998], R55 ;  /* 0x0009983701007387 */ /* 0x0003e80000100800 */
[----:B------:R-:W2:Y:S04]  /*366c0*/  LDL.LU R56, [R1+0xa58] ;  /* 0x000a580001387983 */ /* 0x000ea80000300800 */
[----:B------:R-:W2:Y:S01]  /*366d0*/  LDL.LU R51, [R1+0xa7c] ;  /* 0x000a7c0001337983 */ /* 0x000ea20000300800 */
[----:B------:R-:W-:-:S03]  /*366e0*/  IADD3 R43, P1, R43, R252, RZ ;  /* 0x000000fc2b2b7210 */ /* 0x000fc60007f3e0ff */
[----:B------:R1:W-:Y:S02]  /*366f0*/  LDGSTS.E [R2+0x1a800], [R40.64], P4 ;  /* 0x1a80000028027fae */ /* 0x0003e4000a121848 */
[----:B-1----:R-:W-:Y:S01]  /*36700*/  IMAD.MOV.U32 R40, RZ, RZ, R50 ;  /* 0x000000ffff287224 */ /* 0x002fe200078e0032 */
[----:B------:R-:W-:Y:S02]  /*36710*/  MOV R41, R55 ;  /* 0x0000003700297202 */ /* 0x000fe40000000f00 */
[----:B------:R-:W2:Y:S04]  /*36720*/  LDL.LU R55, [R1+0xa78] ;  /* 0x000a780001377983 */ /* 0x000ea80000300800 */
        /* <DEDUP_REMOVED lines=9> */
[----:B-----5:R-:W-:Y:S01]  /*367c0*/  IADD3 R47, P0, R47, R252, RZ ;  /* 0x000000fc2f2f7210 */ /* 0x020fe20007f1e0ff */
[----:B---3--:R-:W-:-:S04]  /*367d0*/  IMAD.X R59, R59, 0x1, R0, P1 ;  /* 0x000000013b3b7824 */ /* 0x008fc800008e0600 */
[----:B------:R-:W-:Y:S04]  /*367e0*/  STL [R1+0x9fc], R47 ;  /* 0x0009fc2f01007387 */ /* 0x000fe80000100800 */
[----:B------:R1:W-:Y:S04]  /*367f0*/  STL [R1+0x9d8], R59 ;  /* 0x0009d83b01007387 */ /* 0x0003e80000100800 */
[----:B------:R-:W3:Y:S01]  /*36800*/  LDL.LU R42, [R1+0xabc] ;  /* 0x000abc00012a7983 */ /* 0x000ee20000300800 */
[----:B------:R-:W-:Y:S02]  /*36810*/  IMAD.MOV.U32 R40, RZ, RZ, R43 ;  /* 0x000000ffff287224 */ /* 0x000fe400078e002b */
[----:B------:R-:W-:Y:S01]  /*36820*/  IMAD.MOV.U32 R41, RZ, RZ, R59 ;  /* 0x000000ffff297224 */ /* 0x000fe200078e003b */
[----:B------:R-:W5:Y:S04]  /*36830*/  LDL.LU R43, [R1+0xab8] ;  /* 0x000ab800012b7983 */ /* 0x000f680000300800 */
[----:B------:R1:W-:Y:S01]  /*36840*/  LDGSTS.E [R2+0x1c000], [R40.64], P4 ;  /* 0x1c00000028027fae */ /* 0x0003e2000a121848 */
[----:B------:R-:W-:Y:S01]  /*36850*/  IADD3 R44, P1, R44, R252, RZ ;  /* 0x000000fc2c2c7210 */ /* 0x000fe20007f3e0ff */
[----:B--2---:R-:W-:-:S04]  /*36860*/  IMAD.X R58, R58, 0x1, R0, P0 ;  /* 0x000000013a3a7824 */ /* 0x004fc800000e0600 */
[----:B------:R2:W-:Y:S04]  /*36870*/  STL [R1+0xa1c], R44 ;  /* 0x000a1c2c01007387 */ /* 0x0005e80000100800 */
[----:B------:R-:W-:Y:S01]  /*36880*/  STL [R1+0x9f8], R58 ;  /* 0x0009f83a01007387 */ /* 0x000fe20000100800 */
[----:B-1----:R-:W-:-:S03]  /*36890*/  IMAD.MOV.U32 R40, RZ, RZ, R47 ;  /* 0x000000ffff287224 */ /* 0x002fc600078e002f */
[----:B------:R-:W5:Y:S01]  /*368a0*/  LDL.LU R59, [R1+0xbf0] ;  /* 0x000bf000013b7983 */ /* 0x000f620000300800 */
[----:B------:R-:W-:-:S03]  /*368b0*/  MOV R41, R58 ;  /* 0x0000003a00297202 */ /* 0x000fc60000000f00 */
[----:B------:R-:W5:Y:S04]  /*368c0*/  LDL.LU R60, [R1+0xbec] ;  /* 0x000bec00013c7983 */ /* 0x000f680000300800 */
[----:B------:R1:W-:Y:S01]  /*368d0*/  LDGSTS.E [R2+0x1c800], [R40.64], P4 ;  /* 0x1c80000028027fae */ /* 0x0003e2000a121848 */
[----:B------:R-:W-:Y:S01]  /*368e0*/  IADD3 R46, P0, R46, R252, RZ ;  /* 0x000000fc2e2e7210 */ /* 0x000fe20007f1e0ff */
[----:B------:R-:W-:-:S04]  /*368f0*/  IMAD.X R57, R57, 0x1, R0, P1 ;  /* 0x0000000139397824 */ /* 0x000fc800008e0600 */
[----:B------:R-:W-:Y:S04]  /*36900*/  STL [R1+0xa3c], R46 ;  /* 0x000a3c2e01007387 */ /* 0x000fe80000100800 */
[----:B------:R-:W-:Y:S04]  /*36910*/  STL [R1+0xa18], R57 ;  /* 0x000a183901007387 */ /* 0x000fe80000100800 */
[----:B------:R-:W5:Y:S01]  /*36920*/  LDL.LU R47, [R1+0xbf8] ;  /* 0x000bf800012f7983 */ /* 0x000f620000300800 */
[----:B-1----:R-:W-:Y:S02]  /*36930*/  IMAD.MOV.U32 R40, RZ, RZ, R44 ;  /* 0x000000ffff287224 */ /* 0x002fe400078e002c */
[----:B------:R-:W-:Y:S01]  /*36940*/  IMAD.MOV.U32 R41, RZ, RZ, R57 ;  /* 0x000000ffff297224 */ /* 0x000fe200078e0039 */
[----:B--2---:R-:W5:Y:S04]  /*36950*/  LDL.LU R44, [R1+0xc00] ;  /* 0x000c0000012c7983 */ /* 0x004f680000300800 */
[----:B------:R1:W-:Y:S02]  /*36960*/  LDGSTS.E [R2+0x1d000], [R40.64], P4 ;  /* 0x1d00000028027fae */ /* 0x0003e4000a121848 */
[----:B-1----:R-:W-:Y:S01]  /*36970*/  IMAD.MOV.U32 R40, RZ, RZ, R46 ;  /* 0x000000ffff287224 */ /* 0x002fe200078e002e */
[----:B------:R-:W-:Y:S01]  /*36980*/  IADD3 R45, P1, R45, R252, RZ ;  /* 0x000000fc2d2d7210 */ /* 0x000fe20007f3e0ff */
[----:B------:R-:W-:-:S04]  /*36990*/  IMAD.X R52, R52, 0x1, R0, P0 ;  /* 0x0000000134347824 */ /* 0x000fc800000e0600 */
[----:B------:R-:W-:Y:S01]  /*369a0*/  STL [R1+0xa5c], R45 ;  /* 0x000a5c2d01007387 */ /* 0x000fe20000100800 */
[----:B------:R-:W-:-:S03]  /*369b0*/  IMAD.MOV.U32 R41, RZ, RZ, R52 ;  /* 0x000000ffff297224 */ /* 0x000fc600078e0034 */
[----:B------:R1:W-:Y:S04]  /*369c0*/  STL [R1+0xa38], R52 ;  /* 0x000a383401007387 */ /* 0x0003e80000100800 */
[----:B------:R-:W1:Y:S01]  /*369d0*/  S2R R65, SR_TID.X ;  /* 0x0000000000417919 */ /* 0x000e620000002100 */
[----:B------:R-:W-:-:S03]  /*369e0*/  IMAD.X R56, R56, 0x1, R0, P1 ;  /* 0x0000000138387824 */ /* 0x000fc600008e0600 */
[----:B------:R1:W-:Y:S01]  /*369f0*/  LDGSTS.E [R2+0x1d800], [R40.64], P4 ;  /* 0x1d80000028027fae */ /* 0x0003e2000a121848 */
[----:B------:R-:W-:-:S03]  /*36a00*/  IADD3 R51, P0, R51, R252, RZ ;  /* 0x000000fc33337210 */ /* 0x000fc60007f1e0ff */
[----:B-1----:R-:W5:Y:S04]  /*36a10*/  LDL.LU R52, [R1+0xbf4] ;  /* 0x000bf40001347983 */ /* 0x002f680000300800 */
[----:B------:R-:W-:Y:S04]  /*36a20*/  STL [R1+0xa7c], R51 ;  /* 0x000a7c3301007387 */ /* 0x000fe80000100800 */
[----:B------:R1:W-:Y:S04]  /*36a30*/  STL [R1+0xa58], R56 ;  /* 0x000a583801007387 */ /* 0x0003e80000100800 */
[----:B------:R-:W5:Y:S04]  /*36a40*/  LDL.LU R46, [R1+0xc08] ;  /* 0x000c0800012e7983 */ /* 0x000f680000300800 */
[----:B------:R-:W5:Y:S01]  /*36a50*/  LDL.LU R57, [R1+0xbfc] ;  /* 0x000bfc0001397983 */ /* 0x000f620000300800 */
[----:B------:R-:W-:Y:S01]  /*36a60*/  IMAD.MOV.U32 R40, RZ, RZ, R45 ;  /* 0x000000ffff287224 */ /* 0x000fe200078e002d */
[----:B------:R-:W-:Y:S01]  /*36a70*/  MOV R41, R56 ;  /* 0x0000003800297202 */ /* 0x000fe20000000f00 */
[----:B------:R-:W-:Y:S01]  /*36a80*/  IMAD.X R55, R55, 0x1, R0, P0 ;  /* 0x0000000137377824 */ /* 0x000fe200000e0600 */
[----:B------:R-:W-:-:S03]  /*36a90*/  SHF.R.S32.HI R61, RZ, 0x6, R65 ;  /* 0x00000006ff3d7819 */ /* 0x000fc60000011441 */
[----:B------:R1:W-:Y:S01]  /*36aa0*/  LDGSTS.E [R2+0x1e000], [R40.64], P4 ;  /* 0x1e00000028027fae */ /* 0x0003e2000a121848 */
[----:B------:R-:W-:Y:S02]  /*36ab0*/  LOP3.LUT R65, R65, 0x3f, RZ, 0xc0, !PT ;  /* 0x0000003f41417812 */ /* 0x000fe400078ec0ff */
[----:B------:R-:W-:Y:S01]  /*36ac0*/  SGXT R61, R61, 0x1 ;  /* 0x000000013d3d781a */ /* 0x000fe20000000200 */
[----:B-1----:R-:W-:Y:S02]  /*36ad0*/  IMAD.MOV.U32 R40, RZ, RZ, R51 ;  /* 0x000000ffff287224 */ /* 0x002fe400078e0033 */
[----:B------:R-:W-:-:S05]  /*36ae0*/  IMAD.MOV.U32 R41, RZ, RZ, R55 ;  /* 0x000000ffff297224 */ /* 0x000fca00078e0037 */
[----:B------:R1:W-:Y:S01]  /*36af0*/  LDGSTS.E [R2+0x1e800], [R40.64], P4 ;  /* 0x1e80000028027fae */ /* 0x0003e2000a121848 */
[----:B----4-:R-:W-:-:S05]  /*36b00*/  IADD3 R50, P1, R50, R252, RZ ;  /* 0x000000fc32327210 */ /* 0x010fca0007f3e0ff */
[----:B------:R4:W-:Y:S01]  /*36b10*/  STL [R1+0xa9c], R50 ;  /* 0x000a9c3201007387 */ /* 0x0009e20000100800 */
[----:B------:R-:W-:-:S03]  /*36b20*/  IMAD.X R54, R54, 0x1, R0, P1 ;  /* 0x0000000136367824 */ /* 0x000fc600008e0600 */
[----:B------:R1:W-:Y:S04]  /*36b30*/  STL [R1+0xa78], R55 ;  /* 0x000a783701007387 */ /* 0x0003e80000100800 */
[----:B------:R-:W2:Y:S04]  /*36b40*/  LDL.LU R45, [R1+0xc10] ;  /* 0x000c1000012d7983 */ /* 0x000ea80000300800 */
[----:B------:R-:W2:Y:S01]  /*36b50*/  LDL.LU R56, [R1+0xc04] ;  /* 0x000c040001387983 */ /* 0x000ea20000300800 */
[----:B---3--:R-:W-:Y:S01]  /*36b60*/  IADD3 R42, P2, R42, R252, RZ ;  /* 0x000000fc2a2a7210 */ /* 0x008fe20007f5e0ff */
[----:B-1----:R-:W-:-:S04]  /*36b70*/  IMAD.MOV.U32 R40, RZ, RZ, R50 ;  /* 0x000000ffff287224 */ /* 0x002fc800078e0032 */
[----:B------:R-:W-:Y:S01]  /*36b80*/  STL [R1+0xabc], R42 ;  /* 0x000abc2a01007387 */ /* 0x000fe20000100800 */
[----:B----4-:R-:W-:-:S03]  /*36b90*/  IMAD.SHL.U32 R50, R65, 0x4, RZ ;  /* 0x0000000441327824 */ /* 0x010fc600078e00ff */
[----:B------:R1:W-:Y:S04]  /*36ba0*/  STL [R1+0xa98], R54 ;  /* 0x000a983601007387 */ /* 0x0003e80000100800 */
[----:B------:R-:W3:Y:S04]  /*36bb0*/  LDL.LU R51, [R1+0xc18] ;  /* 0x000c180001337983 */ /* 0x000ee80000300800 */
[----:B------:R-:W4:Y:S01]  /*36bc0*/  LDL.LU R55, [R1+0xc0c] ;  /* 0x000c0c0001377983 */ /* 0x000f220000300800 */
[----:B-----5:R-:W-:Y:S01]  /*36bd0*/  IMAD.X R43, R43, 0x1, R0, P2 ;  /* 0x000000012b2b7824 */ /* 0x020fe200010e0600 */
[----:B------:R-:W-:-:S02]  /*36be0*/  LOP3.LUT R50, R50, 0x110, R61, 0x78, !PT ;  /* 0x0000011032327812 */ /* 0x000fc400078e783d */
[----:B------:R-:W-:Y:S01]  /*36bf0*/  IADD3 R59, P0, R59, R252, RZ ;  /* 0x000000fc3b3b7210 */ /* 0x000fe20007f1e0ff */
[----:B------:R-:W-:Y:S01]  /*36c00*/  IMAD.MOV.U32 R41, RZ, RZ, R54 ;  /* 0x000000ffff297224 */ /* 0x000fe200078e0036 */
[----:B------:R-:W-:-:S03]  /*36c10*/  LOP3.LUT R50, R50, 0x20, RZ, 0x3c, !PT ;  /* 0x0000002032327812 */ /* 0x000fc600078e3cff */
[----:B------:R-:W-:Y:S01]  /*36c20*/  IMAD.X R60, R60, 0x1, R0, P0 ;  /* 0x000000013c3c7824 */ /* 0x000fe200000e0600 */
[----:B------:R-:W-:Y:S04]  /*36c30*/  STL [R1+0xbf0], R59 ;  /* 0x000bf03b01007387 */ /* 0x000fe80000100800 */
[----:B------:R5:W-:Y:S04]  /*36c40*/  STL [R1+0xab8], R43 ;  /* 0x000ab82b01007387 */ /* 0x000be80000100800 */
[----:B-1----:R-:W4:Y:S04]  /*36c50*/  LDL.LU R54, [R1+0xc20] ;  /* 0x000c200001367983 */ /* 0x002f280000300800 */
[----:B------:R1:W-:Y:S04]  /*36c60*/  LDGSTS.E [R2+0x1f000], [R40.64], P4 ;  /* 0x1f00000028027fae */ /* 0x0003e8000a121848 */
[----:B------:R5:W-:Y:S01]  /*36c70*/  LDGSTS.E [R2+0x1f800], [R42.64], P4 ;  /* 0x1f8000002a027fae */ /* 0x000be2000a121848 */
[----:B------:R-:W-:-:S05]  /*36c80*/  IADD3 R47, P1, R47, R252, RZ ;  /* 0x000000fc2f2f7210 */ /* 0x000fca0007f3e0ff */
[----:B------:R-:W-:Y:S01]  /*36c90*/  STL [R1+0xbf8], R47 ;  /* 0x000bf82f01007387 */ /* 0x000fe20000100800 */
[----:B-1----:R-:W-:-:S03]  /*36ca0*/  LEA R40, R48, R50, 0x11 ;  /* 0x0000003230287211 */ /* 0x002fc600078e88ff */
[----:B------:R-:W-:Y:S04]  /*36cb0*/  STL [R1+0xbec], R60 ;  /* 0x000bec3c01007387 */ /* 0x000fe80000100800 */
[----:B------:R-:W4:Y:S01]  /*36cc0*/  LDL.LU R58, [R1+0xc14] ;  /* 0x000c1400013a7983 */ /* 0x000f220000300800 */
[----:B------:R-:W-:Y:S01]  /*36cd0*/  IADD3 R44, P0, R44, R252, RZ ;  /* 0x000000fc2c2c7210 */ /* 0x000fe20007f1e0ff */
[----:B-----5:R-:W-:Y:S02]  /*36ce0*/  IMAD.MOV.U32 R42, RZ, RZ, R59 ;  /* 0x000000ffff2a7224 */ /* 0x020fe400078e003b */
[----:B------:R-:W5:Y:S01]  /*36cf0*/  LDL.LU R50, [R1+0xc28] ;  /* 0x000c280001327983 */ /* 0x000f620000300800 */
[----:B------:R-:W-:-:S03]  /*36d00*/  IMAD.MOV.U32 R43, RZ, RZ, R60 ;  /* 0x000000ffff2b7224 */ /* 0x000fc600078e003c */
[----:B------:R-:W5:Y:S04]  /*36d10*/  LDL.LU R2, [R1+0xc1c] ;  /* 0x000c1c0001027983 */ /* 0x000f680000300800 */
[----:B------:R-:W-:Y:S04]  /*36d20*/  STL [R1+0xc00], R44 ;  /* 0x000c002c01007387 */ /* 0x000fe80000100800 */
[----:B------:R1:W-:Y:S02]  /*36d30*/  LDGSTS.E [R40+0x200], [R42.64], P4 ;  /* 0x002000002a287fae */ /* 0x0003e4000a121848 */
[----:B-1----:R-:W-:-:S02]  /*36d40*/  IMAD.MOV.U32 R42, RZ, RZ, R47 ;  /* 0x000000ffff2a7224 */ /* 0x002fc400078e002f */
[----:B------:R-:W-:-:S04]  /*36d50*/  IMAD.X R52, R52, 0x1, R0, P1 ;  /* 0x0000000134347824 */ /* 0x000fc800008e0600 */
[----:B------:R-:W-:Y:S01]  /*36d60*/  IMAD.MOV.U32 R43, RZ, RZ, R52 ;  /* 0x000000ffff2b7224 */ /* 0x000fe200078e0034 */
[----:B------:R1:W-:Y:S04]  /*36d70*/  STL [R1+0xbf4], R52 ;  /* 0x000bf43401007387 */ /* 0x0003e80000100800 */
[----:B------:R-:W5:Y:S01]  /*36d80*/  LDL.LU R41, [R1+0x470] ;  /* 0x0004700001297983 */ /* 0x000f620000300800 */
[----:B------:R-:W-:-:S03]  /*36d90*/  IADD3 R46, P1, R46, R252, RZ ;  /* 0x000000fc2e2e7210 */ /* 0x000fc60007f3e0ff */
[----:B------:R1:W-:Y:S01]  /*36da0*/  LDGSTS.E [R40+0xa00], [R42.64], P4 ;  /* 0x00a000002a287fae */ /* 0x0003e2000a121848 */
[----:B------:R-:W-:-:S03]  /*36db0*/  IMAD.X R57, R57, 0x1, R0, P0 ;  /* 0x0000000139397824 */ /* 0x000fc600000e0600 */
[----:B-1----:R-:W5:Y:S04]  /*36dc0*/  LDL.LU R52, [R1+0xc24] ;  /* 0x000c240001347983 */ /* 0x002f680000300800 */
[----:B------:R-:W-:Y:S04]  /*36dd0*/  STL [R1+0xc08], R46 ;  /* 0x000c082e01007387 */ /* 0x000fe80000100800 */
[----:B------:R1:W-:Y:S04]  /*36de0*/  STL [R1+0xbfc], R57 ;  /* 0x000bfc3901007387 */ /* 0x0003e80000100800 */
[----:B------:R-:W5:Y:S04]  /*36df0*/  LDL.LU R47, [R1+0x488] ;  /* 0x00048800012f7983 */ /* 0x000f680000300800 */
[----:B------:R-:W5:Y:S01]  /*36e00*/  LDL.LU R59, [R1+0x46c] ;  /* 0x00046c00013b7983 */ /* 0x000f620000300800 */
[----:B------:R-:W-:Y:S01]  /*36e10*/  IMAD.MOV.U32 R42, RZ, RZ, R44 ;  /* 0x000000ffff2a7224 */ /* 0x000fe200078e002c */
[----:B------:R-:W-:-:S05]  /*36e20*/  MOV R43, R57 ;  /* 0x00000039002b7202 */ /* 0x000fca0000000f00 */
[----:B------:R1:W-:Y:S02]  /*36e30*/  LDGSTS.E [R40+0x1200], [R42.64], P4 ;  /* 0x012000002a287fae */ /* 0x0003e4000a121848 */
[----:B-1----:R-:W-:Y:S01]  /*36e40*/  IMAD.MOV.U32 R42, RZ, RZ, R46 ;  /* 0x000000ffff2a7224 */ /* 0x002fe200078e002e */
[----:B--2---:R-:W-:Y:S01]  /*36e50*/  IADD3 R45, P0, R45, R252, RZ ;  /* 0x000000fc2d2d7210 */ /* 0x004fe20007f1e0ff */
[----:B------:R-:W-:-:S04]  /*36e60*/  IMAD.X R56, R56, 0x1, R0, P1 ;  /* 0x0000000138387824 */ /* 0x000fc800008e0600 */
[----:B------:R-:W-:Y:S04]  /*36e70*/  STL [R1+0xc10], R45 ;  /* 0x000c102d01007387 */ /* 0x000fe80000100800 */
[----:B------:R1:W-:Y:S01]  /*36e80*/  STL [R1+0xc04], R56 ;  /* 0x000c043801007387 */ /* 0x0003e20000100800 */
[----:B------:R-:W-:-:S03]  /*36e90*/  IMAD.MOV.U32 R43, RZ, RZ, R56 ;  /* 0x000000ffff2b7224 */ /* 0x000fc600078e0038 */
[----:B------:R-:W2:Y:S04]  /*36ea0*/  LDL.LU R44, [R1+0x4a0] ;  /* 0x0004a000012c7983 */ /* 0x000ea80000300800 */
[----:B------:R-:W2:Y:S04]  /*36eb0*/  LDL.LU R57, [R1+0x484] ;  /* 0x0004840001397983 */ /* 0x000ea80000300800 */
[----:B------:R1:W-:Y:S01]  /*36ec0*/  LDGSTS.E [R40+0x1a00], [R42.64], P4 ;  /* 0x01a000002a287fae */ /* 0x0003e2000a121848 */
[----:B---3--:R-:W-:Y:S01]  /*36ed0*/  IADD3 R51, P1, R51, R252, RZ ;  /* 0x000000fc33337210 */ /* 0x008fe20007f3e0ff */
[----:B----4-:R-:W-:-:S04]  /*36ee0*/  IMAD.X R55, R55, 0x1, R0, P0 ;  /* 0x0000000137377824 */ /* 0x010fc800000e0600 */
[----:B------:R-:W-:Y:S04]  /*36ef0*/  STL [R1+0xc18], R51 ;  /* 0x000c183301007387 */ /* 0x000fe80000100800 */
[----:B------:R3:W-:Y:S04]  /*36f00*/  STL [R1+0xc0c], R55 ;  /* 0x000c0c3701007387 */ /* 0x0007e80000100800 */
[----:B-1----:R-:W4:Y:S04]  /*36f10*/  LDL.LU R56, [R1+0x49c] ;  /* 0x00049c0001387983 */ /* 0x002f280000300800 */
[----:B------:R-:W4:Y:S01]  /*36f20*/  LDL.LU R46, [R1+0x4b8] ;  /* 0x0004b800012e7983 */ /* 0x000f220000300800 */
[----:B------:R-:W-:-:S02]  /*36f30*/  IMAD.MOV.U32 R42, RZ, RZ, R45 ;  /* 0x000000ffff2a7224 */ /* 0x000fc400078e002d */
[----:B------:R-:W-:Y:S02]  /*36f40*/  IMAD.MOV.U32 R43, RZ, RZ, R55 ;  /* 0x000000ffff2b7224 */ /* 0x000fe400078e0037 */
[----:B---3--:R-:W3:Y:S01]  /*36f50*/  LDL.LU R55, [R1+0x4b4] ;  /* 0x0004b40001377983 */ /* 0x008ee20000300800 */
[----:B------:R-:W-:-:S03]  /*36f60*/  IADD3 R54, P0, R54, R252, RZ ;  /* 0x000000fc36367210 */ /* 0x000fc60007f1e0ff */
[----:B------:R1:W-:Y:S04]  /*36f70*/  LDGSTS.E [R40+0x2200], [R42.64], P4 ;  /* 0x022000002a287fae */ /* 0x0003e8000a121848 */
[----:B------:R-:W-:Y:S01]  /*36f80*/  STL [R1+0xc20], R54 ;  /* 0x000c203601007387 */ /* 0x000fe20000100800 */
[----:B-1----:R-:W-:Y:S02]  /*36f90*/  IMAD.MOV.U32 R42, RZ, RZ, R51 ;  /* 0x000000ffff2a7224 */ /* 0x002fe400078e0033 */
[----:B------:R-:W-:Y:S01]  /*36fa0*/  IMAD.X R58, R58, 0x1, R0, P1 ;  /* 0x000000013a3a7824 */ /* 0x000fe200008e0600 */
[----:B-----5:R-:W-:-:S04]  /*36fb0*/  IADD3 R50, P1, R50, R252, RZ ;  /* 0x000000fc32327210 */ /* 0x020fc80007f3e0ff */
[----:B------:R1:W-:Y:S01]  /*36fc0*/  STL [R1+0xc14], R58 ;  /* 0x000c143a01007387 */ /* 0x0003e20000100800 */
[----:B------:R-:W-:Y:S01]  /*36fd0*/  MOV R43, R58 ;  /* 0x0000003a002b7202 */ /* 0x000fe20000000f00 */
[----:B------:R-:W-:Y:S02]  /*36fe0*/  IMAD.X R2, R2, 0x1, R0, P0 ;  /* 0x0000000102027824 */ /* 0x000fe400000e0600 */
[----:B------:R-:W3:Y:S04]  /*36ff0*/  LDL.LU R45, [R1+0x4d0] ;  /* 0x0004d000012d7983 */ /* 0x000ee80000300800 */
[----:B------:R1:W-:Y:S04]  /*37000*/  LDGSTS.E [R40+0x2a00], [R42.64], P4 ;  /* 0x02a000002a287fae */ /* 0x0003e8000a121848 */
[----:B-1----:R-:W3:Y:S04]  /*37010*/  LDL.LU R58, [R1+0x4cc] ;  /* 0x0004cc00013a7983 */ /* 0x002ee80000300800 */
[----:B------:R-:W-:Y:S04]  /*37020*/  STL [R1+0xc28], R50 ;  /* 0x000c283201007387 */ /* 0x000fe80000100800 */
[----:B------:R1:W-:Y:S01]  /*37030*/  STL [R1+0xc1c], R2 ;  /* 0x000c1c0201007387 */ /* 0x0003e20000100800 */
[----:B------:R-:W-:-:S03]  /*37040*/  IMAD.MOV.U32 R42, RZ, RZ, R54 ;  /* 0x000000ffff2a7224 */ /* 0x000fc600078e0036 */
[----:B------:R-:W3:Y:S01]  /*37050*/  LDL.LU R51, [R1+0x4e8] ;  /* 0x0004e80001337983 */ /* 0x000ee20000300800 */
[----:B------:R-:W-:-:S03]  /*37060*/  IMAD.MOV.U32 R43, RZ, RZ, R2 ;  /* 0x000000ffff2b7224 */ /* 0x000fc600078e0002 */
        /* <DEDUP_REMOVED lines=22> */
[----:B------:R-:W-:-:S04]  /*371d0*/  IMAD.X R57, R57, 0x1, R0, P1 ;  /* 0x0000000139397824 */ /* 0x000fc800008e0600 */
[----:B------:R-:W-:Y:S01]  /*371e0*/  STL [R1+0x4a0], R44 ;  /* 0x0004a02c01007387 */ /* 0x000fe20000100800 */
[----:B------:R-:W-:-:S03]  /*371f0*/  IMAD.MOV.U32 R43, RZ, RZ, R57 ;  /* 0x000000ffff2b7224 */ /* 0x000fc600078e0039 */
[----:B------:R1:W-:Y:S04]  /*37200*/  STL [R1+0x484], R57 ;  /* 0x0004843901007387 */ /* 0x0003e80000100800 */
[----:B------:R2:W-:Y:S04]  /*37210*/  LDGSTS.E [R40+0x4a00], [R42.64], P4 ;  /* 0x04a000002a287fae */ /* 0x0005e8000a121848 */
[----:B-1----:R-:W5:Y:S01]  /*37220*/  LDL.LU R57, [R1+0x514] ;  /* 0x0005140001397983 */ /* 0x002f620000300800 */
[----:B----4-:R-:W-:Y:S01]  /*37230*/  IMAD.X R56, R56, 0x1, R0, P0 ;  /* 0x0000000138387824 */ /* 0x010fe200000e0600 */
[----:B------:R-:W-:-:S03]  /*37240*/  IADD3 R46, P1, R46, R252, RZ ;  /* 0x000000fc2e2e7210 */ /* 0x000fc60007f3e0ff */
[----:B--2---:R-:W-:Y:S02]  /*37250*/  IMAD.MOV.U32 R43, RZ, RZ, R56 ;  /* 0x000000ffff2b7224 */ /* 0x004fe400078e0038 */
[----:B------:R-:W-:Y:S04]  /*37260*/  STL [R1+0x4b8], R46 ;  /* 0x0004b82e01007387 */ /* 0x000fe80000100800 */
[----:B------:R1:W-:Y:S04]  /*37270*/  STL [R1+0x49c], R56 ;  /* 0x00049c3801007387 */ /* 0x0003e80000100800 */
[----:B------:R-:W2:Y:S01]  /*37280*/  LDL.LU R47, [R1+0x548] ;  /* 0x00054800012f7983 */ /* 0x000ea20000300800 */
[----:B---3--:R-:W-:-:S03]  /*37290*/  IMAD.X R55, R55, 0x1, R0, P1 ;  /* 0x0000000137377824 */ /* 0x008fc600008e0600 */
[----:B-1----:R-:W3:Y:S01]  /*372a0*/  LDL.LU R56, [R1+0x52c] ;  /* 0x00052c0001387983 */ /* 0x002ee20000300800 */
[----:B------:R-:W-:-:S05]  /*372b0*/  IMAD.MOV.U32 R42, RZ, RZ, R44 ;  /* 0x000000ffff2a7224 */ /* 0x000fca00078e002c */
[----:B------:R1:W-:Y:S01]  /*372c0*/  LDGSTS.E [R40+0x5200], [R42.64], P4 ;  /* 0x052000002a287fae */ /* 0x0003e2000a121848 */
[----:B------:R-:W-:Y:S02]  /*372d0*/  IADD3 R45, P0, R45, R252, RZ ;  /* 0x000000fc2d2d7210 */ /* 0x000fe40007f1e0ff */
[----:B-1----:R-:W-:-:S03]  /*372e0*/  MOV R43, R55 ;  /* 0x00000037002b7202 */ /* 0x002fc60000000f00 */
[----:B------:R-:W-:Y:S01]  /*372f0*/  STL [R1+0x4d0], R45 ;  /* 0x0004d02d01007387 */ /* 0x000fe20000100800 */
[----:B------:R-:W-:-:S03]  /*37300*/  IMAD.X R58, R58, 0x1, R0, P0 ;  /* 0x000000013a3a7824 */ /* 0x000fc600000e0600 */
[----:B------:R1:W-:Y:S01]  /*37310*/  STL [R1+0x4b4], R55 ;  /* 0x0004b43701007387 */ /* 0x0003e20000100800 */
[----:B------:R-:W-:-:S03]  /*37320*/  IMAD.MOV.U32 R42, RZ, RZ, R46 ;  /* 0x000000ffff2a7224 */ /* 0x000fc600078e002e */
[----:B------:R-:W4:Y:S04]  /*37330*/  LDL.LU R44, [R1+0x560] ;  /* 0x00056000012c7983 */ /* 0x000f280000300800 */
[----:B------:R1:W-:Y:S01]  /*37340*/  LDGSTS.E [R40+0x5a00], [R42.64], P4 ;  /* 0x05a000002a287fae */ /* 0x0003e2000a121848 */
[----:B------:R-:W-:-:S03]  /*37350*/  IADD3 R51, P1, R51, R252, RZ ;  /* 0x000000fc33337210 */ /* 0x000fc60007f3e0ff */
[----:B-1----:R-:W4:Y:S04]  /*37360*/  LDL.LU R55, [R1+0x544] ;  /* 0x0005440001377983 */ /* 0x002f280000300800 */
[----:B------:R-:W-:Y:S01]  /*37370*/  STL [R1+0x4e8], R51 ;  /* 0x0004e83301007387 */ /* 0x000fe20000100800 */
[----:B------:R-:W-:-:S03]  /*37380*/  IMAD.X R54, R54, 0x1, R0, P1 ;  /* 0x0000000136367824 */ /* 0x000fc600008e0600 */
[----:B------:R1:W-:Y:S04]  /*37390*/  STL [R1+0x4cc], R58 ;  /* 0x0004cc3a01007387 */ /* 0x0003e80000100800 */
[----:B------:R-:W4:Y:S04]  /*373a0*/  LDL.LU R46, [R1+0x578] ;  /* 0x00057800012e7983 */ /* 0x000f280000300800 */
[----:B------:R-:W4:Y:S01]  /*373b0*/  LDL.LU R59, [R1+0x55c] ;  /* 0x00055c00013b7983 */ /* 0x000f220000300800 */
[----:B------:R-:W-:Y:S02]  /*373c0*/  IMAD.MOV.U32 R42, RZ, RZ, R45 ;  /* 0x000000ffff2a7224 */ /* 0x000fe400078e002d */
[----:B------:R-:W-:-:S05]  /*373d0*/  IMAD.MOV.U32 R43, RZ, RZ, R58 ;  /* 0x000000ffff2b7224 */ /* 0x000fca00078e003a */
[----:B------:R1:W-:Y:S01]  /*373e0*/  LDGSTS.E [R40+0x6200], [R42.64], P4 ;  /* 0x062000002a287fae */ /* 0x0003e2000a121848 */
[----:B------:R-:W-:-:S05]  /*373f0*/  IADD3 R2, P0, R2, R252, RZ ;  /* 0x000000fc02027210 */ /* 0x000fca0007f1e0ff */
[----:B------:R-:W-:Y:S01]  /*37400*/  STL [R1+0x500], R2 ;  /* 0x0005000201007387 */ /* 0x000fe20000100800 */
[----:B------:R-:W-:-:S03]  /*37410*/  IMAD.X R52, R52, 0x1, R0, P0 ;  /* 0x0000000134347824 */ /* 0x000fc600000e0600 */
[----:B------:R1:W-:Y:S02]  /*37420*/  STL [R1+0x4e4], R54 ;  /* 0x0004e43601007387 */ /* 0x0003e40000100800 */
[----:B-1----:R-:W-:Y:S02]  /*37430*/  IMAD.MOV.U32 R43, RZ, RZ, R54 ;  /* 0x000000ffff2b7224 */ /* 0x002fe400078e0036 */
[----:B------:R-:W4:Y:S01]  /*37440*/  LDL.LU R45, [R1+0x590] ;  /* 0x00059000012d7983 */ /* 0x000f220000300800 */
[----:B------:R-:W-:-:S03]  /*37450*/  IADD3 R50, P1, R50, R252, RZ ;  /* 0x000000fc32327210 */ /* 0x000fc60007f3e0ff */
[----:B------:R-:W4:Y:S01]  /*37460*/  LDL.LU R58, [R1+0x574] ;  /* 0x00057400013a7983 */ /* 0x000f220000300800 */
[----:B------:R-:W-:-:S03]  /*37470*/  IMAD.MOV.U32 R42, RZ, RZ, R51 ;  /* 0x000000ffff2a7224 */ /* 0x000fc600078e0033 */
[----:B------:R-:W-:Y:S04]  /*37480*/  STL [R1+0x518], R50 ;  /* 0x0005183201007387 */ /* 0x000fe80000100800 */
[----:B------:R1:W-:Y:S04]  /*37490*/  STL [R1+0x4fc], R52 ;  /* 0x0004fc3401007387 */ /* 0x0003e80000100800 */
[----:B------:R-:W4:Y:S04]  /*374a0*/  LDL.LU R54, [R1+0x58c] ;  /* 0x00058c0001367983 */ /* 0x000f280000300800 */
[----:B------:R-:W4:Y:S01]  /*374b0*/  LDL.LU R51, [R1+0x5a8] ;  /* 0x0005a80001337983 */ /* 0x000f220000300800 */
[----:B------:R-:W-:-:S03]  /*374c0*/  IADD3 R41, P0, R41, R252, RZ ;  /* 0x000000fc29297210 */ /* 0x000fc60007f1e0ff */
[----:B------:R1:W-:Y:S02]  /*374d0*/  LDGSTS.E [R40+0x6a00], [R42.64], P4 ;  /* 0x06a000002a287fae */ /* 0x0003e4000a121848 */
[----:B-1----:R-:W-:Y:S01]  /*374e0*/  IMAD.MOV.U32 R42, RZ, RZ, R2 ;  /* 0x000000ffff2a7224 */ /* 0x002fe200078e0002 */
[----:B------:R-:W-:Y:S02]  /*374f0*/  MOV R43, R52 ;  /* 0x00000034002b7202 */ /* 0x000fe40000000f00 */
[----:B------:R-:W4:Y:S04]  /*37500*/  LDL.LU R52, [R1+0x5a4] ;  /* 0x0005a40001347983 */ /* 0x000f280000300800 */
[----:B------:R-:W-:Y:S04]  /*37510*/  STL [R1+0x530], R41 ;  /* 0x0005302901007387 */ /* 0x000fe80000100800 */
[----:B------:R1:W-:Y:S02]  /*37520*/  LDGSTS.E [R40+0x7200], [R42.64], P4 ;  /* 0x072000002a287fae */ /* 0x0003e4000a121848 */
[----:B-1----:R-:W-:-:S02]  /*37530*/  IMAD.MOV.U32 R42, RZ, RZ, R50 ;  /* 0x000000ffff2a7224 */ /* 0x002fc400078e0032 */
[----:B-----5:R-:W-:-:S04]  /*37540*/  IMAD.X R57, R57, 0x1, R0, P1 ;  /* 0x0000000139397824 */ /* 0x020fc800008e0600 */
[----:B------:R-:W-:Y:S01]  /*37550*/  IMAD.MOV.U32 R43, RZ, RZ, R57 ;  /* 0x000000ffff2b7224 */ /* 0x000fe200078e0039 */
[----:B------:R1:W-:Y:S04]  /*37560*/  STL [R1+0x514], R57 ;  /* 0x0005143901007387 */ /* 0x0003e80000100800 */
[----:B------:R-:W5:Y:S04]  /*37570*/  LDL.LU R2, [R1+0x5c0] ;  /* 0x0005c00001027983 */ /* 0x000f680000300800 */
[----:B------:R3:W-:Y:S04]  /*37580*/  LDGSTS.E [R40+0x7a00], [R42.64], P4 ;  /* 0x07a000002a287fae */ /* 0x0007e8000a121848 */
[----:B-1----:R-:W5:Y:S01]  /*37590*/  LDL.LU R57, [R1+0x5bc] ;  /* 0x0005bc0001397983 */ /* 0x002f620000300800 */
[----:B--2---:R-:W-:Y:S01]  /*375a0*/  IADD3 R47, P1, R47, R252, RZ ;  /* 0x000000fc2f2f7210 */ /* 0x004fe20007f3e0ff */
[----:B---3--:R-:W-:-:S04]  /*375b0*/  IMAD.X R56, R56, 0x1, R0, P0 ;  /* 0x0000000138387824 */ /* 0x008fc800000e0600 */
[----:B------:R-:W-:Y:S04]  /*375c0*/  STL [R1+0x548], R47 ;  /* 0x0005482f01007387 */ /* 0x000fe80000100800 */
[----:B------:R1:W-:Y:S04]  /*375d0*/  STL [R1+0x52c], R56 ;  /* 0x00052c3801007387 */ /* 0x0003e80000100800 */
[----:B------:R-:W2:Y:S01]  /*375e0*/  LDL.LU R50, [R1+0x5d8] ;  /* 0x0005d80001327983 */ /* 0x000ea20000300800 */
[----:B------:R-:W-:Y:S02]  /*375f0*/  IMAD.MOV.U32 R42, RZ, RZ, R41 ;  /* 0x000000ffff2a7224 */ /* 0x000fe400078e0029 */
[----:B------:R-:W-:-:S02]  /*37600*/  IMAD.MOV.U32 R43, RZ, RZ, R56 ;  /* 0x000000ffff2b7224 */ /* 0x000fc400078e0038 */
[----:B-1----:R-:W3:Y:S04]  /*37610*/  LDL.LU R56, [R1+0x5d4] ;  /* 0x0005d40001387983 */ /* 0x002ee80000300800 */
[----:B------:R1:W-:Y:S01]  /*37620*/  LDGSTS.E [R40+0x8200], [R42.64], P4 ;  /* 0x082000002a287fae */ /* 0x0003e2000a121848 */
[----:B----4-:R-:W-:Y:S01]  /*37630*/  IADD3 R44, P0, R44, R252, RZ ;  /* 0x000000fc2c2c7210 */ /* 0x010fe20007f1e0ff */
[----:B-1----:R-:W-:Y:S02]  /*37640*/  IMAD.MOV.U32 R42, RZ, RZ, R47 ;  /* 0x000000ffff2a7224 */ /* 0x002fe400078e002f */
[----:B------:R-:W-:Y:S02]  /*37650*/  IMAD.X R55, R55, 0x1, R0, P1 ;  /* 0x0000000137377824 */ /* 0x000fe400008e0600 */
[----:B------:R-:W-:Y:S04]  /*37660*/  STL [R1+0x560], R44 ;  /* 0x0005602c01007387 */ /* 0x000fe80000100800 */
[----:B------:R1:W-:Y:S01]  /*37670*/  STL [R1+0x544], R55 ;  /* 0x0005443701007387 */ /* 0x0003e20000100800 */
[----:B------:R-:W-:-:S03]  /*37680*/  MOV R43, R55 ;  /* 0x00000037002b7202 */ /* 0x000fc60000000f00 */
[----:B------:R-:W3:Y:S01]  /*37690*/  LDL.LU R41, [R1+0x5f0] ;  /* 0x0005f00001297983 */ /* 0x000ee20000300800 */
[----:B------:R-:W-:-:S03]  /*376a0*/  IADD3 R46, P1, R46, R252, RZ ;  /* 0x000000fc2e2e7210 */ /* 0x000fc60007f3e0ff */
[----:B------:R1:W-:Y:S01]  /*376b0*/  LDGSTS.E [R40+0x8a00], [R42.64], P4 ;  /* 0x08a000002a287fae */ /* 0x0003e2000a121848 */
[----:B------:R-:W-:-:S03]  /*376c0*/  IMAD.X R59, R59, 0x1, R0, P0 ;  /* 0x000000013b3b7824 */ /* 0x000fc600000e0600 */
[----:B-1----:R-:W3:Y:S04]  /*376d0*/  LDL.LU R55, [R1+0x5ec] ;  /* 0x0005ec0001377983 */ /* 0x002ee80000300800 */
[----:B------:R-:W-:Y:S04]  /*376e0*/  STL [R1+0x578], R46 ;  /* 0x0005782e01007387 */ /* 0x000fe80000100800 */
[----:B------:R-:W-:Y:S01]  /*376f0*/  STL [R1+0x55c], R59 ;  /* 0x00055c3b01007387 */ /* 0x000fe20000100800 */
[----:B------:R-:W-:Y:S02]  /*37700*/  IMAD.MOV.U32 R42, RZ, RZ, R44 ;  /* 0x000000ffff2a7224 */ /* 0x000fe400078e002c */
[----:B------:R-:W-:Y:S01]  /*37710*/  IMAD.MOV.U32 R43, RZ, RZ, R59 ;  /* 0x000000ffff2b7224 */ /* 0x000fe200078e003b */
[----:B------:R-:W3:Y:S04]  /*37720*/  LDL.LU R47, [R1+0x608] ;  /* 0x00060800012f7983 */ /* 0x000ee80000300800 */
[----:B------:R1:W-:Y:S04]  /*37730*/  LDGSTS.E [R40+0x9200], [R42.64], P4 ;  /* 0x092000002a287fae */ /* 0x0003e8000a121848 */
[----:B------:R-:W3:Y:S01]  /*37740*/  LDL.LU R44, [R1+0x624] ;  /* 0x00062400012c7983 */ /* 0x000ee20000300800 */
        /* <DEDUP_REMOVED lines=21> */
[----:B-----5:R-:W-:-:S05]  /*378a0*/  IADD3 R2, P0, R2, R252, RZ ;  /* 0x000000fc02027210 */ /* 0x020fca0007f1e0ff */
[----:B------:R-:W-:Y:S01]  /*378b0*/  STL [R1+0x5c0], R2 ;  /* 0x0005c00201007387 */ /* 0x000fe20000100800 */
[----:B------:R-:W-:-:S03]  /*378c0*/  IMAD.X R57, R57, 0x1, R0, P0 ;  /* 0x0000000139397824 */ /* 0x000fc600000e0600 */
[----:B------:R5:W-:Y:S04]  /*378d0*/  STL [R1+0x5a4], R52 ;  /* 0x0005a43401007387 */ /* 0x000be80000100800 */
[----:B------:R-:W4:Y:S04]  /*378e0*/  LDL.LU R45, [R1+0x664] ;  /* 0x00066400012d7983 */ /* 0x000f280000300800 */
[----:B-----5:R-:W5:Y:S01]  /*378f0*/  LDL.LU R52, [R1+0x640] ;  /* 0x0006400001347983 */ /* 0x020f620000300800 */
[----:B--2---:R-:W-:-:S05]  /*37900*/  IADD3 R50, P1, R50, R252, RZ ;  /* 0x000000fc32327210 */ /* 0x004fca0007f3e0ff */
[----:B------:R-:W-:Y:S04]  /*37910*/  STL [R1+0x5d8], R50 ;  /* 0x0005d83201007387 */ /* 0x000fe80000100800 */
[----:B------:R2:W-:Y:S04]  /*37920*/  STL [R1+0x5bc], R57 ;  /* 0x0005bc3901007387 */ /* 0x0005e80000100800 */
[----:B------:R-:W5:Y:S04]  /*37930*/  LDL.LU R51, [R1+0x684] ;  /* 0x0006840001337983 */ /* 0x000f680000300800 */
[----:B------:R-:W5:Y:S01]  /*37940*/  LDL.LU R59, [R1+0x660] ;  /* 0x00066000013b7983 */ /* 0x000f620000300800 */
[----:B---3--:R-:W-:-:S02]  /*37950*/  IMAD.X R56, R56, 0x1, R0, P1 ;  /* 0x0000000138387824 */ /* 0x008fc400008e0600 */
[----:B-1----:R-:W-:Y:S02]  /*37960*/  IMAD.MOV.U32 R42, RZ, RZ, R2 ;  /* 0x000000ffff2a7224 */ /* 0x002fe400078e0002 */
[----:B------:R-:W-:-:S05]  /*37970*/  IMAD.MOV.U32 R43, RZ, RZ, R57 ;  /* 0x000000ffff2b7224 */ /* 0x000fca00078e0039 */
[----:B------:R1:W-:Y:S01]  /*37980*/  LDGSTS.E [R40+0xb200], [R42.64], P4 ;  /* 0x0b2000002a287fae */ /* 0x0003e2000a121848 */
[----:B------:R-:W-:Y:S01]  /*37990*/  IADD3 R41, P0, R41, R252, RZ ;  /* 0x000000fc29297210 */ /* 0x000fe20007f1e0ff */
[----:B-1----:R-:W-:Y:S01]  /*379a0*/  IMAD.MOV.U32 R42, RZ, RZ, R50 ;  /* 0x000000ffff2a7224 */ /* 0x002fe200078e0032 */
[----:B------:R-:W-:-:S03]  /*379b0*/  MOV R43, R56 ;  /* 0x00000038002b7202 */ /* 0x000fc60000000f00 */
[----:B------:R-:W-:Y:S01]  /*379c0*/  STL [R1+0x5f0], R41 ;  /* 0x0005f02901007387 */ /* 0x000fe20000100800 */
[----:B------:R-:W-:-:S03]  /*379d0*/  IMAD.X R55, R55, 0x1, R0, P0 ;  /* 0x0000000137377824 */ /* 0x000fc600000e0600 */
[----:B------:R1:W-:Y:S04]  /*379e0*/  STL [R1+0x5d4], R56 ;  /* 0x0005d43801007387 */ /* 0x0003e80000100800 */
[----:B------:R-:W3:Y:S04]  /*379f0*/  LDL.LU R2, [R1+0x6a4] ;  /* 0x0006a40001027983 */ /* 0x000ee80000300800 */
[----:B--2---:R-:W2:Y:S01]  /*37a00*/  LDL.LU R57, [R1+0x680] ;  /* 0x0006800001397983 */ /* 0x004ea20000300800 */
[----:B------:R-:W-:-:S03]  /*37a10*/  IADD3 R47, P1, R47, R252, RZ ;  /* 0x000000fc2f2f7210 */ /* 0x000fc60007f3e0ff */
[----:B------:R1:W-:Y:S04]  /*37a20*/  LDGSTS.E [R40+0xba00], [R42.64], P4 ;  /* 0x0ba000002a287fae */ /* 0x0003e8000a121848 */
[----:B------:R-:W-:Y:S04]  /*37a30*/  STL [R1+0x608], R47 ;  /* 0x0006082f01007387 */ /* 0x000fe80000100800 */
[----:B------:R1:W-:Y:S01]  /*37a40*/  STL [R1+0x5ec], R55 ;  /* 0x0005ec3701007387 */ /* 0x0003e20000100800 */
[----:B------:R-:W-:-:S03]  /*37a50*/  IADD3 R44, P0, R44, R252, RZ ;  /* 0x000000fc2c2c7210 */ /* 0x000fc60007f1e0ff */
[----:B-1----:R-:W2:Y:S01]  /*37a60*/  LDL.LU R56, [R1+0x6a0] ;  /* 0x0006a00001387983 */ /* 0x002ea20000300800 */
[----:B------:R-:W-:-:S03]  /*37a70*/  IMAD.MOV.U32 R42, RZ, RZ, R41 ;  /* 0x000000ffff2a7224 */ /* 0x000fc600078e0029 */
[----:B------:R-:W2:Y:S01]  /*37a80*/  LDL.LU R50, [R1+0x6c4] ;  /* 0x0006c40001327983 */ /* 0x000ea20000300800 */
[----:B------:R-:W-:-:S03]  /*37a90*/  IMAD.MOV.U32 R43, RZ, RZ, R55 ;  /* 0x000000ffff2b7224 */ /* 0x000fc600078e0037 */
        /* <DEDUP_REMOVED lines=20> */
[----:B----4-:R-:W-:Y:S01]  /*37be0*/  IADD3 R45, P0, R45, R252, RZ ;  /* 0x000000fc2d2d7210 */ /* 0x010fe20007f1e0ff */
[----:B-----5:R-:W-:-:S04]  /*37bf0*/  IMAD.X R52, R52, 0x1, R0, P1 ;  /* 0x0000000134347824 */ /* 0x020fc800008e0600 */
[----:B------:R-:W-:Y:S01]  /*37c00*/  STL [R1+0x664], R45 ;  /* 0x0006642d01007387 */ /* 0x000fe20000100800 */
[----:B------:R-:W-:-:S03]  /*37c10*/  IMAD.MOV.U32 R43, RZ, RZ, R52 ;  /* 0x000000ffff2b7224 */ /* 0x000fc600078e0034 */
[----:B------:R1:W-:Y:S04]  /*37c20*/  STL [R1+0x640], R52 ;  /* 0x0006403401007387 */ /* 0x0003e80000100800 */
[----:B------:R-:W4:Y:S04]  /*37c30*/  LDL.LU R44, [R1+0x724] ;  /* 0x00072400012c7983 */ /* 0x000f280000300800 */
[----:B------:R5:W-:Y:S04]  /*37c40*/  LDGSTS.E [R40+0xda00], [R42.64], P4 ;  /* 0x0da000002a287fae */ /* 0x000be8000a121848 */
[----:B-1----:R-:W4:Y:S01]  /*37c50*/  LDL.LU R52, [R1+0x720] ;  /* 0x0007200001347983 */ /* 0x002f220000300800 */
[----:B------:R-:W-:Y:S01]  /*37c60*/  IADD3 R51, P1, R51, R252, RZ ;  /* 0x000000fc33337210 */ /* 0x000fe20007f3e0ff */
[----:B------:R-:W-:-:S04]  /*37c70*/  IMAD.X R59, R59, 0x1, R0, P0 ;  /* 0x000000013b3b7824 */ /* 0x000fc800000e0600 */
[----:B------:R-:W-:Y:S04]  /*37c80*/  STL [R1+0x684], R51 ;  /* 0x0006843301007387 */ /* 0x000fe80000100800 */
[----:B------:R-:W-:Y:S04]  /*37c90*/  STL [R1+0x660], R59 ;  /* 0x0006603b01007387 */ /* 0x000fe80000100800 */
[----:B------:R-:W4:Y:S01]  /*37ca0*/  LDL.LU R46, [R1+0x744] ;  /* 0x00074400012e7983 */ /* 0x000f220000300800 */
[----:B-----5:R-:W-:Y:S02]  /*37cb0*/  IMAD.MOV.U32 R42, RZ, RZ, R45 ;  /* 0x000000ffff2a7224 */ /* 0x020fe400078e002d */
[----:B------:R-:W-:Y:S01]  /*37cc0*/  IMAD.MOV.U32 R43, RZ, RZ, R59 ;  /* 0x000000ffff2b7224 */ /* 0x000fe200078e003b */
[----:B------:R-:W5:Y:S04]  /*37cd0*/  LDL.LU R45, [R1+0x764] ;  /* 0x00076400012d7983 */ /* 0x000f680000300800 */
[----:B------:R1:W-:Y:S02]  /*37ce0*/  LDGSTS.E [R40+0xe200], [R42.64], P4 ;  /* 0x0e2000002a287fae */ /* 0x0003e4000a121848 */
[----:B-1----:R-:W-:Y:S01]  /*37cf0*/  IMAD.MOV.U32 R42, RZ, RZ, R51 ;  /* 0x000000ffff2a7224 */ /* 0x002fe200078e0033 */
[----:B---3--:R-:W-:Y:S01]  /*37d00*/  IADD3 R2, P0, R2, R252, RZ ;  /* 0x000000fc02027210 */ /* 0x008fe20007f1e0ff */
[----:B--2---:R-:W-:-:S04]  /*37d10*/  IMAD.X R57, R57, 0x1, R0, P1 ;  /* 0x0000000139397824 */ /* 0x004fc800008e0600 */
[----:B------:R-:W-:Y:S01]  /*37d20*/  STL [R1+0x6a4], R2 ;  /* 0x0006a40201007387 */ /* 0x000fe20000100800 */
[----:B------:R-:W-:-:S03]  /*37d30*/  MOV R43, R57 ;  /* 0x00000039002b7202 */ /* 0x000fc60000000f00 */
[----:B------:R1:W-:Y:S04]  /*37d40*/  STL [R1+0x680], R57 ;  /* 0x0006803901007387 */ /* 0x0003e80000100800 */
[----:B------:R2:W-:Y:S01]  /*37d50*/  LDGSTS.E [R40+0xea00], [R42.64], P4 ;  /* 0x0ea000002a287fae */ /* 0x0005e2000a121848 */
[----:B------:R-:W-:-:S03]  /*37d60*/  IMAD.X R56, R56, 0x1, R0, P0 ;  /* 0x0000000138387824 */ /* 0x000fc600000e0600 */
[----:B-1----:R-:W3:Y:S01]  /*37d70*/  LDL.LU R57, [R1+0x740] ;  /* 0x0007400001397983 */ /* 0x002ee20000300800 */
[----:B------:R-:W-:Y:S01]  /*37d80*/  IADD3 R50, P1, R50, R252, RZ ;  /* 0x000000fc32327210 */ /* 0x000fe20007f3e0ff */
[----:B--2---:R-:W-:-:S04]  /*37d90*/  IMAD.MOV.U32 R43, RZ, RZ, R56 ;  /* 0x000000ffff2b7224 */ /* 0x004fc800078e0038 */
[----:B------:R-:W-:Y:S01]  /*37da0*/  STL [R1+0x6c4], R50 ;  /* 0x0006c43201007387 */ /* 0x000fe20000100800 */
[----:B------:R-:W-:-:S03]  /*37db0*/  IMAD.X R55, R55, 0x1, R0, P1 ;  /* 0x0000000137377824 */ /* 0x000fc600008e0600 */
[----:B------:R1:W-:Y:S01]  /*37dc0*/  STL [R1+0x6a0], R56 ;  /* 0x0006a03801007387 */ /* 0x0003e20000100800 */
[----:B------:R-:W-:-:S03]  /*37dd0*/  IMAD.MOV.U32 R42, RZ, RZ, R2 ;  /* 0x000000ffff2a7224 */ /* 0x000fc600078e0002 */
[----:B------:R-:W3:Y:S04]  /*37de0*/  LDL.LU R51, [R1+0x784] ;  /* 0x0007840001337983 */ /* 0x000ee80000300800 */
[----:B------:R1:W-:Y:S04]  /*37df0*/  LDGSTS.E [R40+0xf200], [R42.64], P4 ;  /* 0x0f2000002a287fae */ /* 0x0003e8000a121848 */
[----:B-1----:R-:W3:Y:S01]  /*37e00*/  LDL.LU R56, [R1+0x760] ;  /* 0x0007600001387983 */ /* 0x002ee20000300800 */
[----:B------:R-:W-:Y:S02]  /*37e10*/  IMAD.MOV.U32 R43, RZ, RZ, R55 ;  /* 0x000000ffff2b7224 */ /* 0x000fe400078e0037 */
[----:B------:R-:W-:-:S05]  /*37e20*/  IMAD.MOV.U32 R42, RZ, RZ, R50 ;  /* 0x000000ffff2a7224 */ /* 0x000fca00078e0032 */
[----:B------:R1:W-:Y:S01]  /*37e30*/  LDGSTS.E [R40+0xfa00], [R42.64], P4 ;  /* 0x0fa000002a287fae */ /* 0x0003e2000a121848 */
[----:B------:R-:W-:-:S05]  /*37e40*/  IADD3 R41, P0, R41, R252, RZ ;  /* 0x000000fc29297210 */ /* 0x000fca0007f1e0ff */
[----:B------:R-:W-:Y:S01]  /*37e50*/  STL [R1+0x6e4], R41 ;  /* 0x0006e42901007387 */ /* 0x000fe20000100800 */
[----:B------:R-:W-:-:S03]  /*37e60*/  IMAD.X R58, R58, 0x1, R0, P0 ;  /* 0x000000013a3a7824 */ /* 0x000fc600000e0600 */
[----:B------:R1:W-:Y:S04]  /*37e70*/  STL [R1+0x6c0], R55 ;  /* 0x0006c03701007387 */ /* 0x0003e80000100800 */
[----:B------:R-:W3:Y:S04]  /*37e80*/  LDL.LU R2, [R1+0x7a4] ;  /* 0x0007a40001027983 */ /* 0x000ee80000300800 */
[----:B-1----:R-:W3:Y:S01]  /*37e90*/  LDL.LU R55, [R1+0x780] ;  /* 0x0007800001377983 */ /* 0x002ee20000300800 */
[----:B------:R-:W-:-:S05]  /*37ea0*/  IADD3 R47, P1, R47, R252, RZ ;  /* 0x000000fc2f2f7210 */ /* 0x000fca0007f3e0ff */
[----:B------:R-:W-:Y:S04]  /*37eb0*/  STL [R1+0x704], R47 ;  /* 0x0007042f01007387 */ /* 0x000fe80000100800 */
[----:B------:R1:W-:Y:S04]  /*37ec0*/  STL [R1+0x6e0], R58 ;  /* 0x0006e03a01007387 */ /* 0x0003e80000100800 */
[----:B------:R-:W3:Y:S04]  /*37ed0*/  LDL.LU R50, [R1+0x7c4] ;  /* 0x0007c40001327983 */ /* 0x000ee80000300800 */
[----:B------:R-:W3:Y:S01]  /*37ee0*/  LDL.LU R59, [R1+0x7a0] ;  /* 0x0007a000013b7983 */ /* 0x000ee20000300800 */
        /* <DEDUP_REMOVED lines=12> */
[----:B------:R-:W2:Y:S01]  /*37fb0*/  LDL.LU R58, [R1+0x7c0] ;  /* 0x0007c000013a7983 */ /* 0x000ea20000300800 */
[----:B------:R-:W-:-:S05]  /*37fc0*/  IADD3 R46, P1, R46, R252, RZ ;  /* 0x000000fc2e2e7210 */ /* 0x000fca0007f3e0ff */
[----:B------:R-:W-:Y:S04]  /*37fd0*/  STL [R1+0x744], R46 ;  /* 0x0007442e01007387 */ /* 0x000fe80000100800 */
[----:B------:R1:W-:Y:S04]  /*37fe0*/  STL [R1+0x720], R52 ;  /* 0x0007203401007387 */ /* 0x0003e80000100800 */
[----:B----4-:R-:W4:Y:S04]  /*37ff0*/  LDL.LU R54, [R1+0x7e0] ;  /* 0x0007e00001367983 */ /* 0x010f280000300800 */
[----:B------:R-:W4:Y:S01]  /*38000*/  LDL.LU R47, [R1+0x804] ;  /* 0x00080400012f7983 */ /* 0x000f220000300800 */
[----:B-----5:R-:W-:Y:S01]  /*38010*/  IADD3 R45, P0, R45, R252, RZ ;  /* 0x000000fc2d2d7210 */ /* 0x020fe20007f1e0ff */
[----:B-1----:R-:W-:-:S02]  /*38020*/  IMAD.MOV.U32 R42, RZ, RZ, R44 ;  /* 0x000000ffff2a7224 */ /* 0x002fc400078e002c */
[----:B------:R-:W-:Y:S02]  /*38030*/  IMAD.MOV.U32 R43, RZ, RZ, R52 ;  /* 0x000000ffff2b7224 */ /* 0x000fe400078e0034 */
[----:B------:R-:W5:Y:S04]  /*38040*/  LDL.LU R52, [R1+0x800] ;  /* 0x0008000001347983 */ /* 0x000f680000300800 */
[----:B------:R-:W-:Y:S04]  /*38050*/  STL [R1+0x764], R45 ;  /* 0x0007642d01007387 */ /* 0x000fe80000100800 */
[----:B------:R1:W-:Y:S02]  /*38060*/  LDGSTS.E [R40+0x11200], [R42.64], P4 ;  /* 0x112000002a287fae */ /* 0x0003e4000a121848 */
[----:B-1----:R-:W-:-:S02]  /*38070*/  IMAD.MOV.U32 R42, RZ, RZ, R46 ;  /* 0x000000ffff2a7224 */ /* 0x002fc400078e002e */
[----:B---3--:R-:W-:-:S05]  /*38080*/  IMAD.X R57, R57, 0x1, R0, P1 ;  /* 0x0000000139397824 */ /* 0x008fca00008e0600 */
[----:B------:R1:W-:Y:S01]  /*38090*/  STL [R1+0x740], R57 ;  /* 0x0007403901007387 */ /* 0x0003e20000100800 */
[----:B------:R-:W-:-:S03]  /*380a0*/  MOV R43, R57 ;  /* 0x00000039002b7202 */ /* 0x000fc60000000f00 */
[----:B------:R-:W5:Y:S04]  /*380b0*/  LDL.LU R44, [R1+0x824] ;  /* 0x00082400012c7983 */ /* 0x000f680000300800 */
[----:B------:R1:W-:Y:S01]  /*380c0*/  LDGSTS.E [R40+0x11a00], [R42.64], P4 ;  /* 0x11a000002a287fae */ /* 0x0003e2000a121848 */
[----:B------:R-:W-:-:S03]  /*380d0*/  IADD3 R51, P1, R51, R252, RZ ;  /* 0x000000fc33337210 */ /* 0x000fc60007f3e0ff */
[----:B-1----:R-:W5:Y:S01]  /*380e0*/  LDL.LU R57, [R1+0x820] ;  /* 0x0008200001397983 */ /* 0x002f620000300800 */
[----:B------:R-:W-:-:S03]  /*380f0*/  IMAD.X R56, R56, 0x1, R0, P0 ;  /* 0x0000000138387824 */ /* 0x000fc600000e0600 */
[----:B------:R-:W-:Y:S01]  /*38100*/  STL [R1+0x784], R51 ;  /* 0x0007843301007387 */ /* 0x000fe20000100800 */
[----:B------:R-:W-:-:S03]  /*38110*/  IMAD.MOV.U32 R42, RZ, RZ, R45 ;  /* 0x000000ffff2a7224 */ /* 0x000fc600078e002d */
[----:B------:R1:W-:Y:S01]  /*38120*/  STL [R1+0x760], R56 ;  /* 0x0007603801007387 */ /* 0x0003e20000100800 */
[----:B------:R-:W-:-:S03]  /*38130*/  IMAD.MOV.U32 R43, RZ, RZ, R56 ;  /* 0x000000ffff2b7224 */ /* 0x000fc600078e0038 */
[----:B------:R-:W5:Y:S04]  /*38140*/  LDL.LU R46, [R1+0x844] ;  /* 0x00084400012e7983 */ /* 0x000f680000300800 */
[----:B------:R1:W-:Y:S04]  /*38150*/  LDGSTS.E [R40+0x12200], [R42.64], P4 ;  /* 0x122000002a287fae */ /* 0x0003e8000a121848 */
[----:B-1----:R-:W5:Y:S01]  /*38160*/  LDL.LU R56, [R1+0x840] ;  /* 0x0008400001387983 */ /* 0x002f620000300800 */
[----:B------:R-:W-:Y:S01]  /*38170*/  IADD3 R2, P0, R2, R252, RZ ;  /* 0x000000fc02027210 */ /* 0x000fe20007f1e0ff */
[----:B------:R-:W-:-:S04]  /*38180*/  IMAD.X R55, R55, 0x1, R0, P1 ;  /* 0x0000000137377824 */ /* 0x000fc800008e0600 */
[----:B------:R-:W-:Y:S01]  /*38190*/  STL [R1+0x7a4], R2 ;  /* 0x0007a40201007387 */ /* 0x000fe20000100800 */
[----:B------:R-:W-:-:S03]  /*381a0*/  IMAD.MOV.U32 R43, RZ, RZ, R55 ;  /* 0x000000ffff2b7224 */ /* 0x000fc600078e0037 */
[----:B------:R1:W-:Y:S01]  /*381b0*/  STL [R1+0x780], R55 ;  /* 0x0007803701007387 */ /* 0x0003e20000100800 */
[----:B------:R-:W-:-:S03]  /*381c0*/  IMAD.MOV.U32 R42, RZ, RZ, R51 ;  /* 0x000000ffff2a7224 */ /* 0x000fc600078e0033 */
[----:B------:R-:W5:Y:S04]  /*381d0*/  LDL.LU R45, [R1+0x864] ;  /* 0x00086400012d7983 */ /* 0x000f680000300800 */
[----:B------:R1:W-:Y:S01]  /*381e0*/  LDGSTS.E [R40+0x12a00], [R42.64], P4 ;  /* 0x12a000002a287fae */ /* 0x0003e2000a121848 */
[----:B------:R-:W-:-:S03]  /*381f0*/  IADD3 R50, P1, R50, R252, RZ ;  /* 0x000000fc32327210 */ /* 0x000fc60007f3e0ff */
[----:B-1----:R-:W5:Y:S01]  /*38200*/  LDL.LU R55, [R1+0x860] ;  /* 0x0008600001377983 */ /* 0x002f620000300800 */
[----:B------:R-:W-:-:S03]  /*38210*/  IMAD.X R59, R59, 0x1, R0, P0 ;  /* 0x000000013b3b7824 */ /* 0x000fc600000e0600 */
[----:B------:R-:W-:Y:S04]  /*38220*/  STL [R1+0x7c4], R50 ;  /* 0x0007c43201007387 */ /* 0x000fe80000100800 */
[----:B------:R-:W-:Y:S04]  /*38230*/  STL [R1+0x7a0], R59 ;  /* 0x0007a03b01007387 */ /* 0x000fe80000100800 */
[----:B------:R-:W5:Y:S01]  /*38240*/  LDL.LU R51, [R1+0x884] ;  /* 0x0008840001337983 */ /* 0x000f620000300800 */
[----:B------:R-:W-:Y:S01]  /*38250*/  IMAD.MOV.U32 R42, RZ, RZ, R2 ;  /* 0x000000ffff2a7224 */ /* 0x000fe200078e0002 */
[----:B------:R-:W-:-:S02]  /*38260*/  MOV R43, R59 ;  /* 0x0000003b002b7202 */ /* 0x000fc40000000f00 */
[----:B------:R-:W5:Y:S04]  /*38270*/  LDL.LU R2, [R1+0x8a4] ;  /* 0x0008a40001027983 */ /* 0x000f680000300800 */
        /* <DEDUP_REMOVED lines=8> */
[----:B-1----:R-:W3:Y:S01]  /*38300*/  LDL.LU R58, [R1+0x880] ;  /* 0x00088000013a7983 */ /* 0x002ee20000300800 */
[----:B----4-:R-:W-:Y:S01]  /*38310*/  IMAD.X R54, R54, 0x1, R0, P0 ;  /* 0x0000000136367824 */ /* 0x010fe200000e0600 */
[----:B------:R-:W-:-:S03]  /*38320*/  IADD3 R47, P1, R47, R252, RZ ;  /* 0x000000fc2f2f7210 */ /* 0x000fc60007f3e0ff */
[----:B--2---:R-:W-:Y:S02]  /*38330*/  IMAD.MOV.U32 R43, RZ, RZ, R54 ;  /* 0x000000ffff2b7224 */ /* 0x004fe400078e0036 */
[----:B------:R-:W-:Y:S04]  /*38340*/  STL [R1+0x804], R47 ;  /* 0x0008042f01007387 */ /* 0x000fe80000100800 */
[----:B------:R1:W-:Y:S04]  /*38350*/  STL [R1+0x7e0], R54 ;  /* 0x0007e03601007387 */ /* 0x0003e80000100800 */
[----:B------:R-:W2:Y:S01]  /*38360*/  LDL.LU R50, [R1+0x8c4] ;  /* 0x0008c40001327983 */ /* 0x000ea20000300800 */
[----:B-----5:R-:W-:-:S03]  /*38370*/  IMAD.X R52, R52, 0x1, R0, P1 ;  /* 0x0000000134347824 */ /* 0x020fc600008e0600 */
[----:B-1----:R-:W4:Y:S01]  /*38380*/  LDL.LU R54, [R1+0x8a0] ;  /* 0x0008a00001367983 */ /* 0x002f220000300800 */
        /* <DEDUP_REMOVED lines=8> */
[----:B------:R-:W5:Y:S04]  /*38410*/  LDL.LU R41, [R1+0x8e4] ;  /* 0x0008e40001297983 */ /* 0x000f680000300800 */
[----:B------:R1:W-:Y:S04]  /*38420*/  LDGSTS.E [R40+0x14a00], [R42.64], P4 ;  /* 0x14a000002a287fae */ /* 0x0003e8000a121848 */
[----:B-1----:R-:W5:Y:S01]  /*38430*/  LDL.LU R52, [R1+0x8c0] ;  /* 0x0008c00001347983 */ /* 0x002f620000300800 */
[----:B------:R-:W-:-:S05]  /*38440*/  IADD3 R46, P1, R46, R252, RZ ;  /* 0x000000fc2e2e7210 */ /* 0x000fca0007f3e0ff */
[----:B------:R-:W-:Y:S01]  /*38450*/  STL [R1+0x844], R46 ;  /* 0x0008442e01007387 */ /* 0x000fe20000100800 */
[----:B------:R-:W-:-:S03]  /*38460*/  IMAD.MOV.U32 R42, RZ, RZ, R44 ;  /* 0x000000ffff2a7224 */ /* 0x000fc600078e002c */
[----:B------:R-:W-:Y:S01]  /*38470*/  STL [R1+0x820], R57 ;  /* 0x0008203901007387 */ /* 0x000fe20000100800 */
[----:B------:R-:W-:-:S03]  /*38480*/  IMAD.X R56, R56, 0x1, R0, P1 ;  /* 0x0000000138387824 */ /* 0x000fc600008e0600 */
[----:B------:R-:W5:Y:S01]  /*38490*/  LDL.LU R47, [R1+0x904] ;  /* 0x00090400012f7983 */ /* 0x000f620000300800 */
[----:B------:R-:W-:-:S03]  /*384a0*/  IMAD.MOV.U32 R43, RZ, RZ, R57 ;  /* 0x000000ffff2b7224 */ /* 0x000fc600078e0039 */
[----:B------:R-:W5:Y:S04]  /*384b0*/  LDL.LU R59, [R1+0x8e0] ;  /* 0x0008e000013b7983 */ /* 0x000f680000300800 */
[----:B------:R1:W-:Y:S02]  /*384c0*/  LDGSTS.E [R40+0x15200], [R42.64], P4 ;  /* 0x152000002a287fae */ /* 0x0003e4000a121848 */
[----:B-1----:R-:W-:Y:S01]  /*384d0*/  IMAD.MOV.U32 R43, RZ, RZ, R56 ;  /* 0x000000ffff2b7224 */ /* 0x002fe200078e0038 */
[----:B------:R-:W-:-:S05]  /*384e0*/  IADD3 R45, P0, R45, R252, RZ ;  /* 0x000000fc2d2d7210 */ /* 0x000fca0007f1e0ff */
[----:B------:R-:W-:Y:S01]  /*384f0*/  STL [R1+0x864], R45 ;  /* 0x0008642d01007387 */ /* 0x000fe20000100800 */
[----:B------:R-:W-:-:S03]  /*38500*/  IMAD.X R55, R55, 0x1, R0, P0 ;  /* 0x0000000137377824 */ /* 0x000fc600000e0600 */
[----:B------:R1:W-:Y:S04]  /*38510*/  STL [R1+0x840], R56 ;  /* 0x0008403801007387 */ /* 0x0003e80000100800 */
[----:B------:R-:W5:Y:S01]  /*38520*/  LDL.LU R44, [R1+0x924] ;  /* 0x00092400012c7983 */ /* 0x000f620000300800 */
[----:B------:R-:W-:-:S03]  /*38530*/  IADD3 R51, P1, R51, R252, RZ ;  /* 0x000000fc33337210 */ /* 0x000fc60007f3e0ff */
[----:B-1----:R-:W5:Y:S01]  /*38540*/  LDL.LU R56, [R1+0x900] ;  /* 0x0009000001387983 */ /* 0x002f620000300800 */
        /* <DEDUP_REMOVED lines=13> */
[----:B---3--:R-:W-:-:S04]  /*38620*/  IMAD.X R58, R58, 0x1, R0, P1 ;  /* 0x000000013a3a7824 */ /* 0x008fc800008e0600 */
[----:B------:R-:W-:Y:S01]  /*38630*/  IMAD.MOV.U32 R43, RZ, RZ, R58 ;  /* 0x000000ffff2b7224 */ /* 0x000fe200078e003a */
[----:B------:R1:W-:Y:S04]  /*38640*/  STL [R1+0x880], R58 ;  /* 0x0008803a01007387 */ /* 0x0003e80000100800 */
[----:B------:R-:W3:Y:S04]  /*38650*/  LDL.LU R45, [R1+0x964] ;  /* 0x00096400012d7983 */ /* 0x000ee80000300800 */
[----:B------:R4:W-:Y:S04]  /*38660*/  LDGSTS.E [R40+0x16a00], [R42.64], P4 ;  /* 0x16a000002a287fae */ /* 0x0009e8000a121848 */
[----:B-1----:R-:W3:Y:S01]  /*38670*/  LDL.LU R58, [R1+0x960] ;  /* 0x00096000013a7983 */ /* 0x002ee20000300800 */
[----:B--2---:R-:W-:Y:S01]  /*38680*/  IADD3 R50, P1, R50, R252, RZ ;  /* 0x000000fc32327210 */ /* 0x004fe20007f3e0ff */
[----:B----4-:R-:W-:-:S04]  /*38690*/  IMAD.X R54, R54, 0x1, R0, P0 ;  /* 0x0000000136367824 */ /* 0x010fc800000e0600 */
[----:B------:R-:W-:Y:S04]  /*386a0*/  STL [R1+0x8c4], R50 ;  /* 0x0008c43201007387 */ /* 0x000fe80000100800 */
[----:B------:R1:W-:Y:S04]  /*386b0*/  STL [R1+0x8a0], R54 ;  /* 0x0008a03601007387 */ /* 0x0003e80000100800 */
[----:B------:R-:W2:Y:S01]  /*386c0*/  LDL.LU R51, [R1+0x984] ;  /* 0x0009840001337983 */ /* 0x000ea20000300800 */
[----:B------:R-:W-:Y:S02]  /*386d0*/  IMAD.MOV.U32 R42, RZ, RZ, R2 ;  /* 0x000000ffff2a7224 */ /* 0x000fe400078e0002 */
[----:B------:R-:W-:-:S02]  /*386e0*/  IMAD.MOV.U32 R43, RZ, RZ, R54 ;  /* 0x000000ffff2b7224 */ /* 0x000fc400078e0036 */
[----:B-1----:R-:W4:Y:S04]  /*386f0*/  LDL.LU R54, [R1+0x980] ;  /* 0x0009800001367983 */ /* 0x002f280000300800 */
[----:B------:R1:W-:Y:S01]  /*38700*/  LDGSTS.E [R40+0x17200], [R42.64], P4 ;  /* 0x172000002a287fae */ /* 0x0003e2000a121848 */
[----:B-----5:R-:W-:Y:S01]  /*38710*/  IADD3 R41, P0, R41, R252, RZ ;  /* 0x000000fc29297210 */ /* 0x020fe20007f1e0ff */
[----:B-1----:R-:W-:Y:S02]  /*38720*/  IMAD.MOV.U32 R42, RZ, RZ, R50 ;  /* 0x000000ffff2a7224 */ /* 0x002fe400078e0032 */
[----:B------:R-:W-:Y:S02]  /*38730*/  IMAD.X R52, R52, 0x1, R0, P1 ;  /* 0x0000000134347824 */ /* 0x000fe400008e0600 */
[----:B------:R-:W-:Y:S04]  /*38740*/  STL [R1+0x8e4], R41 ;  /* 0x0008e42901007387 */ /* 0x000fe80000100800 */
[----:B------:R1:W-:Y:S01]  /*38750*/  STL [R1+0x8c0], R52 ;  /* 0x0008c03401007387 */ /* 0x0003e20000100800 */
[----:B------:R-:W-:-:S03]  /*38760*/  MOV R43, R52 ;  /* 0x00000034002b7202 */ /* 0x000fc60000000f00 */
[----:B------:R-:W4:Y:S04]  /*38770*/  LDL.LU R2, [R1+0x9a4] ;  /* 0x0009a40001027983 */ /* 0x000f280000300800 */
[----:B------:R1:W-:Y:S01]  /*38780*/  LDGSTS.E [R40+0x17a00], [R42.64], P4 ;  /* 0x17a000002a287fae */ /* 0x0003e2000a121848 */
[----:B------:R-:W-:-:S03]  /*38790*/  IADD3 R47, P1, R47, R252, RZ ;  /* 0x000000fc2f2f7210 */ /* 0x000fc60007f3e0ff */
[----:B-1----:R-:W4:Y:S01]  /*387a0*/  LDL.LU R52, [R1+0x9a0] ;  /* 0x0009a00001347983 */ /* 0x002f220000300800 */
[----:B------:R-:W-:-:S03]  /*387b0*/  IMAD.X R59, R59, 0x1, R0, P0 ;  /* 0x000000013b3b7824 */ /* 0x000fc600000e0600 */
[----:B------:R-:W-:Y:S04]  /*387c0*/  STL [R1+0x904], R47 ;  /* 0x0009042f01007387 */ /* 0x000fe80000100800 */
[----:B------:R-:W-:Y:S01]  /*387d0*/  STL [R1+0x8e0], R59 ;  /* 0x0008e03b01007387 */ /* 0x000fe20000100800 */
[----:B------:R-:W-:Y:S02]  /*387e0*/  IMAD.MOV.U32 R42, RZ, RZ, R41 ;  /* 0x000000ffff2a7224 */ /* 0x000fe400078e0029 */
[----:B------:R-:W-:Y:S01]  /*387f0*/  IMAD.MOV.U32 R43, RZ, RZ, R59 ;  /* 0x000000ffff2b7224 */ /* 0x000fe200078e003b */
[----:B------:R-:W4:Y:S04]  /*38800*/  LDL.LU R50, [R1+0x9c4] ;  /* 0x0009c40001327983 */ /* 0x000f280000300800 */
[----:B------:R1:W-:Y:S04]  /*38810*/  LDGSTS.E [R40+0x18200], [R42.64], P4 ;  /* 0x182000002a287fae */ /* 0x0003e8000a121848 */
[----:B------:R-:W4:Y:S01]  /*38820*/  LDL.LU R41, [R1+0x9e4] ;  /* 0x0009e40001297983 */ /* 0x000f220000300800 */
        /* <DEDUP_REMOVED lines=8> */
[----:B-1----:R-:W4:Y:S01]  /*388b0*/  LDL.LU R56, [R1+0x9c0] ;  /* 0x0009c00001387983 */ /* 0x002f220000300800 */
[----:B------:R-:W-:-:S05]  /*388c0*/  IADD3 R46, P1, R46, R252, RZ ;  /* 0x000000fc2e2e7210 */ /* 0x000fca0007f3e0ff */
[----:B------:R-:W-:Y:S01]  /*388d0*/  STL [R1+0x944], R46 ;  /* 0x0009442e01007387 */ /* 0x000fe20000100800 */
[----:B------:R-:W-:-:S03]  /*388e0*/  MOV R43, R57 ;  /* 0x00000039002b7202 */ /* 0x000fc60000000f00 */
[----:B------:R1:W-:Y:S04]  /*388f0*/  STL [R1+0x920], R57 ;  /* 0x0009203901007387 */ /* 0x0003e80000100800 */
[----:B------:R-:W4:Y:S04]  /*38900*/  LDL.LU R47, [R1+0xa04] ;  /* 0x000a0400012f7983 */ /* 0x000f280000300800 */
[----:B-1----:R-:W4:Y:S01]  /*38910*/  LDL.LU R57, [R1+0x9e0] ;  /* 0x0009e00001397983 */ /* 0x002f220000300800 */
[----:B------:R-:W-:Y:S02]  /*38920*/  IMAD.X R55, R55, 0x1, R0, P1 ;  /* 0x0000000137377824 */ /* 0x000fe400008e0600 */
[----:B------:R-:W-:-:S05]  /*38930*/  IMAD.MOV.U32 R42, RZ, RZ, R44 ;  /* 0x000000ffff2a7224 */ /* 0x000fca00078e002c */
[----:B------:R1:W-:Y:S02]  /*38940*/  LDGSTS.E [R40+0x19200], [R42.64], P4 ;  /* 0x192000002a287fae */ /* 0x0003e4000a121848 */
[----:B-1----:R-:W-:Y:S02]  /*38950*/  IMAD.MOV.U32 R43, RZ, RZ, R55 ;  /* 0x000000ffff2b7224 */ /* 0x002fe400078e0037 */
[----:B------:R-:W-:-:S05]  /*38960*/  IMAD.MOV.U32 R42, RZ, RZ, R46 ;  /* 0x000000ffff2a7224 */ /* 0x000fca00078e002e */
[----:B------:R1:W-:Y:S01]  /*38970*/  LDGSTS.E [R40+0x19a00], [R42.64], P4 ;  /* 0x19a000002a287fae */ /* 0x0003e2000a121848 */
[----:B---3--:R-:W-:-:S05]  /*38980*/  IADD3 R45, P0, R45, R252, RZ ;  /* 0x000000fc2d2d7210 */ /* 0x008fca0007f1e0ff */
[----:B------:R-:W-:Y:S01]  /*38990*/  STL [R1+0x964], R45 ;  /* 0x0009642d01007387 */ /* 0x000fe20000100800 */
[----:B------:R-:W-:-:S03]  /*389a0*/  IMAD.X R58, R58, 0x1, R0, P0 ;  /* 0x000000013a3a7824 */ /* 0x000fc600000e0600 */
[----:B------:R3:W-:Y:S04]  /*389b0*/  STL [R1+0x940], R55 ;  /* 0x0009403701007387 */ /* 0x0007e80000100800 */
[----:B------:R-:W5:Y:S04]  /*389c0*/  LDL.LU R44, [R1+0xa24] ;  /* 0x000a2400012c7983 */ /* 0x000f680000300800 */
[----:B---3--:R-:W3:Y:S01]  /*389d0*/  LDL.LU R55, [R1+0xa00] ;  /* 0x000a000001377983 */ /* 0x008ee20000300800 */
[----:B--2---:R-:W-:-:S05]  /*389e0*/  IADD3 R51, P1, R51, R252, RZ ;  /* 0x000000fc33337210 */ /* 0x004fca0007f3e0ff */
[----:B------:R-:W-:Y:S04]  /*389f0*/  STL [R1+0x984], R51 ;  /* 0x0009843301007387 */ /* 0x000fe80000100800 */
[----:B------:R2:W-:Y:S04]  /*38a00*/  STL [R1+0x960], R58 ;  /* 0x0009603a01007387 */ /* 0x0005e80000100800 */
[----:B------:R-:W3:Y:S04]  /*38a10*/  LDL.LU R46, [R1+0xa44] ;  /* 0x000a4400012e7983 */ /* 0x000ee80000300800 */
[----:B------:R-:W3:Y:S01]  /*38a20*/  LDL.LU R59, [R1+0xa20] ;  /* 0x000a2000013b7983 */ /* 0x000ee20000300800 */
[----:B----4-:R-:W-:-:S02]  /*38a30*/  IMAD.X R54, R54, 0x1, R0, P1 ;  /* 0x0000000136367824 */ /* 0x010fc400008e0600 */
        /* <DEDUP_REMOVED lines=9> */
[----:B------:R-:W4:Y:S04]  /*38ad0*/  LDL.LU R45, [R1+0xa64] ;  /* 0x000a6400012d7983 */ /* 0x000f280000300800 */
        /* <DEDUP_REMOVED lines=14> */
[----:B------:R-:W-:-:S05]  /*38bc0*/  IMAD.X R56, R56, 0x1, R0, P1 ;  /* 0x0000000138387824 */ /* 0x000fca00008e0600 */
[----:B------:R1:W-:Y:S01]  /*38bd0*/  STL [R1+0x9c0], R56 ;  /* 0x0009c03801007387 */ /* 0x0003e20000100800 */
[----:B------:R-:W-:-:S03]  /*38be0*/  IMAD.MOV.U32 R43, RZ, RZ, R56 ;  /* 0x000000ffff2b7224 */ /* 0x000fc600078e0038 */
[----:B------:R-:W2:Y:S04]  /*38bf0*/  LDL.LU R2, [R1+0xaa4] ;  /* 0x000aa40001027983 */ /* 0x000ea80000300800 */
[----:B------:R-:W2:Y:S01]  /*38c00*/  LDL.LU R50, [R1+0xaa0] ;  /* 0x000aa00001327983 */ /* 0x000ea20000300800 */
[----:B------:R-:W-:-:S03]  /*38c10*/  IADD3 R47, P1, R47, R252, RZ ;  /* 0x000000fc2f2f7210 */ /* 0x000fc60007f3e0ff */
[----:B------:R1:W-:Y:S01]  /*38c20*/  LDGSTS.E [R40+0x1ba00], [R42.64], P4 ;  /* 0x1ba000002a287fae */ /* 0x0003e2000a121848 */
[----:B------:R-:W-:-:S03]  /*38c30*/  IMAD.X R57, R57, 0x1, R0, P0 ;  /* 0x0000000139397824 */ /* 0x000fc600000e0600 */
[----:B------:R-:W-:Y:S04]  /*38c40*/  STL [R1+0xa04], R47 ;  /* 0x000a042f01007387 */ /* 0x000fe80000100800 */
[----:B------:R1:W-:Y:S04]  /*38c50*/  STL [R1+0x9e0], R57 ;  /* 0x0009e03901007387 */ /* 0x0003e80000100800 */
[----:B-1----:R-:W2:Y:S01]  /*38c60*/  LDL.LU R56, [R1+0xac4] ;  /* 0x000ac40001387983 */ /* 0x002ea20000300800 */
[----:B------:R-:W-:Y:S01]  /*38c70*/  IMAD.MOV.U32 R42, RZ, RZ, R41 ;  /* 0x000000ffff2a7224 */ /* 0x000fe200078e0029 */
[----:B------:R-:W-:-:S02]  /*38c80*/  MOV R43, R57 ;  /* 0x00000039002b7202 */ /* 0x000fc40000000f00 */
[----:B------:R-:W2:Y:S04]  /*38c90*/  LDL.LU R57, [R1+0xac0] ;  /* 0x000ac00001397983 */ /* 0x000ea80000300800 */
[----:B------:R1:W-:Y:S02]  /*38ca0*/  LDGSTS.E [R40+0x1c200], [R42.64], P4 ;  /* 0x1c2000002a287fae */ /* 0x0003e4000a121848 */
[----:B-1----:R-:W-:Y:S01]  /*38cb0*/  IMAD.MOV.U32 R42, RZ, RZ, R47 ;  /* 0x000000ffff2a7224 */ /* 0x002fe200078e002f */
[----:B-----5:R-:W-:Y:S01]  /*38cc0*/  IADD3 R44, P0, R44, R252, RZ ;  /* 0x000000fc2c2c7210 */ /* 0x020fe20007f1e0ff */
[----:B---3--:R-:W-:-:S04]  /*38cd0*/  IMAD.X R55, R55, 0x1, R0, P1 ;  /* 0x0000000137377824 */ /* 0x008fc800008e0600 */
[----:B------:R-:W-:Y:S01]  /*38ce0*/  STL [R1+0xa24], R44 ;  /* 0x000a242c01007387 */ /* 0x000fe20000100800 */
[----:B------:R-:W-:-:S03]  /*38cf0*/  IMAD.MOV.U32 R43, RZ, RZ, R55 ;  /* 0x000000ffff2b7224 */ /* 0x000fc600078e0037 */
[----:B------:R1:W-:Y:S04]  /*38d00*/  STL [R1+0xa00], R55 ;  /* 0x000a003701007387 */ /* 0x0003e80000100800 */
[----:B------:R-:W3:Y:S04]  /*38d10*/  LDL.LU R41, [R1+0xbb0] ;  /* 0x000bb00001297983 */ /* 0x000ee80000300800 */
[----:B------:R5:W-:Y:S04]  /*38d20*/  LDGSTS.E [R40+0x1ca00], [R42.64], P4 ;  /* 0x1ca000002a287fae */ /* 0x000be8000a121848 */
[----:B-1----:R-:W3:Y:S01]  /*38d30*/  LDL.LU R55, [R1+0xbac] ;  /* 0x000bac0001377983 */ /* 0x002ee20000300800 */
[----:B------:R-:W-:Y:S01]  /*38d40*/  IADD3 R46, P1, R46, R252, RZ ;  /* 0x000000fc2e2e7210 */ /* 0x000fe20007f3e0ff */
[----:B------:R-:W-:-:S04]  /*38d50*/  IMAD.X R59, R59, 0x1, R0, P0 ;  /* 0x000000013b3b7824 */ /* 0x000fc800000e0600 */
[----:B------:R-:W-:Y:S04]  /*38d60*/  STL [R1+0xa44], R46 ;  /* 0x000a442e01007387 */ /* 0x000fe80000100800 */
[----:B------:R1:W-:Y:S04]  /*38d70*/  STL [R1+0xa20], R59 ;  /* 0x000a203b01007387 */ /* 0x0003e80000100800 */
[----:B------:R-:W3:Y:S01]  /*38d80*/  LDL.LU R47, [R1+0xbb8] ;  /* 0x000bb800012f7983 */ /* 0x000ee20000300800 */
[----:B-----5:R-:W-:Y:S02]  /*38d90*/  IMAD.MOV.U32 R42, RZ, RZ, R44 ;  /* 0x000000ffff2a7224 */ /* 0x020fe400078e002c */
[----:B------:R-:W-:Y:S01]  /*38da0*/  IMAD.MOV.U32 R43, RZ, RZ, R59 ;  /* 0x000000ffff2b7224 */ /* 0x000fe200078e003b */
[----:B------:R-:W5:Y:S04]  /*38db0*/  LDL.LU R44, [R1+0xbc0] ;  /* 0x000bc000012c7983 */ /* 0x000f680000300800 */
[----:B------:R1:W-:Y:S02]  /*38dc0*/  LDGSTS.E [R40+0x1d200], [R42.64], P4 ;  /* 0x1d2000002a287fae */ /* 0x0003e4000a121848 */
[----:B-1----:R-:W-:Y:S01]  /*38dd0*/  IMAD.MOV.U32 R42, RZ, RZ, R46 ;  /* 0x000000ffff2a7224 */ /* 0x002fe200078e002e */
[----:B----4-:R-:W-:Y:S01]  /*38de0*/  IADD3 R45, P0, R45, R252, RZ ;  /* 0x000000fc2d2d7210 */ /* 0x010fe20007f1e0ff */
[----:B--2---:R-:W-:-:S04]  /*38df0*/  IMAD.X R58, R58, 0x1, R0, P1 ;  /* 0x000000013a3a7824 */ /* 0x004fc800008e0600 */
[----:B------:R-:W-:Y:S04]  /*38e00*/  STL [R1+0xa64], R45 ;  /* 0x000a642d01007387 */ /* 0x000fe80000100800 */
[----:B------:R1:W-:Y:S01]  /*38e10*/  STL [R1+0xa40], R58 ;  /* 0x000a403a01007387 */ /* 0x0003e20000100800 */
[----:B------:R-:W-:-:S03]  /*38e20*/  MOV R43, R58 ;  /* 0x0000003a002b7202 */ /* 0x000fc60000000f00 */
[----:B------:R-:W2:Y:S04]  /*38e30*/  LDL.LU R59, [R1+0xbb4] ;  /* 0x000bb400013b7983 */ /* 0x000ea80000300800 */
[----:B------:R4:W-:Y:S01]  /*38e40*/  LDGSTS.E [R40+0x1da00], [R42.64], P4 ;  /* 0x1da000002a287fae */ /* 0x0009e2000a121848 */
[----:B------:R-:W-:Y:S01]  /*38e50*/  IMAD.X R54, R54, 0x1, R0, P0 ;  /* 0x0000000136367824 */ /* 0x000fe200000e0600 */
[----:B------:R-:W-:-:S05]  /*38e60*/  IADD3 R51, P1, R51, R252, RZ ;  /* 0x000000fc33337210 */ /* 0x000fca0007f3e0ff */
[----:B------:R-:W-:Y:S01]  /*38e70*/  STL [R1+0xa84], R51 ;  /* 0x000a843301007387 */ /* 0x000fe20000100800 */
[----:B------:R-:W-:-:S03]  /*38e80*/  IMAD.X R52, R52, 0x1, R0, P1 ;  /* 0x0000000134347824 */ /* 0x000fc600008e0600 */
[----:B------:R4:W-:Y:S04]  /*38e90*/  STL [R1+0xa60], R54 ;  /* 0x000a603601007387 */ /* 0x0009e80000100800 */
[----:B------:R-:W2:Y:S04]  /*38ea0*/  LDL.LU R46, [R1+0xbc8] ;  /* 0x000bc800012e7983 */ /* 0x000ea80000300800 */
[----:B-1----:R-:W2:Y:S01]  /*38eb0*/  LDL.LU R58, [R1+0xbbc] ;  /* 0x000bbc00013a7983 */ /* 0x002ea20000300800 */
[----:B----4-:R-:W-:Y:S02]  /*38ec0*/  IMAD.MOV.U32 R42, RZ, RZ, R45 ;  /* 0x000000ffff2a7224 */ /* 0x010fe400078e002d */
[----:B------:R-:W-:-:S05]  /*38ed0*/  IMAD.MOV.U32 R43, RZ, RZ, R54 ;  /* 0x000000ffff2b7224 */ /* 0x000fca00078e0036 */
[----:B------:R1:W-:Y:S01]  /*38ee0*/  LDGSTS.E [R40+0x1e200], [R42.64], P4 ;  /* 0x1e2000002a287fae */ /* 0x0003e2000a121848 */
[----:B------:R-:W-:-:S05]  /*38ef0*/  IADD3 R2, P0, R2, R252, RZ ;  /* 0x000000fc02027210 */ /* 0x000fca0007f1e0ff */
[----:B------:R-:W-:Y:S01]  /*38f00*/  STL [R1+0xaa4], R2 ;  /* 0x000aa40201007387 */ /* 0x000fe20000100800 */
[----:B------:R-:W-:-:S03]  /*38f10*/  IMAD.X R50, R50, 0x1, R0, P0 ;  /* 0x0000000132327824 */ /* 0x000fc600000e0600 */
[----:B------:R4:W-:Y:S01]  /*38f20*/  STL [R1+0xa80], R52 ;  /* 0x000a803401007387 */ /* 0x0009e20000100800 */
[----:B-1----:R-:W-:-:S03]  /*38f30*/  IMAD.MOV.U32 R42, RZ, RZ, R51 ;  /* 0x000000ffff2a7224 */ /* 0x002fc600078e0033 */
[----:B------:R-:W2:Y:S01]  /*38f40*/  LDL.LU R45, [R1+0xbd0] ;  /* 0x000bd000012d7983 */ /* 0x000ea20000300800 */
[----:B------:R-:W-:-:S03]  /*38f50*/  IADD3 R56, P1, R56, R252, RZ ;  /* 0x000000fc38387210 */ /* 0x000fc60007f3e0ff */
[----:B------:R-:W2:Y:S01]  /*38f60*/  LDL.LU R54, [R1+0xbc4] ;  /* 0x000bc40001367983 */ /* 0x000ea20000300800 */
[----:B------:R-:W-:-:S03]  /*38f70*/  IMAD.MOV.U32 R43, RZ, RZ, R52 ;  /* 0x000000ffff2b7224 */ /* 0x000fc600078e0034 */
[----:B------:R-:W-:Y:S04]  /*38f80*/  STL [R1+0xac4], R56 ;  /* 0x000ac43801007387 */ /* 0x000fe80000100800 */
[----:B------:R1:W-:Y:S04]  /*38f90*/  STL [R1+0xaa0], R50 ;  /* 0x000aa03201007387 */ /* 0x0003e80000100800 */
[----:B------:R-:W2:Y:S04]  /*38fa0*/  LDL.LU R51, [R1+0xbd8] ;  /* 0x000bd80001337983 */ /* 0x000ea80000300800 */
[----:B----4-:R-:W2:Y:S04]  /*38fb0*/  LDL.LU R52, [R1+0xbcc] ;  /* 0x000bcc0001347983 */ /* 0x010ea80000300800 */
[----:B------:R-:W1:Y:S01]  /*38fc0*/  S2R R60, SR_TID.X ;  /* 0x00000000003c7919 */ /* 0x000e620000002100 */
[----:B------:R-:W-:-:S03]  /*38fd0*/  IMAD.X R57, R57, 0x1, R0, P1 ;  /* 0x0000000139397824 */ /* 0x000fc600008e0600 */
[----:B------:R1:W-:Y:S02]  /*38fe0*/  LDGSTS.E [R40+0x1ea00], [R42.64], P4 ;  /* 0x1ea000002a287fae */ /* 0x0003e4000a121848 */
[----:B-1----:R-:W-:Y:S01]  /*38ff0*/  IMAD.MOV.U32 R42, RZ, RZ, R2 ;  /* 0x000000ffff2a7224 */ /* 0x002fe200078e0002 */
[----:B------:R-:W-:-:S05]  /*39000*/  MOV R43, R50 ;  /* 0x00000032002b7202 */ /* 0x000fca0000000f00 */
[----:B------:R1:W-:Y:S01]  /*39010*/  LDGSTS.E [R40+0x1f200], [R42.64], P4 ;  /* 0x1f2000002a287fae */ /* 0x0003e2000a121848 */
[----:B------:R-:W-:Y:S02]  /*39020*/  SHF.R.S32.HI R61, RZ, 0x6, R60 ;  /* 0x00000006ff3d7819 */ /* 0x000fe4000001143c */
[----:B------:R-:W-:Y:S02]  /*39030*/  LOP3.LUT R60, R60, 0x3f, RZ, 0xc0, !PT ;  /* 0x0000003f3c3c7812 */ /* 0x000fe400078ec0ff */
[----:B------:R-:W-:-:S03]  /*39040*/  SGXT R61, R61, 0x1 ;  /* 0x000000013d3d781a */ /* 0x000fc60000000200 */
[----:B------:R-:W-:Y:S02]  /*39050*/  IMAD.SHL.U32 R2, R60, 0x4, RZ ;  /* 0x000000043c027824 */ /* 0x000fe400078e00ff */
[----:B-1----:R-:W-:Y:S02]  /*39060*/  IMAD.MOV.U32 R42, RZ, RZ, R56 ;  /* 0x000000ffff2a7224 */ /* 0x002fe400078e0038 */
[----:B------:R-:W-:Y:S01]  /*39070*/  IMAD.MOV.U32 R43, RZ, RZ, R57 ;  /* 0x000000ffff2b7224 */ /* 0x000fe200078e0039 */
[----:B------:R-:W-:-:S04]  /*39080*/  LOP3.LUT R2, R2, 0x110, R61, 0x78, !PT ;  /* 0x0000011002027812 */ /* 0x000fc800078e783d */
[----:B------:R1:W-:Y:S01]  /*39090*/  LDGSTS.E [R40+0x1fa00], [R42.64], P4 ;  /* 0x1fa000002a287fae */ /* 0x0003e2000a121848 */
[----:B------:R-:W-:-:S05]  /*390a0*/  LOP3.LUT R2, R2, 0x40, RZ, 0x3c, !PT ;  /* 0x0000004002027812 */ /* 0x000fca00078e3cff */
[----:B------:R-:W-:Y:S01]  /*390b0*/  IMAD R2, R48, 0x20000, R2 ;  /* 0x0002000030027824 */ /* 0x000fe200078e0202 */
[----:B---3--:R-:W-:-:S05]  /*390c0*/  IADD3 R41, P0, R41, R252, RZ ;  /* 0x000000fc29297210 */ /* 0x008fca0007f1e0ff */
[----:B------:R3:W-:Y:S01]  /*390d0*/  STL [R1+0xbb0], R41 ;  /* 0x000bb02901007387 */ /* 0x0007e20000100800 */
[----:B------:R-:W-:-:S03]  /*390e0*/  IMAD.X R55, R55, 0x1, R0, P0 ;  /* 0x0000000137377824 */ /* 0x000fc600000e0600 */
[----:B------:R3:W-:Y:S04]  /*390f0*/  STL [R1+0xac0], R57 ;  /* 0x000ac03901007387 */ /* 0x0007e80000100800 */
[----:B------:R-:W4:Y:S01]  /*39100*/  LDL.LU R50, [R1+0xbe0] ;  /* 0x000be00001327983 */ /* 0x000f220000300800 */
[----:B-1----:R-:W-:Y:S01]  /*39110*/  IMAD.MOV.U32 R40, RZ, RZ, R41 ;  /* 0x000000ffff287224 */ /* 0x002fe200078e0029 */
[----:B------:R-:W-:-:S05]  /*39120*/  IADD3 R47, P1, R47, R252, RZ ;  /* 0x000000fc2f2f7210 */ /* 0x000fca0007f3e0ff */
[----:B------:R-:W-:Y:S04]  /*39130*/  STL [R1+0xbb8], R47 ;  /* 0x000bb82f01007387 */ /* 0x000fe80000100800 */
[----:B------:R1:W-:Y:S04]  /*39140*/  STL [R1+0xbac], R55 ;  /* 0x000bac3701007387 */ /* 0x0003e80000100800 */
[----:B------:R-:W4:Y:S01]  /*39150*/  LDL.LU R56, [R1+0xbd4] ;  /* 0x000bd40001387983 */ /* 0x000f220000300800 */
[----:B-----5:R-:W-:Y:S01]  /*39160*/  IADD3 R44, P0, R44, R252, RZ ;  /* 0x000000fc2c2c7210 */ /* 0x020fe20007f1e0ff */
[----:B---3--:R-:W-:-:S02]  /*39170*/  IMAD.MOV.U32 R41, RZ, RZ, R55 ;  /* 0x000000ffff297224 */ /* 0x008fc400078e0037 */
[----:B------:R-:W3:Y:S04]  /*39180*/  LDL.LU R57, [R1+0xbe8] ;  /* 0x000be80001397983 */ /* 0x000ee80000300800 */
[----:B-1----:R-:W5:Y:S04]  /*39190*/  LDL.LU R55, [R1+0xbdc] ;  /* 0x000bdc0001377983 */ /* 0x002f680000300800 */
[----:B------:R-:W-:Y:S04]  /*391a0*/  STL [R1+0xbc0], R44 ;  /* 0x000bc02c01007387 */ /* 0x000fe80000100800 */
[----:B------:R1:W-:Y:S01]  /*391b0*/  LDGSTS.E [R2+0x400], [R40.64], P4 ;  /* 0x0040000028027fae */ /* 0x0003e2000a121848 */
[----:B--2---:R-:W-:-:S05]  /*391c0*/  IMAD.X R59, R59, 0x1, R0, P1 ;  /* 0x000000013b3b7824 */ /* 0x004fca00008e0600 */
[----:B------:R2:W-:Y:S01]  /*391d0*/  STL [R1+0xbb4], R59 ;  /* 0x000bb43b01007387 */ /* 0x0005e20000100800 */
[----:B-1----:R-:W-:-:S03]  /*391e0*/  IMAD.MOV.U32 R40, RZ, RZ, R47 ;  /* 0x000000ffff287224 */ /* 0x002fc600078e002f */
[----:B------:R-:W5:Y:S01]  /*391f0*/  LDL.LU R43, [R1+0x478] ;  /* 0x00047800012b7983 */ /* 0x000f620000300800 */
[----:B------:R-:W-:-:S03]  /*39200*/  IMAD.MOV.U32 R41, RZ, RZ, R59 ;  /* 0x000000ffff297224 */ /* 0x000fc600078e003b */
[----:B------:R-:W5:Y:S04]  /*39210*/  LDL.LU R42, [R1+0xbe4] ;  /* 0x000be400012a7983 */ /* 0x000f680000300800 */
[----:B------:R1:W-:Y:S01]  /*39220*/  LDGSTS.E [R2+0xc00], [R40.64], P4 ;  /* 0x00c0000028027fae */ /* 0x0003e2000a121848 */
[----:B------:R-:W-:Y:S02]  /*39230*/  IADD3 R46, P1, R46, R252, RZ ;  /* 0x000000fc2e2e7210 */ /* 0x000fe40007f3e0ff */
[----:B------:R-:W-:-:S03]  /*39240*/  IADD3.X R58, R58, R0, RZ, P0, !PT ;  /* 0x000000003a3a7210 */ /* 0x000fc600007fe4ff */
[----:B------:R-:W-:Y:S04]  /*39250*/  STL [R1+0xbc8], R46 ;  /* 0x000bc82e01007387 */ /* 0x000fe80000100800 */
[----:B------:R2:W-:Y:S04]  /*39260*/  STL [R1+0xbbc], R58 ;  /* 0x000bbc3a01007387 */ /* 0x0005e80000100800 */
[----:B------:R-:W5:Y:S04]  /*39270*/  LDL.LU R47, [R1+0x490] ;  /* 0x00049000012f7983 */ /* 0x000f680000300800 */
[----:B--2---:R-:W2:Y:S01]  /*39280*/  LDL.LU R59, [R1+0x474] ;  /* 0x00047400013b7983 */ /* 0x004ea20000300800 */
[----:B-1----:R-:W-:-:S02]  /*39290*/  IMAD.MOV.U32 R40, RZ, RZ, R44 ;  /* 0x000000ffff287224 */ /* 0x002fc400078e002c */
[----:B------:R-:W-:-:S05]  /*392a0*/  IMAD.MOV.U32 R41, RZ, RZ, R58 ;  /* 0x000000ffff297224 */ /* 0x000fca00078e003a */
[----:B------:R1:W-:Y:S01]  /*392b0*/  LDGSTS.E [R2+0x1400], [R40.64], P4 ;  /* 0x0140000028027fae */ /* 0x0003e2000a121848 */
[----:B------:R-:W-:Y:S01]  /*392c0*/  IADD3 R45, P0, R45, R252, RZ ;  /* 0x000000fc2d2d7210 */ /* 0x000fe20007f1e0ff */
[----:B------:R-:W-:-:S04]  /*392d0*/  IMAD.X R54, R54, 0x1, R0, P1 ;  /* 0x0000000136367824 */ /* 0x000fc800008e0600 */
[----:B------:R-:W-:Y:S04]  /*392e0*/  STL [R1+0xbd0], R45 ;  /* 0x000bd02d01007387 */ /* 0x000fe80000100800 */
[----:B------:R1:W-:Y:S02]  /*392f0*/  STL [R1+0xbc4], R54 ;  /* 0x000bc43601007387 */ /* 0x0003e40000100800 */
[----:B-1----:R-:W-:Y:S02]  /*39300*/  IMAD.MOV.U32 R41, RZ, RZ, R54 ;  /* 0x000000ffff297224 */ /* 0x002fe400078e0036 */
[----:B------:R-:W2:Y:S01]  /*39310*/  LDL.LU R44, [R1+0x4a8] ;  /* 0x0004a800012c7983 */ /* 0x000ea20000300800 */
[----:B------:R-:W-:-:S03]  /*39320*/  IADD3 R51, P1, R51, R252, RZ ;  /* 0x000000fc33337210 */ /* 0x000fc60007f3e0ff */
[----:B------:R-:W2:Y:S01]  /*39330*/  LDL.LU R58, [R1+0x48c] ;  /* 0x00048c00013a7983 */ /* 0x000ea20000300800 */
[----:B------:R-:W-:-:S03]  /*39340*/  IMAD.X R52, R52, 0x1, R0, P0 ;  /* 0x0000000134347824 */ /* 0x000fc600000e0600 */
[----:B------:R-:W-:Y:S01]  /*39350*/  STL [R1+0xbd8], R51 ;  /* 0x000bd83301007387 */ /* 0x000fe20000100800 */
[----:B------:R-:W-:-:S03]  /*39360*/  IMAD.MOV.U32 R40, RZ, RZ, R46 ;  /* 0x000000ffff287224 */ /* 0x000fc600078e002e */
[----:B------:R1:W-:Y:S04]  /*39370*/  STL [R1+0xbcc], R52 ;  /* 0x000bcc3401007387 */ /* 0x0003e80000100800 */
[----:B------:R-:W2:Y:S04]  /*39380*/  LDL.LU R54, [R1+0x4a4] ;  /* 0x0004a40001367983 */ /* 0x000ea80000300800 */
[----:B------:R-:W2:Y:S04]  /*39390*/  LDL.LU R46, [R1+0x4c0] ;  /* 0x0004c000012e7983 */ /* 0x000ea80000300800 */
[----:B------:R1:W-:Y:S02]  /*393a0*/  LDGSTS.E [R2+0x1c00], [R40.64], P4 ;  /* 0x01c0000028027fae */ /* 0x0003e4000a121848 */
[----:B-1----:R-:W-:-:S02]  /*393b0*/  IMAD.MOV.U32 R40, RZ, RZ, R45 ;  /* 0x000000ffff287224 */ /* 0x002fc400078e002d */
[----:B------:R-:W-:Y:S02]  /*393c0*/  IMAD.MOV.U32 R41, RZ, RZ, R52 ;  /* 0x000000ffff297224 */ /* 0x000fe400078e0034 */
[----:B------:R-:W2:Y:S04]  /*393d0*/  LDL.LU R52, [R1+0x4bc] ;  /* 0x0004bc0001347983 */ /* 0x000ea80000300800 */
[----:B------:R1:W-:Y:S02]  /*393e0*/  LDGSTS.E [R2+0x2400], [R40.64], P4 ;  /* 0x0240000028027fae */ /* 0x0003e4000a121848 */
[----:B-1----:R-:W-:Y:S01]  /*393f0*/  IMAD.MOV.U32 R40, RZ, RZ, R51 ;  /* 0x000000ffff287224 */ /* 0x002fe200078e0033 */
[----:B----4-:R-:W-:-:S05]  /*39400*/  IADD3 R50, P0, R50, R252, RZ ;  /* 0x000000fc32327210 */ /* 0x010fca0007f1e0ff */
[----:B------:R-:W-:Y:S01]  /*39410*/  STL [R1+0xbe0], R50 ;  /* 0x000be03201007387 */ /* 0x000fe20000100800 */
[----:B------:R-:W-:Y:S02]  /*39420*/  IADD3.X R56, R56, R0, RZ, P1, !PT ;  /* 0x0000000038387210 */ /* 0x000fe40000ffe4ff */
[----:B---3--:R-:W-:-:S03]  /*39430*/  IADD3 R57, P1, R57, R252, RZ ;  /* 0x000000fc39397210 */ /* 0x008fc60007f3e0ff */
[----:B------:R1:W-:Y:S01]  /*39440*/  STL [R1+0xbd4], R56 ;  /* 0x000bd43801007387 */ /* 0x0003e20000100800 */
[----:B------:R-:W-:Y:S02]  /*39450*/  IMAD.MOV.U32 R41, RZ, RZ, R56 ;  /* 0x000000ffff297224 */ /* 0x000fe400078e0038 */
[----:B-----5:R-:W-:Y:S01]  /*39460*/  IMAD.X R55, R55, 0x1, R0, P0 ;  /* 0x0000000137377824 */ /* 0x020fe200000e0600 */
[----:B------:R-:W3:Y:S04]  /*39470*/  LDL.LU R45, [R1+0x4d8] ;  /* 0x0004d800012d7983 */ /* 0x000ee80000300800 */
[----:B------:R4:W-:Y:S04]  /*39480*/  LDGSTS.E [R2+0x2c00], [R40.64], P4 ;  /* 0x02c0000028027fae */ /* 0x0009e8000a121848 */
[----:B-1----:R-:W5:Y:S04]  /*39490*/  LDL.LU R56, [R1+0x4d4] ;  /* 0x0004d40001387983 */ /* 0x002f680000300800 */
[----:B------:R-:W-:Y:S04]  /*394a0*/  STL [R1+0xbe8], R57 ;  /* 0x000be83901007387 */ /* 0x000fe80000100800 */
[----:B------:R1:W-:Y:S01]  /*394b0*/  STL [R1+0xbdc], R55 ;  /* 0x000bdc3701007387 */ /* 0x0003e20000100800 */
[----:B----4-:R-:W-:-:S02]  /*394c0*/  IMAD.MOV.U32 R40, RZ, RZ, R50 ;  /* 0x000000ffff287224 */ /* 0x010fc400078e0032 */
[----:B------:R-:W-:Y:S01]  /*394d0*/  IMAD.MOV.U32 R41, RZ, RZ, R55 ;  /* 0x000000ffff297224 */ /* 0x000fe200078e0037 */
[----:B------:R-:W4:Y:S04]  /*394e0*/  LDL.LU R51, [R1+0x4f0] ;  /* 0x0004f00001337983 */ /* 0x000f280000300800 */
[----:B------:R1:W-:Y:S04]  /*394f0*/  LDGSTS.E [R2+0x3400], [R40.64], P4 ;  /* 0x0340000028027fae */ /* 0x0003e8000a121848 */
[----:B-1----:R-:W4:Y:S01]  /*39500*/  LDL.LU R55, [R1+0x4ec] ;  /* 0x0004ec0001377983 */ /* 0x002f220000300800 */
[----:B------:R-:W-:Y:S01]  /*39510*/  IADD3 R43, P0, R43, R252, RZ ;  /* 0x000000fc2b2b7210 */ /* 0x000fe20007f1e0ff */
[----:B------:R-:W-:-:S04]  /*39520*/  IMAD.X R42, R42, 0x1, R0, P1 ;  /* 0x000000012a2a7824 */ /* 0x000fc800008e0600 */
[----:B------:R-:W-:Y:S01]  /*39530*/  STL [R1+0x478], R43 ;  /* 0x0004782b01007387 */ /* 0x000fe20000100800 */
[----:B------:R-:W-:Y:S02]  /*39540*/  IMAD.MOV.U32 R40, RZ, RZ, R57 ;  /* 0x000000ffff287224 */ /* 0x000fe400078e0039 */
[----:B------:R-:W-:Y:S01]  /*39550*/  IMAD.MOV.U32 R41, RZ, RZ, R42 ;  /* 0x000000ffff297224 */ /* 0x000fe200078e002a */
[----:B------:R1:W-:Y:S04]  /*39560*/  STL [R1+0xbe4], R42 ;  /* 0x000be42a01007387 */ /* 0x0003e80000100800 */
[----:B------:R-:W4:Y:S04]  /*39570*/  LDL.LU R50, [R1+0x508] ;  /* 0x0005080001327983 */ /* 0x000f280000300800 */
[----:B------:R-:W4:Y:S04]  /*39580*/  LDL.LU R57, [R1+0x504] ;  /* 0x0005040001397983 */ /* 0x000f280000300800 */
[----:B------:R1:W-:Y:S01]  /*39590*/  LDGSTS.E [R2+0x3c00], [R40.64], P4 ;  /* 0x03c0000028027fae */ /* 0x0003e2000a121848 */
[----:B------:R-:W-:-:S02]  /*395a0*/  IADD3 R47, P1, R47, R252, RZ ;  /* 0x000000fc2f2f7210 */ /* 0x000fc40007f3e0ff */
[----:B--2---:R-:W-:-:S03]  /*395b0*/  IADD3.X R59, R59, R0, RZ, P0, !PT ;  /* 0x000000003b3b7210 */ /* 0x004fc600007fe4ff */
[----:B------:R-:W-:Y:S01]  /*395c0*/  STL [R1+0x490], R47 ;  /* 0x0004902f01007387 */ /* 0x000fe20000100800 */
[----:B-1----:R-:W-:-:S03]  /*395d0*/  IMAD.MOV.U32 R40, RZ, RZ, R43 ;  /* 0x000000ffff287224 */ /* 0x002fc600078e002b */
[----:B------:R-:W-:Y:S01]  /*395e0*/  STL [R1+0x474], R59 ;  /* 0x0004743b01007387 */ /* 0x000fe20000100800 */
[----:B------:R-:W-:-:S03]  /*395f0*/  IMAD.MOV.U32 R41, RZ, RZ, R59 ;  /* 0x000000ffff297224 */ /* 0x000fc600078e003b */
[----:B------:R-:W2:Y:S04]  /*39600*/  LDL.LU R42, [R1+0x520] ;  /* 0x00052000012a7983 */ /* 0x000ea80000300800 */
[----:B------:R1:W-:Y:S04]  /*39610*/  LDGSTS.E [R2+0x4400], [R40.64], P4 ;  /* 0x0440000028027fae */ /* 0x0003e8000a121848 */
[----:B------:R-:W2:Y:S01]  /*39620*/  LDL.LU R43, [R1+0x538] ;  /* 0x00053800012b7983 */ /* 0x000ea20000300800 */
        /* <DEDUP_REMOVED lines=8> */
[----:B-1----:R-:W2:Y:S01]  /*396b0*/  LDL.LU R58, [R1+0x51c] ;  /* 0x00051c00013a7983 */ /* 0x002ea20000300800 */
[----:B------:R-:W-:-:S05]  /*396c0*/  IADD3 R46, P1, R46, R252, RZ ;  /* 0x000000fc2e2e7210 */ /* 0x000fca0007f3e0ff */
[----:B------:R-:W-:Y:S01]  /*396d0*/  STL [R1+0x4c0], R46 ;  /* 0x0004c02e01007387 */ /* 0x000fe20000100800 */
[----:B------:R-:W-:-:S03]  /*396e0*/  IMAD.MOV.U32 R41, RZ, RZ, R54 ;  /* 0x000000ffff297224 */ /* 0x000fc600078e0036 */
[----:B------:R1:W-:Y:S04]  /*396f0*/  STL [R1+0x4a4], R54 ;  /* 0x0004a43601007387 */ /* 0x0003e80000100800 */
[----:B------:R-:W2:Y:S04]  /*39700*/  LDL.LU R47, [R1+0x550] ;  /* 0x00055000012f7983 */ /* 0x000ea80000300800 */
[----:B-1----:R-:W2:Y:S01]  /*39710*/  LDL.LU R54, [R1+0x534] ;  /* 0x0005340001367983 */ /* 0x002ea20000300800 */
[----:B------:R-:W-:Y:S01]  /*39720*/  IADD3.X R52, R52, R0, RZ, P1, !PT ;  /* 0x0000000034347210 */ /* 0x000fe20000ffe4ff */
[----:B------:R-:W-:-:S05]  /*39730*/  IMAD.MOV.U32 R40, RZ, RZ, R44 ;  /* 0x000000ffff287224 */ /* 0x000fca00078e002c */
[----:B------:R1:W-:Y:S02]  /*39740*/  LDGSTS.E [R2+0x5400], [R40.64], P4 ;  /* 0x0540000028027fae */ /* 0x0003e4000a121848 */
[----:B-1----:R-:W-:Y:S02]  /*39750*/  IMAD.MOV.U32 R41, RZ, RZ, R52 ;  /* 0x000000ffff297224 */ /* 0x002fe400078e0034 */
[----:B------:R-:W-:-:S05]  /*39760*/  IMAD.MOV.U32 R40, RZ, RZ, R46 ;  /* 0x000000ffff287224 */ /* 0x000fca00078e002e */
[----:B------:R1:W-:Y:S01]  /*39770*/  LDGSTS.E [R2+0x5c00], [R40.64], P4 ;  /* 0x05c0000028027fae */ /* 0x0003e2000a121848 */
[----:B---3--:R-:W-:-:S05]  /*39780*/  IADD3 R45, P0, R45, R252, RZ ;  /* 0x000000fc2d2d7210 */ /* 0x008fca0007f1e0ff */
[----:B------:R-:W-:Y:S04]  /*39790*/  STL [R1+0x4d8], R45 ;  /* 0x0004d82d01007387 */ /* 0x000fe80000100800 */
[----:B------:R3:W-:Y:S01]  /*397a0*/  STL [R1+0x4bc], R52 ;  /* 0x0004bc3401007387 */ /* 0x0007e20000100800 */
[----:B-----5:R-:W-:-:S03]  /*397b0*/  IMAD.X R56, R56, 0x1, R0, P0 ;  /* 0x0000000138387824 */ /* 0x020fc600000e0600 */
[----:B------:R-:W5:Y:S04]  /*397c0*/  LDL.LU R44, [R1+0x568] ;  /* 0x00056800012c7983 */ /* 0x000f680000300800 */
[----:B---3--:R-:W3:Y:S01]  /*397d0*/  LDL.LU R52, [R1+0x54c] ;  /* 0x00054c0001347983 */ /* 0x008ee20000300800 */
[----:B----4-:R-:W-:Y:S01]  /*397e0*/  IADD3 R51, P1, R51, R252, RZ ;  /* 0x000000fc33337210 */ /* 0x010fe20007f3e0ff */
[----:B-1----:R-:W-:-:S04]  /*397f0*/  IMAD.MOV.U32 R40, RZ, RZ, R45 ;  /* 0x000000ffff287224 */ /* 0x002fc800078e002d */
[----:B------:R-:W-:Y:S01]  /*39800*/  STL [R1+0x4f0], R51 ;  /* 0x0004f03301007387 */ /* 0x000fe20000100800 */
[----:B------:R-:W-:-:S03]  /*39810*/  IMAD.MOV.U32 R41, RZ, RZ, R56 ;  /* 0x000000ffff297224 */ /* 0x000fc600078e0038 */
[----:B------:R1:W-:Y:S01]  /*39820*/  STL [R1+0x4d4], R56 ;  /* 0x0004d43801007387 */ /* 0x0003e20000100800 */
[----:B------:R-:W-:-:S03]  /*39830*/  IMAD.X R55, R55, 0x1, R0, P1 ;  /* 0x0000000137377824 */ /* 0x000fc600008e0600 */
[----:B------:R-:W4:Y:S04]  /*39840*/  LDL.LU R46, [R1+0x580] ;  /* 0x00058000012e7983 */ /* 0x000f280000300800 */
[----:B------:R-:W4:Y:S04]  /*39850*/  LDL.LU R59, [R1+0x564] ;  /* 0x00056400013b7983 */ /* 0x000f280000300800 */
[----:B------:R1:W-:Y:S01]  /*39860*/  LDGSTS.E [R2+0x6400], [R40.64], P4 ;  /* 0x0640000028027fae */ /* 0x0003e2000a121848 */
[----:B------:R-:W-:-:S04]  /*39870*/  IADD3 R50, P0, R50, R252, RZ ;  /* 0x000000fc32327210 */ /* 0x000fc80007f1e0ff */
[----:B------:R-:W-:Y:S01]  /*39880*/  IADD3.X R57, R57, R0, RZ, P0, !PT ;  /* 0x0000000039397210 */ /* 0x000fe200007fe4ff */
[----:B------:R-:W-:Y:S04]  /*39890*/  STL [R1+0x508], R50 ;  /* 0x0005083201007387 */ /* 0x000fe80000100800 */
[----:B------:R2:W-:Y:S01]  /*398a0*/  STL [R1+0x4ec], R55 ;  /* 0x0004ec3701007387 */ /* 0x0005e20000100800 */
[----:B-1----:R-:W-:Y:S02]  /*398b0*/  IMAD.MOV.U32 R40, RZ, RZ, R51 ;  /* 0x000000ffff287224 */ /* 0x002fe400078e0033 */
[----:B------:R-:W-:Y:S01]  /*398c0*/  IMAD.MOV.U32 R41, RZ, RZ, R55 ;  /* 0x000000ffff297224 */ /* 0x000fe200078e0037 */
[----:B------:R-:W4:Y:S04]  /*398d0*/  LDL.LU R45, [R1+0x598] ;  /* 0x00059800012d7983 */ /* 0x000f280000300800 */
[----:B------:R-:W4:Y:S04]  /*398e0*/  LDL.LU R56, [R1+0x57c] ;  /* 0x00057c0001387983 */ /* 0x000f280000300800 */
[----:B------:R1:W-:Y:S01]  /*398f0*/  LDGSTS.E [R2+0x6c00], [R40.64], P4 ;  /* 0x06c0000028027fae */ /* 0x0003e2000a121848 */
[----:B--2---:R-:W-:-:S05]  /*39900*/  IADD3 R42, P1, R42, R252, RZ ;  /* 0x000000fc2a2a7210 */ /* 0x004fca0007f3e0ff */
[----:B------:R-:W-:Y:S04]  /*39910*/  STL [R1+0x520], R42 ;  /* 0x0005202a01007387 */ /* 0x000fe80000100800 */
[----:B------:R2:W-:Y:S01]  /*39920*/  STL [R1+0x504], R57 ;  /* 0x0005043901007387 */ /* 0x0005e20000100800 */
[----:B------:R-:W-:-:S03]  /*39930*/  IADD3 R43, P0, R43, R252, RZ ;  /* 0x000000fc2b2b7210 */ /* 0x000fc60007f1e0ff */
[----:B------:R-:W4:Y:S01]  /*39940*/  LDL.LU R55, [R1+0x594] ;  /* 0x0005940001377983 */ /* 0x000f220000300800 */
[----:B-1----:R-:W-:-:S03]  /*39950*/  IMAD.MOV.U32 R40, RZ, RZ, R50 ;  /* 0x000000ffff287224 */ /* 0x002fc600078e0032 */
[----:B------:R-:W4:Y:S01]  /*39960*/  LDL.LU R51, [R1+0x5b0] ;  /* 0x0005b00001337983 */ /* 0x000f220000300800 */
[----:B------:R-:W-:-:S03]  /*39970*/  IMAD.MOV.U32 R41, RZ, RZ, R57 ;  /* 0x000000ffff297224 */ /* 0x000fc600078e0039 */
[----:B--2---:R-:W2:Y:S04]  /*39980*/  LDL.LU R57, [R1+0x5ac] ;  /* 0x0005ac0001397983 */ /* 0x004ea80000300800 */
        /* <DEDUP_REMOVED lines=14> */
[----:B------:R-:W-:Y:S02]  /*39a70*/  IMAD.MOV.U32 R40, RZ, RZ, R43 ;  /* 0x000000ffff287224 */ /* 0x000fe400078e002b */
[----:B------:R-:W-:-:S02]  /*39a80*/  IMAD.MOV.U32 R41, RZ, RZ, R54 ;  /* 0x000000ffff297224 */ /* 0x000fc400078e0036 */
[----:B-1----:R-:W2:Y:S04]  /*39a90*/  LDL.LU R54, [R1+0x5dc] ;  /* 0x0005dc0001367983 */ /* 0x002ea80000300800 */
[----:B------:R1:W-:Y:S02]  /*39aa0*/  LDGSTS.E [R2+0x8400], [R40.64], P4 ;  /* 0x0840000028027fae */ /* 0x0003e4000a121848 */
[----:B-1----:R-:W-:Y:S01]  /*39ab0*/  IMAD.MOV.U32 R40, RZ, RZ, R47 ;  /* 0x000000ffff287224 */ /* 0x002fe200078e002f */
[----:B-----5:R-:W-:Y:S02]  /*39ac0*/  IADD3 R44, P0, R44, R252, RZ ;  /* 0x000000fc2c2c7210 */ /* 0x020fe40007f1e0ff */
[----:B---3--:R-:W-:-:S03]  /*39ad0*/  IADD3.X R52, R52, R0, RZ, P1, !PT ;  /* 0x0000000034347210 */ /* 0x008fc60000ffe4ff */
[----:B------:R-:W-:Y:S04]  /*39ae0*/  STL [R1+0x568], R44 ;  /* 0x0005682c01007387 */ /* 0x000fe80000100800 */
[----:B------:R1:W-:Y:S01]  /*39af0*/  STL [R1+0x54c], R52 ;  /* 0x00054c3401007387 */ /* 0x0003e20000100800 */
[----:B------:R-:W-:-:S03]  /*39b00*/  IMAD.MOV.U32 R41, RZ, RZ, R52 ;  /* 0x000000ffff297224 */ /* 0x000fc600078e0034 */
[----:B------:R-:W3:Y:S04]  /*39b10*/  LDL.LU R43, [R1+0x5f8] ;  /* 0x0005f800012b7983 */ /* 0x000ee80000300800 */
[----:B------:R5:W-:Y:S01]  /*39b20*/  LDGSTS.E [R2+0x8c00], [R40.64], P4 ;  /* 0x08c0000028027fae */ /* 0x000be2000a121848 */
[----:B----4-:R-:W-:-:S03]  /*39b30*/  IADD3 R46, P1, R46, R252, RZ ;  /* 0x000000fc2e2e7210 */ /* 0x010fc60007f3e0ff */
[----:B-1----:R-:W4:Y:S01]  /*39b40*/  LDL.LU R52, [R1+0x5f4] ;  /* 0x0005f40001347983 */ /* 0x002f220000300800 */
[----:B------:R-:W-:-:S03]  /*39b50*/  IMAD.X R59, R59, 0x1, R0, P0 ;  /* 0x000000013b3b7824 */ /* 0x000fc600000e0600 */
[----:B------:R-:W-:Y:S04]  /*39b60*/  STL [R1+0x580], R46 ;  /* 0x0005802e01007387 */ /* 0x000fe80000100800 */
[----:B------:R-:W-:Y:S01]  /*39b70*/  STL [R1+0x564], R59 ;  /* 0x0005643b01007387 */ /* 0x000fe20000100800 */
[----:B-----5:R-:W-:Y:S02]  /*39b80*/  IMAD.MOV.U32 R40, RZ, RZ, R44 ;  /* 0x000000ffff287224 */ /* 0x020fe400078e002c */
[----:B------:R-:W-:Y:S01]  /*39b90*/  IMAD.MOV.U32 R41, RZ, RZ, R59 ;  /* 0x000000ffff297224 */ /* 0x000fe200078e003b */
[----:B------:R-:W5:Y:S04]  /*39ba0*/  LDL.LU R47, [R1+0x610] ;  /* 0x00061000012f7983 */ /* 0x000f680000300800 */
[----:B------:R1:W-:Y:S04]  /*39bb0*/  LDGSTS.E [R2+0x9400], [R40.64], P4 ;  /* 0x0940000028027fae */ /* 0x0003e8000a121848 */
[----:B------:R-:W5:Y:S01]  /*39bc0*/  LDL.LU R44, [R1+0x62c] ;  /* 0x00062c00012c7983 */ /* 0x000f620000300800 */
[----:B------:R-:W-:Y:S01]  /*39bd0*/  IADD3 R45, P0, R45, R252, RZ ;  /* 0x000000fc2d2d7210 */ /* 0x000fe20007f1e0ff */
[----:B------:R-:W-:-:S04]  /*39be0*/  IMAD.X R56, R56, 0x1, R0, P1 ;  /* 0x0000000138387824 */ /* 0x000fc800008e0600 */
[----:B------:R-:W-:Y:S01]  /*39bf0*/  STL [R1+0x598], R45 ;  /* 0x0005982d01007387 */ /* 0x000fe20000100800 */
[----:B-1----:R-:W-:Y:S02]  /*39c00*/  IMAD.MOV.U32 R40, RZ, RZ, R46 ;  /* 0x000000ffff287224 */ /* 0x002fe400078e002e */
[----:B------:R-:W-:Y:S01]  /*39c10*/  IMAD.MOV.U32 R41, RZ, RZ, R56 ;  /* 0x000000ffff297224 */ /* 0x000fe200078e0038 */
[----:B------:R1:W-:Y:S04]  /*39c20*/  STL [R1+0x57c], R56 ;  /* 0x00057c3801007387 */ /* 0x0003e80000100800 */
[----:B------:R2:W-:Y:S04]  /*39c30*/  LDGSTS.E [R2+0x9c00], [R40.64], P4 ;  /* 0x09c0000028027fae */ /* 0x0005e8000a121848 */
[----:B-1----:R-:W5:Y:S01]  /*39c40*/  LDL.LU R56, [R1+0x60c] ;  /* 0x00060c0001387983 */ /* 0x002f620000300800 */
[----:B------:R-:W-:-:S02]  /*39c50*/  IADD3.X R55, R55, R0, RZ, P0, !PT ;  /* 0x0000000037377210 */ /* 0x000fc400007fe4ff */
[----:B------:R-:W-:-:S03]  /*39c60*/  IADD3 R51, P1, R51, R252, RZ ;  /* 0x000000fc33337210 */ /* 0x000fc60007f3e0ff */
[----:B--2---:R-:W-:Y:S02]  /*39c70*/  IMAD.MOV.U32 R41, RZ, RZ, R55 ;  /* 0x000000ffff297224 */ /* 0x004fe400078e0037 */
[----:B------:R-:W-:Y:S01]  /*39c80*/  STL [R1+0x5b0], R51 ;  /* 0x0005b03301007387 */ /* 0x000fe20000100800 */
[----:B------:R-:W-:-:S03]  /*39c90*/  IMAD.X R57, R57, 0x1, R0, P1 ;  /* 0x0000000139397824 */ /* 0x000fc600008e0600 */
[----:B------:R1:W-:Y:S01]  /*39ca0*/  STL [R1+0x594], R55 ;  /* 0x0005943701007387 */ /* 0x0003e20000100800 */
[----:B------:R-:W-:-:S03]  /*39cb0*/  IMAD.MOV.U32 R40, RZ, RZ, R45 ;  /* 0x000000ffff287224 */ /* 0x000fc600078e002d */
[----:B------:R-:W2:Y:S04]  /*39cc0*/  LDL.LU R46, [R1+0x64c] ;  /* 0x00064c00012e7983 */ /* 0x000ea80000300800 */
[----:B------:R1:W-:Y:S04]  /*39cd0*/  LDGSTS.E [R2+0xa400], [R40.64], P4 ;  /* 0x0a40000028027fae */ /* 0x0003e8000a121848 */
[----:B-1----:R-:W2:Y:S01]  /*39ce0*/  LDL.LU R55, [R1+0x628] ;  /* 0x0006280001377983 */ /* 0x002ea20000300800 */
[----:B------:R-:W-:Y:S02]  /*39cf0*/  IMAD.MOV.U32 R41, RZ, RZ, R57 ;  /* 0x000000ffff297224 */ /* 0x000fe400078e0039 */
[----:B------:R-:W-:-:S05]  /*39d00*/  IMAD.MOV.U32 R40, RZ, RZ, R51 ;  /* 0x000000ffff287224 */ /* 0x000fca00078e0033 */
[----:B------:R1:W-:Y:S01]  /*39d10*/  LDGSTS.E [R2+0xac00], [R40.64], P4 ;  /* 0x0ac0000028027fae */ /* 0x0003e2000a121848 */
[----:B------:R-:W-:-:S05]  /*39d20*/  IADD3 R50, P0, R50, R252, RZ ;  /* 0x000000fc32327210 */ /* 0x000fca0007f1e0ff */
[----:B------:R-:W-:Y:S01]  /*39d30*/  STL [R1+0x5c8], R50 ;  /* 0x0005c83201007387 */ /* 0x000fe20000100800 */
[----:B------:R-:W-:-:S03]  /*39d40*/  IMAD.X R58, R58, 0x1, R0, P0 ;  /* 0x000000013a3a7824 */ /* 0x000fc600000e0600 */
[----:B------:R1:W-:Y:S04]  /*39d50*/  STL [R1+0x5ac], R57 ;  /* 0x0005ac3901007387 */ /* 0x0003e80000100800 */
[----:B------:R-:W2:Y:S04]  /*39d60*/  LDL.LU R45, [R1+0x66c] ;  /* 0x00066c00012d7983 */ /* 0x000ea80000300800 */
[----:B-1----:R-:W2:Y:S01]  /*39d70*/  LDL.LU R57, [R1+0x648] ;  /* 0x0006480001397983 */ /* 0x002ea20000300800 */
[----:B------:R-:W-:-:S05]  /*39d80*/  IADD3 R42, P1, R42, R252, RZ ;  /* 0x000000fc2a2a7210 */ /* 0x000fca0007f3e0ff */
[----:B------:R-:W-:Y:S04]  /*39d90*/  STL [R1+0x5e0], R42 ;  /* 0x0005e02a01007387 */ /* 0x000fe80000100800 */
[----:B------:R1:W-:Y:S04]  /*39da0*/  STL [R1+0x5c4], R58 ;  /* 0x0005c43a01007387 */ /* 0x0003e80000100800 */
[----:B------:R-:W2:Y:S04]  /*39db0*/  LDL.LU R51, [R1+0x68c] ;  /* 0x00068c0001337983 */ /* 0x000ea80000300800 */
[----:B------:R-:W2:Y:S01]  /*39dc0*/  LDL.LU R59, [R1+0x668] ;  /* 0x00066800013b7983 */ /* 0x000ea20000300800 */
[----:B------:R-:W-:Y:S01]  /*39dd0*/  IADD3.X R54, R54, R0, RZ, P1, !PT ;  /* 0x0000000036367210 */ /* 0x000fe20000ffe4ff */
[----:B------:R-:W-:-:S02]  /*39de0*/  IMAD.MOV.U32 R40, RZ, RZ, R50 ;  /* 0x000000ffff287224 */ /* 0x000fc400078e0032 */
        /* <DEDUP_REMOVED lines=8> */
[----:B----4-:R-:W-:-:S03]  /*39e70*/  IMAD.X R52, R52, 0x1, R0, P0 ;  /* 0x0000000134347824 */ /* 0x010fc600000e0600 */
[----:B------:R-:W4:Y:S04]  /*39e80*/  LDL.LU R50, [R1+0x6ac] ;  /* 0x0006ac0001327983 */ /* 0x000f280000300800 */
[----:B------:R-:W4:Y:S01]  /*39e90*/  LDL.LU R58, [R1+0x688] ;  /* 0x00068800013a7983 */ /* 0x000f220000300800 */
[----:B-----5:R-:W-:Y:S01]  /*39ea0*/  IADD3 R47, P1, R47, R252, RZ ;  /* 0x000000fc2f2f7210 */ /* 0x020fe20007f3e0ff */
[----:B-1----:R-:W-:-:S04]  /*39eb0*/  IMAD.MOV.U32 R40, RZ, RZ, R43 ;  /* 0x000000ffff287224 */ /* 0x002fc800078e002b */
[----:B------:R-:W-:Y:S01]  /*39ec0*/  STL [R1+0x610], R47 ;  /* 0x0006102f01007387 */ /* 0x000fe20000100800 */
[----:B------:R-:W-:-:S03]  /*39ed0*/  IMAD.MOV.U32 R41, RZ, RZ, R52 ;  /* 0x000000ffff297224 */ /* 0x000fc600078e0034 */
[----:B------:R1:W-:Y:S01]  /*39ee0*/  STL [R1+0x5f4], R52 ;  /* 0x0005f43401007387 */ /* 0x0003e20000100800 */
[----:B------:R-:W-:-:S03]  /*39ef0*/  IADD3 R44, P0, R44, R252, RZ ;  /* 0x000000fc2c2c7210 */ /* 0x000fc60007f1e0ff */
[----:B---3--:R-:W3:Y:S04]  /*39f00*/  LDL.LU R54, [R1+0x6a8] ;  /* 0x0006a80001367983 */ /* 0x008ee80000300800 */
[----:B------:R-:W5:Y:S04]  /*39f10*/  LDL.LU R42, [R1+0x6cc] ;  /* 0x0006cc00012a7983 */ /* 0x000f680000300800 */
[----:B-1----:R-:W5:Y:S04]  /*39f20*/  LDL.LU R52, [R1+0x6c8] ;  /* 0x0006c80001347983 */ /* 0x002f680000300800 */
[----:B------:R-:W-:Y:S01]  /*39f30*/  STL [R1+0x62c], R44 ;  /* 0x00062c2c01007387 */ /* 0x000fe20000100800 */
[----:B------:R-:W-:-:S03]  /*39f40*/  IMAD.X R56, R56, 0x1, R0, P1 ;  /* 0x0000000138387824 */ /* 0x000fc600008e0600 */
[----:B------:R1:W-:Y:S04]  /*39f50*/  LDGSTS.E [R2+0xc400], [R40.64], P4 ;  /* 0x0c40000028027fae */ /* 0x0003e8000a121848 */
[----:B------:R1:W-:Y:S04]  /*39f60*/  STL [R1+0x60c], R56 ;  /* 0x00060c3801007387 */ /* 0x0003e80000100800 */
[----:B------:R-:W5:Y:S01]  /*39f70*/  LDL.LU R43, [R1+0x6ec] ;  /* 0x0006ec00012b7983 */ /* 0x000f620000300800 */
[----:B-1----:R-:W-:Y:S02]  /*39f80*/  IMAD.MOV.U32 R40, RZ, RZ, R47 ;  /* 0x000000ffff287224 */ /* 0x002fe400078e002f */
[----:B------:R-:W-:-:S02]  /*39f90*/  IMAD.MOV.U32 R41, RZ, RZ, R56 ;  /* 0x000000ffff297224 */ /* 0x000fc400078e0038 */
[----:B------:R-:W5:Y:S04]  /*39fa0*/  LDL.LU R56, [R1+0x6e8] ;  /* 0x0006e80001387983 */ /* 0x000f680000300800 */
[----:B------:R1:W-:Y:S01]  /*39fb0*/  LDGSTS.E [R2+0xcc00], [R40.64], P4 ;  /* 0x0cc0000028027fae */ /* 0x0003e2000a121848 */
[----:B--2---:R-:W-:Y:S02]  /*39fc0*/  IADD3 R46, P1, R46, R252, RZ ;  /* 0x000000fc2e2e7210 */ /* 0x004fe40007f3e0ff */
[----:B------:R-:W-:-:S03]  /*39fd0*/  IADD3.X R55, R55, R0, RZ, P0, !PT ;  /* 0x0000000037377210 */ /* 0x000fc600007fe4ff */
[----:B------:R-:W-:Y:S01]  /*39fe0*/  STL [R1+0x64c], R46 ;  /* 0x00064c2e01007387 */ /* 0x000fe20000100800 */
[----:B-1----:R-:W-:-:S03]  /*39ff0*/  IMAD.MOV.U32 R40, RZ, RZ, R44 ;  /* 0x000000ffff287224 */ /* 0x002fc600078e002c */
[----:B------:R1:W-:Y:S01]  /*3a000*/  STL [R1+0x628], R55 ;  /* 0x0006283701007387 */ /* 0x0003e20000100800 */
[----:B------:R-:W-:-:S03]  /*3a010*/  IMAD.MOV.U32 R41, RZ, RZ, R55 ;  /* 0x000000ffff297224 */ /* 0x000fc600078e0037 */
[----:B------:R-:W5:Y:S04]  /*3a020*/  LDL.LU R47, [R1+0x70c] ;  /* 0x00070c00012f7983 */ /* 0x000f680000300800 */
[----:B------:R1:W-:Y:S04]  /*3a030*/  LDGSTS.E [R2+0xd400], [R40.64], P4 ;  /* 0x0d40000028027fae */ /* 0x0003e8000a121848 */
[----:B-1----:R-:W5:Y:S01]  /*3a040*/  LDL.LU R55, [R1+0x708] ;  /* 0x0007080001377983 */ /* 0x002f620000300800 */
[----:B------:R-:W-:Y:S01]  /*3a050*/  IMAD.MOV.U32 R40, RZ, RZ, R46 ;  /* 0x000000ffff287224 */ /* 0x000fe200078e002e */
[----:B------:R-:W-:Y:S01]  /*3a060*/  IADD3 R45, P0, R45, R252, RZ ;  /* 0x000000fc2d2d7210 */ /* 0x000fe20007f1e0ff */
[----:B------:R-:W-:-:S04]  /*3a070*/  IMAD.X R57, R57, 0x1, R0, P1 ;  /* 0x0000000139397824 */ /* 0x000fc800008e0600 */
[----:B------:R-:W-:Y:S01]  /*3a080*/  STL [R1+0x66c], R45 ;  /* 0x00066c2d01007387 */ /* 0x000fe20000100800 */
[----:B------:R-:W-:-:S03]  /*3a090*/  IMAD.MOV.U32 R41, RZ, RZ, R57 ;  /* 0x000000ffff297224 */ /* 0x000fc600078e0039 */
[----:B------:R1:W-:Y:S04]  /*3a0a0*/  STL [R1+0x648], R57 ;  /* 0x0006483901007387 */ /* 0x0003e80000100800 */
        /* <DEDUP_REMOVED lines=8> */
[----:B------:R-:W-:Y:S02]  /*3a130*/  IMAD.MOV.U32 R40, RZ, RZ, R45 ;  /* 0x000000ffff287224 */ /* 0x000fe400078e002d */
[----:B------:R-:W-:Y:S01]  /*3a140*/  IMAD.MOV.U32 R41, RZ, RZ, R59 ;  /* 0x000000ffff297224 */ /* 0x000fe200078e003b */
[----:B------:R-:W5:Y:S04]  /*3a150*/  LDL.LU R45, [R1+0x76c] ;  /* 0x00076c00012d7983 */ /* 0x000f680000300800 */
[----:B------:R1:W-:Y:S02]  /*3a160*/  LDGSTS.E [R2+0xe400], [R40.64], P4 ;  /* 0x0e40000028027fae */ /* 0x0003e4000a121848 */
[----:B-1----:R-:W-:Y:S01]  /*3a170*/  IMAD.MOV.U32 R40, RZ, RZ, R51 ;  /* 0x000000ffff287224 */ /* 0x002fe200078e0033 */
[----:B----4-:R-:W-:-:S02]  /*3a180*/  IADD3 R50, P0, R50, R252, RZ ;  /* 0x000000fc32327210 */ /* 0x010fc40007f1e0ff */
[----:B------:R-:W-:-:S03]  /*3a190*/  IADD3.X R58, R58, R0, RZ, P1, !PT ;  /* 0x000000003a3a7210 */ /* 0x000fc60000ffe4ff */
[----:B------:R-:W-:Y:S04]  /*3a1a0*/  STL [R1+0x6ac], R50 ;  /* 0x0006ac3201007387 */ /* 0x000fe80000100800 */
[----:B------:R1:W-:Y:S01]  /*3a1b0*/  STL [R1+0x688], R58 ;  /* 0x0006883a01007387 */ /* 0x0003e20000100800 */
[----:B------:R-:W-:-:S05]  /*3a1c0*/  IMAD.MOV.U32 R41, RZ, RZ, R58 ;  /* 0x000000ffff297224 */ /* 0x000fca00078e003a */
[----:B------:R4:W-:Y:S04]  /*3a1d0*/  LDGSTS.E [R2+0xec00], [R40.64], P4 ;  /* 0x0ec0000028027fae */ /* 0x0009e8000a121848 */
[----:B-1----:R-:W2:Y:S01]  /*3a1e0*/  LDL.LU R58, [R1+0x748] ;  /* 0x00074800013a7983 */ /* 0x002ea20000300800 */
[----:B---3--:R-:W-:Y:S01]  /*3a1f0*/  IMAD.X R54, R54, 0x1, R0, P0 ;  /* 0x0000000136367824 */ /* 0x008fe200000e0600 */
[----:B-----5:R-:W-:Y:S01]  /*3a200*/  IADD3 R42, P1, R42, R252, RZ ;  /* 0x000000fc2a2a7210 */ /* 0x020fe20007f3e0ff */
[----:B----4-:R-:W-:-:S04]  /*3a210*/  IMAD.MOV.U32 R40, RZ, RZ, R50 ;  /* 0x000000ffff287224 */ /* 0x010fc800078e0032 */
[----:B------:R-:W-:Y:S01]  /*3a220*/  STL [R1+0x6cc], R42 ;  /* 0x0006cc2a01007387 */ /* 0x000fe20000100800 */
[----:B------:R-:W-:-:S03]  /*3a230*/  IMAD.X R52, R52, 0x1, R0, P1 ;  /* 0x0000000134347824 */ /* 0x000fc600008e0600 */
[----:B------:R1:W-:Y:S01]  /*3a240*/  STL [R1+0x6a8], R54 ;  /* 0x0006a83601007387 */ /* 0x0003e20000100800 */
[----:B------:R-:W-:-:S03]  /*3a250*/  IMAD.MOV.U32 R41, RZ, RZ, R54 ;  /* 0x000000ffff297224 */ /* 0x000fc600078e0036 */
[----:B------:R-:W3:Y:S04]  /*3a260*/  LDL.LU R51, [R1+0x78c] ;  /* 0x00078c0001337983 */ /* 0x000ee80000300800 */
[----:B------:R-:W4:Y:S01]  /*3a270*/  LDL.LU R50, [R1+0x768] ;  /* 0x0007680001327983 */ /* 0x000f220000300800 */
[----:B------:R-:W-:-:S03]  /*3a280*/  IADD3 R43, P0, R43, R252, RZ ;  /* 0x000000fc2b2b7210 */ /* 0x000fc60007f1e0ff */
[----:B------:R5:W-:Y:S04]  /*3a290*/  LDGSTS.E [R2+0xf400], [R40.64], P4 ;  /* 0x0f40000028027fae */ /* 0x000be8000a121848 */
[----:B------:R-:W-:Y:S01]  /*3a2a0*/  STL [R1+0x6ec], R43 ;  /* 0x0006ec2b01007387 */ /* 0x000fe20000100800 */
[----:B------:R-:W-:-:S03]  /*3a2b0*/  IADD3.X R56, R56, R0, RZ, P0, !PT ;  /* 0x0000000038387210 */ /* 0x000fc600007fe4ff */
[----:B------:R5:W-:Y:S04]  /*3a2c0*/  STL [R1+0x6c8], R52 ;  /* 0x0006c83401007387 */ /* 0x000be80000100800 */
[----:B-1----:R-:W4:Y:S01]  /*3a2d0*/  LDL.LU R54, [R1+0x7ac] ;  /* 0x0007ac0001367983 */ /* 0x002f220000300800 */
[----:B-----5:R-:W-:Y:S02]  /*3a2e0*/  IMAD.MOV.U32 R41, RZ, RZ, R52 ;  /* 0x000000ffff297224 */ /* 0x020fe400078e0034 */
[----:B------:R-:W-:Y:S01]  /*3a2f0*/  IMAD.MOV.U32 R40, RZ, RZ, R42 ;  /* 0x000000ffff287224 */ /* 0x000fe200078e002a */
[----:B------:R-:W5:Y:S04]  /*3a300*/  LDL.LU R52, [R1+0x788] ;  /* 0x0007880001347983 */ /* 0x000f680000300800 */
[----:B------:R1:W-:Y:S01]  /*3a310*/  LDGSTS.E [R2+0xfc00], [R40.64], P4 ;  /* 0x0fc0000028027fae */ /* 0x0003e2000a121848 */
[----:B------:R-:W-:-:S05]  /*3a320*/  IADD3 R47, P1, R47, R252, RZ ;  /* 0x000000fc2f2f7210 */ /* 0x000fca0007f3e0ff */
[----:B------:R-:W-:Y:S04]  /*3a330*/  STL [R1+0x70c], R47 ;  /* 0x00070c2f01007387 */ /* 0x000fe80000100800 */
[----:B------:R1:W-:Y:S01]  /*3a340*/  STL [R1+0x6e8], R56 ;  /* 0x0006e83801007387 */ /* 0x0003e20000100800 */
[----:B------:R-:W-:-:S03]  /*3a350*/  IMAD.X R55, R55, 0x1, R0, P1 ;  /* 0x0000000137377824 */ /* 0x000fc600008e0600 */
[----:B------:R-:W5:Y:S04]  /*3a360*/  LDL.LU R42, [R1+0x7cc] ;  /* 0x0007cc00012a7983 */ /* 0x000f680000300800 */
[----:B------:R-:W5:Y:S01]  /*3a370*/  LDL.LU R59, [R1+0x7a8] ;  /* 0x0007a800013b7983 */ /* 0x000f620000300800 */
        /* <DEDUP_REMOVED lines=18> */
[----:B-1----:R-:W-:Y:S02]  /*3a4a0*/  IMAD.MOV.U32 R41, RZ, RZ, R57 ;  /* 0x000000ffff297224 */ /* 0x002fe400078e0039 */
[----:B------:R-:W-:Y:S01]  /*3a4b0*/  IMAD.MOV.U32 R40, RZ, RZ, R44 ;  /* 0x000000ffff287224 */ /* 0x000fe200078e002c */
[----:B------:R-:W5:Y:S04]  /*3a4c0*/  LDL.LU R57, [R1+0x808] ;  /* 0x0008080001397983 */ /* 0x000f680000300800 */
[----:B------:R-:W-:Y:S04]  /*3a4d0*/  STL [R1+0x76c], R45 ;  /* 0x00076c2d01007387 */ /* 0x000fe80000100800 */
[----:B------:R1:W-:Y:S02]  /*3a4e0*/  LDGSTS.E [R2+0x11400], [R40.64], P4 ;  /* 0x1140000028027fae */ /* 0x0003e4000a121848 */
[----:B-1----:R-:W-:Y:S01]  /*3a4f0*/  IMAD.MOV.U32 R40, RZ, RZ, R46 ;  /* 0x000000ffff287224 */ /* 0x002fe200078e002e */
[----:B--2---:R-:W-:-:S05]  /*3a500*/  IADD3.X R58, R58, R0, RZ, P1, !PT ;  /* 0x000000003a3a7210 */ /* 0x004fca0000ffe4ff */
[----:B------:R1:W-:Y:S01]  /*3a510*/  STL [R1+0x748], R58 ;  /* 0x0007483a01007387 */ /* 0x0003e20000100800 */
[----:B------:R-:W-:-:S03]  /*3a520*/  IMAD.MOV.U32 R41, RZ, RZ, R58 ;  /* 0x000000ffff297224 */ /* 0x000fc600078e003a */
[----:B------:R-:W2:Y:S04]  /*3a530*/  LDL.LU R44, [R1+0x82c] ;  /* 0x00082c00012c7983 */ /* 0x000ea80000300800 */
[----:B------:R4:W-:Y:S04]  /*3a540*/  LDGSTS.E [R2+0x11c00], [R40.64], P4 ;  /* 0x11c0000028027fae */ /* 0x0009e8000a121848 */
[----:B-1----:R-:W2:Y:S01]  /*3a550*/  LDL.LU R58, [R1+0x828] ;  /* 0x00082800013a7983 */ /* 0x002ea20000300800 */
[----:B---3--:R-:W-:Y:S01]  /*3a560*/  IADD3 R51, P1, R51, R252, RZ ;  /* 0x000000fc33337210 */ /* 0x008fe20007f3e0ff */
[----:B----4-:R-:W-:-:S04]  /*3a570*/  IMAD.X R50, R50, 0x1, R0, P0 ;  /* 0x0000000132327824 */ /* 0x010fc800000e0600 */
[----:B------:R-:W-:Y:S01]  /*3a580*/  STL [R1+0x78c], R51 ;  /* 0x00078c3301007387 */ /* 0x000fe20000100800 */
[----:B------:R-:W-:-:S03]  /*3a590*/  IMAD.MOV.U32 R40, RZ, RZ, R45 ;  /* 0x000000ffff287224 */ /* 0x000fc600078e002d */
[----:B------:R1:W-:Y:S01]  /*3a5a0*/  STL [R1+0x768], R50 ;  /* 0x0007683201007387 */ /* 0x0003e20000100800 */
[----:B------:R-:W-:-:S03]  /*3a5b0*/  IMAD.MOV.U32 R41, RZ, RZ, R50 ;  /* 0x000000ffff297224 */ /* 0x000fc600078e0032 */
[----:B------:R-:W3:Y:S04]  /*3a5c0*/  LDL.LU R46, [R1+0x84c] ;  /* 0x00084c00012e7983 */ /* 0x000ee80000300800 */
[----:B------:R4:W-:Y:S01]  /*3a5d0*/  LDGSTS.E [R2+0x12400], [R40.64], P4 ;  /* 0x1240000028027fae */ /* 0x0009e2000a121848 */
[----:B------:R-:W-:-:S03]  /*3a5e0*/  IADD3 R54, P0, R54, R252, RZ ;  /* 0x000000fc36367210 */ /* 0x000fc60007f1e0ff */
[----:B-1----:R-:W3:Y:S01]  /*3a5f0*/  LDL.LU R50, [R1+0x848] ;  /* 0x0008480001327983 */ /* 0x002ee20000300800 */
[----:B-----5:R-:W-:-:S03]  /*3a600*/  IMAD.X R52, R52, 0x1, R0, P1 ;  /* 0x0000000134347824 */ /* 0x020fc600008e0600 */
[----:B------:R-:W-:Y:S01]  /*3a610*/  STL [R1+0x7ac], R54 ;  /* 0x0007ac3601007387 */ /* 0x000fe20000100800 */
[----:B----4-:R-:W-:Y:S02]  /*3a620*/  IMAD.MOV.U32 R40, RZ, RZ, R51 ;  /* 0x000000ffff287224 */ /* 0x010fe400078e0033 */
[----:B------:R-:W-:Y:S01]  /*3a630*/  IMAD.MOV.U32 R41, RZ, RZ, R52 ;  /* 0x000000ffff297224 */ /* 0x000fe200078e0034 */
[----:B------:R1:W-:Y:S04]  /*3a640*/  STL [R1+0x788], R52 ;  /* 0x0007883401007387 */ /* 0x0003e80000100800 */
[----:B------:R-:W4:Y:S04]  /*3a650*/  LDL.LU R45, [R1+0x86c] ;  /* 0x00086c00012d7983 */ /* 0x000f280000300800 */
[----:B------:R-:W4:Y:S04]  /*3a660*/  LDL.LU R51, [R1+0x868] ;  /* 0x0008680001337983 */ /* 0x000f280000300800 */
[----:B------:R1:W-:Y:S01]  /*3a670*/  LDGSTS.E [R2+0x12c00], [R40.64], P4 ;  /* 0x12c0000028027fae */ /* 0x0003e2000a121848 */
[----:B------:R-:W-:-:S02]  /*3a680*/  IADD3 R42, P1, R42, R252, RZ ;  /* 0x000000fc2a2a7210 */ /* 0x000fc40007f3e0ff */
[----:B------:R-:W-:-:S03]  /*3a690*/  IADD3.X R59, R59, R0, RZ, P0, !PT ;  /* 0x000000003b3b7210 */ /* 0x000fc600007fe4ff */
[----:B------:R-:W-:Y:S01]  /*3a6a0*/  STL [R1+0x7cc], R42 ;  /* 0x0007cc2a01007387 */ /* 0x000fe20000100800 */
[----:B-1----:R-:W-:-:S03]  /*3a6b0*/  IMAD.MOV.U32 R40, RZ, RZ, R54 ;  /* 0x000000ffff287224 */ /* 0x002fc600078e0036 */
[----:B------:R-:W-:Y:S01]  /*3a6c0*/  STL [R1+0x7a8], R59 ;  /* 0x0007a83b01007387 */ /* 0x000fe20000100800 */
[----:B------:R-:W-:-:S03]  /*3a6d0*/  IMAD.MOV.U32 R41, RZ, RZ, R59 ;  /* 0x000000ffff297224 */ /* 0x000fc600078e003b */
        /* <DEDUP_REMOVED lines=14> */
[----:B------:R-:W-:-:S03]  /*3a7c0*/  IMAD.MOV.U32 R41, RZ, RZ, R55 ;  /* 0x000000ffff297224 */ /* 0x000fc600078e0037 */
[----:B------:R1:W-:Y:S04]  /*3a7d0*/  STL [R1+0x7e8], R55 ;  /* 0x0007e83701007387 */ /* 0x0003e80000100800 */
[----:B------:R-:W4:Y:S04]  /*3a7e0*/  LDL.LU R42, [R1+0x8cc] ;  /* 0x0008cc00012a7983 */ /* 0x000f280000300800 */
[----:B-1----:R-:W4:Y:S01]  /*3a7f0*/  LDL.LU R55, [R1+0x8a8] ;  /* 0x0008a80001377983 */ /* 0x002f220000300800 */
[----:B------:R-:W-:Y:S01]  /*3a800*/  IADD3.X R57, R57, R0, RZ, P1, !PT ;  /* 0x0000000039397210 */ /* 0x000fe20000ffe4ff */
[----:B------:R-:W-:-:S05]  /*3a810*/  IMAD.MOV.U32 R40, RZ, RZ, R43 ;  /* 0x000000ffff287224 */ /* 0x000fca00078e002b */
[----:B------:R1:W-:Y:S02]  /*3a820*/  LDGSTS.E [R2+0x14400], [R40.64], P4 ;  /* 0x1440000028027fae */ /* 0x0003e4000a121848 */
[----:B-1----:R-:W-:Y:S02]  /*3a830*/  IMAD.MOV.U32 R41, RZ, RZ, R57 ;  /* 0x000000ffff297224 */ /* 0x002fe400078e0039 */
[----:B------:R-:W-:-:S05]  /*3a840*/  IMAD.MOV.U32 R40, RZ, RZ, R47 ;  /* 0x000000ffff287224 */ /* 0x000fca00078e002f */
[----:B------:R1:W-:Y:S01]  /*3a850*/  LDGSTS.E [R2+0x14c00], [R40.64], P4 ;  /* 0x14c0000028027fae */ /* 0x0003e2000a121848 */
[----:B--2---:R-:W-:-:S05]  /*3a860*/  IADD3 R44, P0, R44, R252, RZ ;  /* 0x000000fc2c2c7210 */ /* 0x004fca0007f1e0ff */
[----:B------:R-:W-:Y:S04]  /*3a870*/  STL [R1+0x82c], R44 ;  /* 0x00082c2c01007387 */ /* 0x000fe80000100800 */
[----:B------:R2:W-:Y:S01]  /*3a880*/  STL [R1+0x808], R57 ;  /* 0x0008083901007387 */ /* 0x0005e20000100800 */
[----:B------:R-:W-:-:S03]  /*3a890*/  IMAD.X R58, R58, 0x1, R0, P0 ;  /* 0x000000013a3a7824 */ /* 0x000fc600000e0600 */
[----:B------:R-:W5:Y:S04]  /*3a8a0*/  LDL.LU R43, [R1+0x8ec] ;  /* 0x0008ec00012b7983 */ /* 0x000f680000300800 */
[----:B--2---:R-:W2:Y:S01]  /*3a8b0*/  LDL.LU R57, [R1+0x8c8] ;  /* 0x0008c80001397983 */ /* 0x004ea20000300800 */
[----:B---3--:R-:W-:Y:S01]  /*3a8c0*/  IADD3 R46, P1, R46, R252, RZ ;  /* 0x000000fc2e2e7210 */ /* 0x008fe20007f3e0ff */
[----:B-1----:R-:W-:-:S04]  /*3a8d0*/  IMAD.MOV.U32 R40, RZ, RZ, R44 ;  /* 0x000000ffff287224 */ /* 0x002fc800078e002c */
[----:B------:R-:W-:Y:S01]  /*3a8e0*/  STL [R1+0x84c], R46 ;  /* 0x00084c2e01007387 */ /* 0x000fe20000100800 */
[----:B------:R-:W-:-:S03]  /*3a8f0*/  IMAD.MOV.U32 R41, RZ, RZ, R58 ;  /* 0x000000ffff297224 */ /* 0x000fc600078e003a */
[----:B------:R1:W-:Y:S01]  /*3a900*/  STL [R1+0x828], R58 ;  /* 0x0008283a01007387 */ /* 0x0003e20000100800 */
[----:B------:R-:W-:-:S03]  /*3a910*/  IMAD.X R50, R50, 0x1, R0, P1 ;  /* 0x0000000132327824 */ /* 0x000fc600008e0600 */
[----:B------:R-:W3:Y:S04]  /*3a920*/  LDL.LU R47, [R1+0x90c] ;  /* 0x00090c00012f7983 */ /* 0x000ee80000300800 */
[----:B------:R-:W3:Y:S04]  /*3a930*/  LDL.LU R59, [R1+0x8e8] ;  /* 0x0008e800013b7983 */ /* 0x000ee80000300800 */
[----:B------:R1:W-:Y:S01]  /*3a940*/  LDGSTS.E [R2+0x15400], [R40.64], P4 ;  /* 0x1540000028027fae */ /* 0x0003e2000a121848 */
[----:B----4-:R-:W-:-:S04]  /*3a950*/  IADD3 R45, P0, R45, R252, RZ ;  /* 0x000000fc2d2d7210 */ /* 0x010fc80007f1e0ff */
[----:B------:R-:W-:Y:S01]  /*3a960*/  IADD3.X R51, R51, R0, RZ, P0, !PT ;  /* 0x0000000033337210 */ /* 0x000fe200007fe4ff */
[----:B------:R-:W-:Y:S04]  /*3a970*/  STL [R1+0x86c], R45 ;  /* 0x00086c2d01007387 */ /* 0x000fe80000100800 */
[----:B------:R4:W-:Y:S01]  /*3a980*/  STL [R1+0x848], R50 ;  /* 0x0008483201007387 */ /* 0x0009e20000100800 */
[----:B-1----:R-:W-:Y:S02]  /*3a990*/  IMAD.MOV.U32 R40, RZ, RZ, R46 ;  /* 0x000000ffff287224 */ /* 0x002fe400078e002e */
[----:B------:R-:W-:Y:S01]  /*3a9a0*/  IMAD.MOV.U32 R41, RZ, RZ, R50 ;  /* 0x000000ffff297224 */ /* 0x000fe200078e0032 */
[----:B------:R-:W3:Y:S04]  /*3a9b0*/  LDL.LU R44, [R1+0x92c] ;  /* 0x00092c00012c7983 */ /* 0x000ee80000300800 */
[----:B------:R-:W3:Y:S04]  /*3a9c0*/  LDL.LU R58, [R1+0x908] ;  /* 0x00090800013a7983 */ /* 0x000ee80000300800 */
[----:B------:R1:W-:Y:S01]  /*3a9d0*/  LDGSTS.E [R2+0x15c00], [R40.64], P4 ;  /* 0x15c0000028027fae */ /* 0x0003e2000a121848 */
[----:B------:R-:W-:-:S05]  /*3a9e0*/  IADD3 R52, P1, R52, R252, RZ ;  /* 0x000000fc34347210 */ /* 0x000fca0007f3e0ff */
[----:B------:R-:W-:Y:S04]  /*3a9f0*/  STL [R1+0x88c], R52 ;  /* 0x00088c3401007387 */ /* 0x000fe80000100800 */
[----:B------:R4:W-:Y:S01]  /*3aa00*/  STL [R1+0x868], R51 ;  /* 0x0008683301007387 */ /* 0x0009e20000100800 */
[----:B------:R-:W-:-:S03]  /*3aa10*/  IADD3 R54, P0, R54, R252, RZ ;  /* 0x000000fc36367210 */ /* 0x000fc60007f1e0ff */
[----:B------:R-:W3:Y:S01]  /*3aa20*/  LDL.LU R46, [R1+0x928] ;  /* 0x00092800012e7983 */ /* 0x000ee20000300800 */
[----:B-1----:R-:W-:-:S03]  /*3aa30*/  IMAD.MOV.U32 R40, RZ, RZ, R45 ;  /* 0x000000ffff287224 */ /* 0x002fc600078e002d */
[----:B----4-:R-:W4:Y:S01]  /*3aa40*/  LDL.LU R50, [R1+0x94c] ;  /* 0x00094c0001327983 */ /* 0x010f220000300800 */
[----:B------:R-:W-:-:S03]  /*3aa50*/  IMAD.MOV.U32 R41, RZ, RZ, R51 ;  /* 0x000000ffff297224 */ /* 0x000fc600078e0033 */
[----:B------:R-:W4:Y:S04]  /*3aa60*/  LDL.LU R51, [R1+0x948] ;  /* 0x0009480001337983 */ /* 0x000f280000300800 */
[----:B------:R-:W-:Y:S04]  /*3aa70*/  STL [R1+0x8ac], R54 ;  /* 0x0008ac3601007387 */ /* 0x000fe80000100800 */
[----:B------:R1:W-:Y:S02]  /*3aa80*/  LDGSTS.E [R2+0x16400], [R40.64], P4 ;  /* 0x1640000028027fae */ /* 0x0003e4000a121848 */
[----:B-1----:R-:W-:-:S02]  /*3aa90*/  IMAD.MOV.U32 R40, RZ, RZ, R52 ;  /* 0x000000ffff287224 */ /* 0x002fc400078e0034 */
[----:B------:R-:W-:-:S04]  /*3aaa0*/  IMAD.X R56, R56, 0x1, R0, P1 ;  /* 0x0000000138387824 */ /* 0x000fc800008e0600 */
[----:B------:R-:W-:Y:S01]  /*3aab0*/  IMAD.MOV.U32 R41, RZ, RZ, R56 ;  /* 0x000000ffff297224 */ /* 0x000fe200078e0038 */
[----:B------:R1:W-:Y:S04]  /*3aac0*/  STL [R1+0x888], R56 ;  /* 0x0008883801007387 */ /* 0x0003e80000100800 */
[----:B------:R-:W4:Y:S04]  /*3aad0*/  LDL.LU R45, [R1+0x96c] ;  /* 0x00096c00012d7983 */ /* 0x000f280000300800 */
[----:B------:R1:W-:Y:S01]  /*3aae0*/  LDGSTS.E [R2+0x16c00], [R40.64], P4 ;  /* 0x16c0000028027fae */ /* 0x0003e2000a121848 */
[----:B------:R-:W-:-:S03]  /*3aaf0*/  IADD3 R42, P1, R42, R252, RZ ;  /* 0x000000fc2a2a7210 */ /* 0x000fc60007f3e0ff */
[----:B-1----:R-:W4:Y:S01]  /*3ab00*/  LDL.LU R56, [R1+0x968] ;  /* 0x0009680001387983 */ /* 0x002f220000300800 */
[----:B------:R-:W-:-:S03]  /*3ab10*/  IMAD.X R55, R55, 0x1, R0, P0 ;  /* 0x0000000137377824 */ /* 0x000fc600000e0600 */
[----:B------:R-:W-:Y:S04]  /*3ab20*/  STL [R1+0x8cc], R42 ;  /* 0x0008cc2a01007387 */ /* 0x000fe80000100800 */
[----:B------:R1:W-:Y:S04]  /*3ab30*/  STL [R1+0x8a8], R55 ;  /* 0x0008a83701007387 */ /* 0x0003e80000100800 */
[----:B------:R-:W4:Y:S01]  /*3ab40*/  LDL.LU R52, [R1+0x98c] ;  /* 0x00098c0001347983 */ /* 0x000f220000300800 */
[----:B------:R-:W-:Y:S02]  /*3ab50*/  IMAD.MOV.U32 R40, RZ, RZ, R54 ;  /* 0x000000ffff287224 */ /* 0x000fe400078e0036 */
[----:B------:R-:W-:Y:S01]  /*3ab60*/  IMAD.MOV.U32 R41, RZ, RZ, R55 ;  /* 0x000000ffff297224 */ /* 0x000fe200078e0037 */
[----:B------:R-:W4:Y:S04]  /*3ab70*/  LDL.LU R54, [R1+0x988] ;  /* 0x0009880001367983 */ /* 0x000f280000300800 */
[----:B------:R1:W-:Y:S02]  /*3ab80*/  LDGSTS.E [R2+0x17400], [R40.64], P4 ;  /* 0x1740000028027fae */ /* 0x0003e4000a121848 */
[----:B-1----:R-:W-:Y:S01]  /*3ab90*/  IMAD.MOV.U32 R40, RZ, RZ, R42 ;  /* 0x000000ffff287224 */ /* 0x002fe200078e002a */
[----:B-----5:R-:W-:-:S02]  /*3aba0*/  IADD3 R43, P0, R43, R252, RZ ;  /* 0x000000fc2b2b7210 */ /* 0x020fc40007f1e0ff */
[----:B--2---:R-:W-:-:S03]  /*3abb0*/  IADD3.X R57, R57, R0, RZ, P1, !PT ;  /* 0x0000000039397210 */ /* 0x004fc60000ffe4ff */
[----:B------:R-:W-:Y:S04]  /*3abc0*/  STL [R1+0x8ec], R43 ;  /* 0x0008ec2b01007387 */ /* 0x000fe80000100800 */
[----:B------:R1:W-:Y:S01]  /*3abd0*/  STL [R1+0x8c8], R57 ;  /* 0x0008c83901007387 */ /* 0x0003e20000100800 */
[----:B------:R-:W-:-:S03]  /*3abe0*/  IMAD.MOV.U32 R41, RZ, RZ, R57 ;  /* 0x000000ffff297224 */ /* 0x000fc600078e0039 */
[----:B------:R-:W2:Y:S04]  /*3abf0*/  LDL.LU R55, [R1+0x9ac] ;  /* 0x0009ac0001377983 */ /* 0x000ea80000300800 */
[----:B------:R5:W-:Y:S01]  /*3ac00*/  LDGSTS.E [R2+0x17c00], [R40.64], P4 ;  /* 0x17c0000028027fae */ /* 0x000be2000a121848 */
[----:B---3--:R-:W-:-:S03]  /*3ac10*/  IADD3 R47, P1, R47, R252, RZ ;  /* 0x000000fc2f2f7210 */ /* 0x008fc60007f3e0ff */
[----:B-1----:R-:W3:Y:S01]  /*3ac20*/  LDL.LU R57, [R1+0x9a8] ;  /* 0x0009a80001397983 */ /* 0x002ee20000300800 */
[----:B------:R-:W-:-:S03]  /*3ac30*/  IMAD.X R59, R59, 0x1, R0, P0 ;  /* 0x000000013b3b7824 */ /* 0x000fc600000e0600 */
[----:B------:R-:W-:Y:S04]  /*3ac40*/  STL [R1+0x90c], R47 ;  /* 0x00090c2f01007387 */ /* 0x000fe80000100800 */
[----:B------:R-:W-:Y:S01]  /*3ac50*/  STL [R1+0x8e8], R59 ;  /* 0x0008e83b01007387 */ /* 0x000fe20000100800 */
[----:B-----5:R-:W-:Y:S02]  /*3ac60*/  IMAD.MOV.U32 R40, RZ, RZ, R43 ;  /* 0x000000ffff287224 */ /* 0x020fe400078e002b */
[----:B------:R-:W-:Y:S01]  /*3ac70*/  IMAD.MOV.U32 R41, RZ, RZ, R59 ;  /* 0x000000ffff297224 */ /* 0x000fe200078e003b */
[----:B------:R-:W5:Y:S04]  /*3ac80*/  LDL.LU R42, [R1+0x9cc] ;  /* 0x0009cc00012a7983 */ /* 0x000f680000300800 */
[----:B------:R-:W5:Y:S04]  /*3ac90*/  LDL.LU R43, [R1+0x9ec] ;  /* 0x0009ec00012b7983 */ /* 0x000f680000300800 */
[----:B------:R1:W-:Y:S01]  /*3aca0*/  LDGSTS.E [R2+0x18400], [R40.64], P4 ;  /* 0x1840000028027fae */ /* 0x0003e2000a121848 */
[----:B------:R-:W-:Y:S01]  /*3acb0*/  IADD3 R44, P0, R44, R252, RZ ;  /* 0x000000fc2c2c7210 */ /* 0x000fe20007f1e0ff */
[----:B------:R-:W-:-:S04]  /*3acc0*/  IMAD.X R58, R58, 0x1, R0, P1 ;  /* 0x000000013a3a7824 */ /* 0x000fc800008e0600 */
[----:B------:R-:W-:Y:S04]  /*3acd0*/  STL [R1+0x92c], R44 ;  /* 0x00092c2c01007387 */ /* 0x000fe80000100800 */
[----:B------:R1:W-:Y:S02]  /*3ace0*/  STL [R1+0x908], R58 ;  /* 0x0009083a01007387 */ /* 0x0003e40000100800 */
[----:B-1----:R-:W-:Y:S02]  /*3acf0*/  IMAD.MOV.U32 R40, RZ, RZ, R47 ;  /* 0x000000ffff287224 */ /* 0x002fe400078e002f */
[----:B------:R-:W-:-:S05]  /*3ad00*/  IMAD.MOV.U32 R41, RZ, RZ, R58 ;  /* 0x000000ffff297224 */ /* 0x000fca00078e003a */
[----:B------:R1:W-:Y:S04]  /*3ad10*/  LDGSTS.E [R2+0x18c00], [R40.64], P4 ;  /* 0x18c0000028027fae */ /* 0x0003e8000a121848 */
[----:B------:R-:W5:Y:S01]  /*3ad20*/  LDL.LU R58, [R1+0x9c8] ;  /* 0x0009c800013a7983 */ /* 0x000f620000300800 */
[----:B------:R-:W-:Y:S02]  /*3ad30*/  IADD3.X R46, R46, R0, RZ, P0, !PT ;  /* 0x000000002e2e7210 */ /* 0x000fe400007fe4ff */
[----:B----4-:R-:W-:-:S03]  /*3ad40*/  IADD3 R50, P1, R50, R252, RZ ;  /* 0x000000fc32327210 */ /* 0x010fc60007f3e0ff */
[----:B-1----:R-:W-:Y:S02]  /*3ad50*/  IMAD.MOV.U32 R41, RZ, RZ, R46 ;  /* 0x000000ffff297224 */ /* 0x002fe400078e002e */
[----:B------:R-:W-:Y:S01]  /*3ad60*/  STL [R1+0x94c], R50 ;  /* 0x00094c3201007387 */ /* 0x000fe20000100800 */
[----:B------:R-:W-:-:S03]  /*3ad70*/  IMAD.X R51, R51, 0x1, R0, P1 ;  /* 0x0000000133337824 */ /* 0x000fc600008e0600 */
[----:B------:R1:W-:Y:S01]  /*3ad80*/  STL [R1+0x928], R46 ;  /* 0x0009282e01007387 */ /* 0x0003e20000100800 */
[----:B------:R-:W-:-:S03]  /*3ad90*/  IMAD.MOV.U32 R40, RZ, RZ, R44 ;  /* 0x000000ffff287224 */ /* 0x000fc600078e002c */
[----:B------:R-:W4:Y:S04]  /*3ada0*/  LDL.LU R47, [R1+0xa0c] ;  /* 0x000a0c00012f7983 */ /* 0x000f280000300800 */
[----:B------:R1:W-:Y:S04]  /*3adb0*/  LDGSTS.E [R2+0x19400], [R40.64], P4 ;  /* 0x1940000028027fae */ /* 0x0003e8000a121848 */
[----:B-1----:R-:W4:Y:S01]  /*3adc0*/  LDL.LU R46, [R1+0x9e8] ;  /* 0x0009e800012e7983 */ /* 0x002f220000300800 */
[----:B------:R-:W-:Y:S02]  /*3add0*/  IMAD.MOV.U32 R40, RZ, RZ, R50 ;  /* 0x000000ffff287224 */ /* 0x000fe400078e0032 */
[----:B------:R-:W-:-:S05]  /*3ade0*/  IMAD.MOV.U32 R41, RZ, RZ, R51 ;  /* 0x000000ffff297224 */ /* 0x000fca00078e0033 */
[----:B------:R1:W-:Y:S01]  /*3adf0*/  LDGSTS.E [R2+0x19c00], [R40.64], P4 ;  /* 0x19c0000028027fae */ /* 0x0003e2000a121848 */
[----:B------:R-:W-:-:S05]  /*3ae00*/  IADD3 R45, P0, R45, R252, RZ ;  /* 0x000000fc2d2d7210 */ /* 0x000fca0007f1e0ff */
[----:B------:R-:W-:Y:S01]  /*3ae10*/  STL [R1+0x96c], R45 ;  /* 0x00096c2d01007387 */ /* 0x000fe20000100800 */
[----:B------:R-:W-:-:S03]  /*3ae20*/  IMAD.X R56, R56, 0x1, R0, P0 ;  /* 0x0000000138387824 */ /* 0x000fc600000e0600 */
[----:B------:R1:W-:Y:S04]  /*3ae30*/  STL [R1+0x948], R51 ;  /* 0x0009483301007387 */ /* 0x0003e80000100800 */
[----:B------:R-:W4:Y:S04]  /*3ae40*/  LDL.LU R44, [R1+0xa2c] ;  /* 0x000a2c00012c7983 */ /* 0x000f280000300800 */
[----:B------:R-:W4:Y:S01]  /*3ae50*/  LDL.LU R50, [R1+0xa08] ;  /* 0x000a080001327983 */ /* 0x000f220000300800 */
[----:B------:R-:W-:-:S05]  /*3ae60*/  IADD3 R52, P1, R52, R252, RZ ;  /* 0x000000fc34347210 */ /* 0x000fca0007f3e0ff */
[----:B------:R2:W-:Y:S04]  /*3ae70*/  STL [R1+0x98c], R52 ;  /* 0x00098c3401007387 */ /* 0x0005e80000100800 */
[----:B------:R-:W-:Y:S04]  /*3ae80*/  STL [R1+0x968], R56 ;  /* 0x0009683801007387 */ /* 0x000fe80000100800 */
[----:B-1----:R-:W4:Y:S04]  /*3ae90*/  LDL.LU R51, [R1+0xa4c] ;  /* 0x000a4c0001337983 */ /* 0x002f280000300800 */
[----:B------:R-:W4:Y:S01]  /*3aea0*/  LDL.LU R59, [R1+0xa28] ;  /* 0x000a2800013b7983 */ /* 0x000f220000300800 */
[----:B------:R-:W-:Y:S01]  /*3aeb0*/  IADD3.X R54, R54, R0, RZ, P1, !PT ;  /* 0x0000000036367210 */ /* 0x000fe20000ffe4ff */
[----:B------:R-:W-:-:S02]  /*3aec0*/  IMAD.MOV.U32 R40, RZ, RZ, R45 ;  /* 0x000000ffff287224 */ /* 0x000fc400078e002d */
        /* <DEDUP_REMOVED lines=8> */
[----:B---3--:R-:W-:-:S03]  /*3af50*/  IMAD.X R57, R57, 0x1, R0, P0 ;  /* 0x0000000139397824 */ /* 0x008fc600000e0600 */
[----:B------:R-:W3:Y:S04]  /*3af60*/  LDL.LU R45, [R1+0xa6c] ;  /* 0x000a6c00012d7983 */ /* 0x000ee80000300800 */
[----:B------:R-:W3:Y:S01]  /*3af70*/  LDL.LU R52, [R1+0xa48] ;  /* 0x000a480001347983 */ /* 0x000ee20000300800 */
[-C--:B-----5:R-:W-:Y:S01]  /*3af80*/  IADD3 R42, P1, R42, R252.reuse, RZ ;  /* 0x000000fc2a2a7210 */ /* 0x0a0fe20007f3e0ff */
[----:B-1----:R-:W-:Y:S01]  /*3af90*/  IMAD.MOV.U32 R40, RZ, RZ, R55 ;  /* 0x000000ffff287224 */ /* 0x002fe200078e0037 */
[----:B------:R-:W-:-:S03]  /*3afa0*/  IADD3 R43, P0, R43, R252, RZ ;  /* 0x000000fc2b2b7210 */ /* 0x000fc60007f1e0ff */
[----:B------:R-:W-:Y:S01]  /*3afb0*/  STL [R1+0x9cc], R42 ;  /* 0x0009cc2a01007387 */ /* 0x000fe20000100800 */
[----:B------:R-:W-:-:S03]  /*3afc0*/  IMAD.MOV.U32 R41, RZ, RZ, R57 ;  /* 0x000000ffff297224 */ /* 0x000fc600078e0039 */
[----:B------:R1:W-:Y:S04]  /*3afd0*/  STL [R1+0x9a8], R57 ;  /* 0x0009a83901007387 */ /* 0x0003e80000100800 */
[----:B--2---:R-:W2:Y:S04]  /*3afe0*/  LDL.LU R54, [R1+0xa68] ;  /* 0x000a680001367983 */ /* 0x004ea80000300800 */
[----:B------:R-:W5:Y:S04]  /*3aff0*/  LDL.LU R56, [R1+0xa8c] ;  /* 0x000a8c0001387983 */ /* 0x000f680000300800 */
[----:B-1----:R-:W5:Y:S04]  /*3b000*/  LDL.LU R57, [R1+0xa88] ;  /* 0x000a880001397983 */ /* 0x002f680000300800 */
[----:B------:R-:W-:Y:S04]  /*3b010*/  STL [R1+0x9ec], R43 ;  /* 0x0009ec2b01007387 */ /* 0x000fe80000100800 */
[----:B------:R1:W-:Y:S01]  /*3b020*/  LDGSTS.E [R2+0x1b400], [R40.64], P4 ;  /* 0x1b40000028027fae */ /* 0x0003e2000a121848 */
[----:B------:R-:W-:-:S05]  /*3b030*/  IMAD.X R58, R58, 0x1, R0, P1 ;  /* 0x000000013a3a7824 */ /* 0x000fca00008e0600 */
[----:B------:R1:W-:Y:S04]  /*3b040*/  STL [R1+0x9c8], R58 ;  /* 0x0009c83a01007387 */ /* 0x0003e80000100800 */
[----:B------:R-:W5:Y:S01]  /*3b050*/  LDL.LU R55, [R1+0xaac] ;  /* 0x000aac0001377983 */ /* 0x000f620000300800 */
[----:B-1----:R-:W-:Y:S02]  /*3b060*/  IMAD.MOV.U32 R40, RZ, RZ, R42 ;  /* 0x000000ffff287224 */ /* 0x002fe400078e002a */
[----:B------:R-:W-:Y:S02]  /*3b070*/  IMAD.MOV.U32 R41, RZ, RZ, R58 ;  /* 0x000000ffff297224 */ /* 0x000fe400078e003a */
[----:B------:R-:W5:Y:S04]  /*3b080*/  LDL.LU R58, [R1+0xaa8] ;  /* 0x000aa800013a7983 */ /* 0x000f680000300800 */
[----:B------:R1:W-:Y:S01]  /*3b090*/  LDGSTS.E [R2+0x1bc00], [R40.64], P4 ;  /* 0x1bc0000028027fae */ /* 0x0003e2000a121848 */
[----:B----4-:R-:W-:-:S02]  /*3b0a0*/  IADD3 R47, P1, R47, R252, RZ ;  /* 0x000000fc2f2f7210 */ /* 0x010fc40007f3e0ff */
[----:B------:R-:W-:-:S03]  /*3b0b0*/  IADD3.X R46, R46, R0, RZ, P0, !PT ;  /* 0x000000002e2e7210 */ /* 0x000fc600007fe4ff */
[----:B------:R-:W-:Y:S01]  /*3b0c0*/  STL [R1+0xa0c], R47 ;  /* 0x000a0c2f01007387 */ /* 0x000fe20000100800 */
[----:B-1----:R-:W-:-:S03]  /*3b0d0*/  IMAD.MOV.U32 R40, RZ, RZ, R43 ;  /* 0x000000ffff287224 */ /* 0x002fc600078e002b */
[----:B------:R1:W-:Y:S01]  /*3b0e0*/  STL [R1+0x9e8], R46 ;  /* 0x0009e82e01007387 */ /* 0x0003e20000100800 */
[----:B------:R-:W-:-:S03]  /*3b0f0*/  IMAD.MOV.U32 R41, RZ, RZ, R46 ;  /* 0x000000ffff297224 */ /* 0x000fc600078e002e */
[----:B------:R-:W5:Y:S04]  /*3b100*/  LDL.LU R42, [R1+0xacc] ;  /* 0x000acc00012a7983 */ /* 0x000f680000300800 */
[----:B------:R-:W5:Y:S04]  /*3b110*/  LDL.LU R43, [R1+0xac8] ;  /* 0x000ac800012b7983 */ /* 0x000f680000300800 */
[----:B------:R1:W-:Y:S01]  /*3b120*/  LDGSTS.E [R2+0x1c400], [R40.64], P4 ;  /* 0x1c40000028027fae */ /* 0x0003e2000a121848 */
[----:B------:R-:W-:Y:S01]  /*3b130*/  IADD3 R44, P0, R44, R252, RZ ;  /* 0x000000fc2c2c7210 */ /* 0x000fe20007f1e0ff */
[----:B------:R-:W-:-:S04]  /*3b140*/  IMAD.X R50, R50, 0x1, R0, P1 ;  /* 0x0000000132327824 */ /* 0x000fc800008e0600 */
[----:B------:R-:W-:Y:S01]  /*3b150*/  STL [R1+0xa2c], R44 ;  /* 0x000a2c2c01007387 */ /* 0x000fe20000100800 */
[----:B-1----:R-:W-:-:S03]  /*3b160*/  IMAD.MOV.U32 R41, RZ, RZ, R50 ;  /* 0x000000ffff297224 */ /* 0x002fc600078e0032 */
        /* <DEDUP_REMOVED lines=15> */
[----:B------:R-:W-:Y:S01]  /*3b260*/  SHF.R.S32.HI R61, RZ, 0x6, R49 ;  /* 0x00000006ff3d7819 */ /* 0x000fe20000011431 */
[----:B------:R-:W-:-:S03]  /*3b270*/  IMAD.SHL.U32 R53, R53, 0x4, RZ ;  /* 0x0000000435357824 */ /* 0x000fc600078e00ff */
[----:B------:R-:W-:-:S04]  /*3b280*/  SGXT R61, R61, 0x1 ;  /* 0x000000013d3d781a */ /* 0x000fc80000000200 */
[----:B------:R-:W-:-:S04]  /*3b290*/  LOP3.LUT R53, R53, 0x110, R61, 0x78, !PT ;  /* 0x0000011035357812 */ /* 0x000fc800078e783d */
[----:B------:R-:W-:Y:S02]  /*3b2a0*/  LOP3.LUT R53, R53, 0x60, RZ, 0x3c, !PT ;  /* 0x0000006035357812 */ /* 0x000fe400078e3cff */
[----:B---3--:R-:W-:Y:S02]  /*3b2b0*/  IADD3 R45, P0, R45, R252, RZ ;  /* 0x000000fc2d2d7210 */ /* 0x008fe40007f1e0ff */
[----:B------:R-:W-:-:S03]  /*3b2c0*/  IADD3.X R52, R52, R0, RZ, P1, !PT ;  /* 0x0000000034347210 */ /* 0x000fc60000ffe4ff */
[----:B------:R-:W-:Y:S04]  /*3b2d0*/  STL [R1+0xa6c], R45 ;  /* 0x000a6c2d01007387 */ /* 0x000fe80000100800 */
[----:B------:R1:W-:Y:S01]  /*3b2e0*/  STL [R1+0xa48], R52 ;  /* 0x000a483401007387 */ /* 0x0003e20000100800 */
[----:B------:R-:W-:-:S05]  /*3b2f0*/  IMAD.MOV.U32 R41, RZ, RZ, R52 ;  /* 0x000000ffff297224 */ /* 0x000fca00078e0034 */
[----:B------:R3:W-:Y:S04]  /*3b300*/  LDGSTS.E [R2+0x1dc00], [R40.64], P4 ;  /* 0x1dc0000028027fae */ /* 0x0007e8000a121848 */
[----:B-1----:R-:W4:Y:S01]  /*3b310*/  LDL.LU R52, [R1+0xb70] ;  /* 0x000b700001347983 */ /* 0x002f220000300800 */
[----:B--2---:R-:W-:Y:S01]  /*3b320*/  IMAD.X R54, R54, 0x1, R0, P0 ;  /* 0x0000000136367824 */ /* 0x004fe200000e0600 */
[----:B-----5:R-:W-:Y:S01]  /*3b330*/  IADD3 R56, P1, R56, R252, RZ ;  /* 0x000000fc38387210 */ /* 0x020fe20007f3e0ff */
[----:B---3--:R-:W-:-:S04]  /*3b340*/  IMAD.MOV.U32 R40, RZ, RZ, R45 ;  /* 0x000000ffff287224 */ /* 0x008fc800078e002d */
[----:B------:R-:W-:Y:S01]  /*3b350*/  STL [R1+0xa8c], R56 ;  /* 0x000a8c3801007387 */ /* 0x000fe20000100800 */
[----:B------:R-:W-:Y:S02]  /*3b360*/  IMAD.X R57, R57, 0x1, R0, P1 ;  /* 0x0000000139397824 */ /* 0x000fe400008e0600 */
[----:B------:R-:W-:Y:S01]  /*3b370*/  IMAD.MOV.U32 R41, RZ, RZ, R54 ;  /* 0x000000ffff297224 */ /* 0x000fe200078e0036 */
[----:B------:R1:W-:Y:S04]  /*3b380*/  STL [R1+0xa68], R54 ;  /* 0x000a683601007387 */ /* 0x0003e80000100800 */
[----:B------:R-:W2:Y:S04]  /*3b390*/  LDL.LU R51, [R1+0xb84] ;  /* 0x000b840001337983 */ /* 0x000ea80000300800 */
[----:B------:R3:W-:Y:S04]  /*3b3a0*/  LDGSTS.E [R2+0x1e400], [R40.64], P4 ;  /* 0x1e40000028027fae */ /* 0x0007e8000a121848 */
[----:B-1----:R-:W5:Y:S01]  /*3b3b0*/  LDL.LU R54, [R1+0xb78] ;  /* 0x000b780001367983 */ /* 0x002f620000300800 */
[----:B------:R-:W-:-:S05]  /*3b3c0*/  IADD3 R55, P0, R55, R252, RZ ;  /* 0x000000fc37377210 */ /* 0x000fca0007f1e0ff */
[----:B------:R-:W-:Y:S01]  /*3b3d0*/  STL [R1+0xaac], R55 ;  /* 0x000aac3701007387 */ /* 0x000fe20000100800 */
[----:B------:R-:W-:Y:S01]  /*3b3e0*/  IADD3.X R58, R58, R0, RZ, P0, !PT ;  /* 0x000000003a3a7210 */ /* 0x000fe200007fe4ff */
[----:B---3--:R-:W-:Y:S02]  /*3b3f0*/  IMAD.MOV.U32 R40, RZ, RZ, R56 ;  /* 0x000000ffff287224 */ /* 0x008fe400078e0038 */
[----:B------:R1:W-:Y:S01]  /*3b400*/  STL [R1+0xa88], R57 ;  /* 0x000a883901007387 */ /* 0x0003e20000100800 */
[----:B------:R-:W-:-:S03]  /*3b410*/  IMAD.MOV.U32 R41, RZ, RZ, R57 ;  /* 0x000000ffff297224 */ /* 0x000fc600078e0039 */
[----:B------:R-:W3:Y:S04]  /*3b420*/  LDL.LU R45, [R1+0xb8c] ;  /* 0x000b8c00012d7983 */ /* 0x000ee80000300800 */
[----:B------:R1:W-:Y:S04]  /*3b430*/  LDGSTS.E [R2+0x1ec00], [R40.64], P4 ;  /* 0x1ec0000028027fae */ /* 0x0003e8000a121848 */
[----:B-1----:R-:W3:Y:S01]  /*3b440*/  LDL.LU R57, [R1+0xb80] ;  /* 0x000b800001397983 */ /* 0x002ee20000300800 */
[----:B------:R-:W-:Y:S01]  /*3b450*/  IADD3 R42, P1, R42, R252, RZ ;  /* 0x000000fc2a2a7210 */ /* 0x000fe20007f3e0ff */
[----:B------:R-:W-:-:S04]  /*3b460*/  IMAD.MOV.U32 R40, RZ, RZ, R55 ;  /* 0x000000ffff287224 */ /* 0x000fc800078e0037 */
[----:B------:R-:W-:Y:S04]  /*3b470*/  STL [R1+0xacc], R42 ;  /* 0x000acc2a01007387 */ /* 0x000fe80000100800 */
[----:B------:R-:W-:Y:S01]  /*3b480*/  STL [R1+0xaa8], R58 ;  /* 0x000aa83a01007387 */ /* 0x000fe20000100800 */
[----:B------:R-:W-:-:S03]  /*3b490*/  IMAD.X R43, R43, 0x1, R0, P1 ;  /* 0x000000012b2b7824 */ /* 0x000fc600008e0600 */
[----:B------:R-:W3:Y:S04]  /*3b4a0*/  LDL.LU R56, [R1+0xb94] ;  /* 0x000b940001387983 */ /* 0x000ee80000300800 */
[----:B------:R-:W3:Y:S01]  /*3b4b0*/  LDL.LU R55, [R1+0xb88] ;  /* 0x000b880001377983 */ /* 0x000ee20000300800 */
[----:B------:R-:W-:-:S05]  /*3b4c0*/  IMAD.MOV.U32 R41, RZ, RZ, R58 ;  /* 0x000000ffff297224 */ /* 0x000fca00078e003a */
[----:B------:R1:W-:Y:S04]  /*3b4d0*/  LDGSTS.E [R2+0x1f400], [R40.64], P4 ;  /* 0x1f40000028027fae */ /* 0x0003e8000a121848 */
[----:B------:R1:W-:Y:S01]  /*3b4e0*/  LDGSTS.E [R2+0x1fc00], [R42.64], P4 ;  /* 0x1fc000002a027fae */ /* 0x0003e2000a121848 */
[----:B------:R-:W-:-:S05]  /*3b4f0*/  IADD3 R46, P0, R46, R252, RZ ;  /* 0x000000fc2e2e7210 */ /* 0x000fca0007f1e0ff */
[----:B------:R-:W-:Y:S01]  /*3b500*/  STL [R1+0xb6c], R46 ;  /* 0x000b6c2e01007387 */ /* 0x000fe20000100800 */
[----:B------:R-:W-:-:S03]  /*3b510*/  IMAD.X R50, R50, 0x1, R0, P0 ;  /* 0x0000000132327824 */ /* 0x000fc600000e0600 */
[----:B------:R1:W-:Y:S04]  /*3b520*/  STL [R1+0xac8], R43 ;  /* 0x000ac82b01007387 */ /* 0x0003e80000100800 */
[----:B------:R-:W3:Y:S01]  /*3b530*/  LDL.LU R49, [R1+0xb9c] ;  /* 0x000b9c0001317983 */ /* 0x000ee20000300800 */
[----:B------:R-:W-:-:S05]  /*3b540*/  IADD3 R47, P1, R47, R252, RZ ;  /* 0x000000fc2f2f7210 */ /* 0x000fca0007f3e0ff */
[----:B------:R-:W-:Y:S04]  /*3b550*/  STL [R1+0xb74], R47 ;  /* 0x000b742f01007387 */ /* 0x000fe80000100800 */
[----:B------:R4:W-:Y:S04]  /*3b560*/  STL [R1+0xb68], R50 ;  /* 0x000b683201007387 */ /* 0x0009e80000100800 */
[----:B-1----:R-:W3:Y:S01]  /*3b570*/  LDL.LU R41, [R1+0xb90] ;  /* 0x000b900001297983 */ /* 0x002ee20000300800 */
[----:B------:R-:W-:-:S03]  /*3b580*/  IMAD R40, R48, 0x20000, R53 ;  /* 0x0002000030287824 */ /* 0x000fc600078e0235 */
[----:B------:R-:W3:Y:S04]  /*3b590*/  LDL.LU R48, [R1+0xba4] ;  /* 0x000ba40001307983 */ /* 0x000ee80000300800 */
[----:B------:R-:W3:Y:S01]  /*3b5a0*/  LDL.LU R53, [R1+0xb98] ;  /* 0x000b980001357983 */ /* 0x000ee20000300800 */
[----:B------:R-:W-:Y:S01]  /*3b5b0*/  IADD3 R44, P0, R44, R252, RZ ;  /* 0x000000fc2c2c7210 */ /* 0x000fe20007f1e0ff */
[----:B------:R-:W-:Y:S02]  /*3b5c0*/  IMAD.MOV.U32 R43, RZ, RZ, R50 ;  /* 0x000000ffff2b7224 */ /* 0x000fe400078e0032 */
[----:B------:R-:W-:Y:S02]  /*3b5d0*/  IMAD.MOV.U32 R42, RZ, RZ, R46 ;  /* 0x000000ffff2a7224 */ /* 0x000fe400078e002e */
[----:B------:R-:W-:Y:S04]  /*3b5e0*/  STL [R1+0xb7c], R44 ;  /* 0x000b7c2c01007387 */ /* 0x000fe80000100800 */
[----:B------:R1:W-:Y:S02]  /*3b5f0*/  LDGSTS.E [R40+0x600], [R42.64], P4 ;  /* 0x006000002a287fae */ /* 0x0003e4000a121848 */
[----:B-1----:R-:W-:Y:S01]  /*3b600*/  IMAD.MOV.U32 R42, RZ, RZ, R47 ;  /* 0x000000ffff2a7224 */ /* 0x002fe200078e002f */
[----:B----4-:R-:W-:-:S05]  /*3b610*/  IADD3.X R52, R52, R0, RZ, P1, !PT ;  /* 0x0000000034347210 */ /* 0x010fca0000ffe4ff */
[----:B------:R1:W-:Y:S04]  /*3b620*/  STL [R1+0xb70], R52 ;  /* 0x000b703401007387 */ /* 0x0003e80000100800 */
[----:B------:R-:W4:Y:S04]  /*3b630*/  LDL.LU R50, [R1+0xba0] ;  /* 0x000ba00001327983 */ /* 0x000f280000300800 */
[----:B------:R-:W4:Y:S01]  /*3b640*/  LDL.LU R46, [R1+0x480] ;  /* 0x00048000012e7983 */ /* 0x000f220000300800 */
[----:B------:R-:W-:-:S03]  /*3b650*/  IMAD.MOV.U32 R43, RZ, RZ, R52 ;  /* 0x000000ffff2b7224 */ /* 0x000fc600078e0034 */
[----:B-1----:R-:W4:Y:S01]  /*3b660*/  LDL.LU R52, [R1+0x47c] ;  /* 0x00047c0001347983 */ /* 0x002f220000300800 */
[----:B--2---:R-:W-:-:S03]  /*3b670*/  IADD3 R51, P1, R51, R252, RZ ;  /* 0x000000fc33337210 */ /* 0x004fc60007f3e0ff */
[----:B------:R1:W-:Y:S01]  /*3b680*/  LDGSTS.E [R40+0xe00], [R42.64], P4 ;  /* 0x00e000002a287fae */ /* 0x0003e2000a121848 */
[----:B-----5:R-:W-:-:S03]  /*3b690*/  IMAD.X R54, R54, 0x1, R0, P0 ;  /* 0x0000000136367824 */ /* 0x020fc600000e0600 */
[----:B------:R-:W-:Y:S04]  /*3b6a0*/  STL [R1+0xb84], R51 ;  /* 0x000b843301007387 */ /* 0x000fe80000100800 */
[----:B------:R2:W-:Y:S01]  /*3b6b0*/  STL [R1+0xb78], R54 ;  /* 0x000b783601007387 */ /* 0x0005e20000100800 */
[----:B-1----:R-:W-:-:S03]  /*3b6c0*/  IMAD.MOV.U32 R42, RZ, RZ, R44 ;  /* 0x000000ffff2a7224 */ /* 0x002fc600078e002c */
[----:B------:R-:W5:Y:S01]  /*3b6d0*/  LDL.LU R47, [R1+0x498] ;  /* 0x00049800012f7983 */ /* 0x000f620000300800 */
[----:B------:R-:W-:Y:S01]  /*3b6e0*/  IMAD.MOV.U32 R43, RZ, RZ, R54 ;  /* 0x000000ffff2b7224 */ /* 0x000fe200078e0036 */
[----:B---3--:R-:W-:Y:S02]  /*3b6f0*/  IADD3 R45, P0, R45, R252, RZ ;  /* 0x000000fc2d2d7210 */ /* 0x008fe40007f1e0ff */
[----:B--2---:R-:W2:Y:S01]  /*3b700*/  LDL.LU R54, [R1+0x494] ;  /* 0x0004940001367983 */ /* 0x004ea20000300800 */
[----:B------:R-:W-:-:S03]  /*3b710*/  IMAD.X R57, R57, 0x1, R0, P1 ;  /* 0x0000000139397824 */ /* 0x000fc600008e0600 */
[----:B------:R-:W-:Y:S04]  /*3b720*/  STL [R1+0xb8c], R45 ;  /* 0x000b8c2d01007387 */ /* 0x000fe80000100800 */
[----:B------:R-:W-:Y:S04]  /*3b730*/  STL [R1+0xb80], R57 ;  /* 0x000b803901007387 */ /* 0x000fe80000100800 */
[----:B------:R-:W3:Y:S04]  /*3b740*/  LDL.LU R44, [R1+0x4b0] ;  /* 0x0004b000012c7983 */ /* 0x000ee80000300800 */
[----:B------:R1:W-:Y:S01]  /*3b750*/  LDGSTS.E [R40+0x1600], [R42.64], P4 ;  /* 0x016000002a287fae */ /* 0x0003e2000a121848 */
[----:B------:R-:W-:Y:S01]  /*3b760*/  IADD3 R56, P1, R56, R252, RZ ;  /* 0x000000fc38387210 */ /* 0x000fe20007f3e0ff */
[----:B-1----:R-:W-:-:S02]  /*3b770*/  IMAD.MOV.U32 R42, RZ, RZ, R51 ;  /* 0x000000ffff2a7224 */ /* 0x002fc400078e0033 */
[----:B------:R-:W3:Y:S01]  /*3b780*/  LDL.LU R51, [R1+0x4ac] ;  /* 0x0004ac0001337983 */ /* 0x000ee20000300800 */
[----:B------:R-:W-:-:S03]  /*3b790*/  IADD3.X R55, R55, R0, RZ, P0, !PT ;  /* 0x0000000037377210 */ /* 0x000fc600007fe4ff */
[----:B------:R-:W-:Y:S01]  /*3b7a0*/  STL [R1+0xb94], R56 ;  /* 0x000b943801007387 */ /* 0x000fe20000100800 */
[----:B------:R-:W-:-:S03]  /*3b7b0*/  IMAD.MOV.U32 R43, RZ, RZ, R57 ;  /* 0x000000ffff2b7224 */ /* 0x000fc600078e0039 */
[----:B------:R1:W-:Y:S04]  /*3b7c0*/  STL [R1+0xb88], R55 ;  /* 0x000b883701007387 */ /* 0x0003e80000100800 */
[----:B------:R-:W3:Y:S04]  /*3b7d0*/  LDL.LU R2, [R1+0x4c8] ;  /* 0x0004c80001027983 */ /* 0x000ee80000300800 */
[----:B------:R1:W-:Y:S02]  /*3b7e0*/  LDGSTS.E [R40+0x1e00], [R42.64], P4 ;  /* 0x01e000002a287fae */ /* 0x0003e4000a121848 */
[----:B-1----:R-:W-:-:S02]  /*3b7f0*/  IMAD.MOV.U32 R43, RZ, RZ, R55 ;  /* 0x000000ffff2b7224 */ /* 0x002fc400078e0037 */
[----:B------:R-:W3:Y:S01]  /*3b800*/  LDL.LU R55, [R1+0x4c4] ;  /* 0x0004c40001377983 */ /* 0x000ee20000300800 */
[----:B------:R-:W-:-:S05]  /*3b810*/  IMAD.MOV.U32 R42, RZ, RZ, R45 ;  /* 0x000000ffff2a7224 */ /* 0x000fca00078e002d */
[----:B------:R1:W-:Y:S01]  /*3b820*/  LDGSTS.E [R40+0x2600], [R42.64], P4 ;  /* 0x026000002a287fae */ /* 0x0003e2000a121848 */
[----:B------:R-:W-:-:S05]  /*3b830*/  IADD3 R49, P0, R49, R252, RZ ;  /* 0x000000fc31317210 */ /* 0x000fca0007f1e0ff */
[----:B------:R-:W-:Y:S01]  /*3b840*/  STL [R1+0xb9c], R49 ;  /* 0x000b9c3101007387 */ /* 0x000fe20000100800 */
[----:B------:R-:W-:-:S05]  /*3b850*/  IMAD.X R41, R41, 0x1, R0, P1 ;  /* 0x0000000129297824 */ /* 0x000fca00008e0600 */
[----:B------:R1:W-:Y:S04]  /*3b860*/  STL [R1+0xb90], R41 ;  /* 0x000b902901007387 */ /* 0x0003e80000100800 */
[----:B------:R-:W3:Y:S01]  /*3b870*/  LDL.LU R45, [R1+0x4e0] ;  /* 0x0004e000012d7983 */ /* 0x000ee20000300800 */
[----:B------:R-:W-:Y:S01]  /*3b880*/  IADD3 R48, P1, R48, R252, RZ ;  /* 0x000000fc30307210 */ /* 0x000fe20007f3e0ff */
[----:B-1----:R-:W-:Y:S02]  /*3b890*/  IMAD.MOV.U32 R42, RZ, RZ, R56 ;  /* 0x000000ffff2a7224 */ /* 0x002fe400078e0038 */
[----:B------:R-:W-:Y:S02]  /*3b8a0*/  IMAD.MOV.U32 R43, RZ, RZ, R41 ;  /* 0x000000ffff2b7224 */ /* 0x000fe400078e0029 */
[----:B------:R-:W-:Y:S01]  /*3b8b0*/  IMAD.X R53, R53, 0x1, R0, P0 ;  /* 0x0000000135357824 */ /* 0x000fe200000e0600 */
[----:B------:R-:W3:Y:S04]  /*3b8c0*/  LDL.LU R41, [R1+0x4f8] ;  /* 0x0004f80001297983 */ /* 0x000ee80000300800 */
[----:B------:R-:W-:Y:S04]  /*3b8d0*/  STL [R1+0xba4], R48 ;  /* 0x000ba43001007387 */ /* 0x000fe80000100800 */
[----:B------:R1:W-:Y:S04]  /*3b8e0*/  LDGSTS.E [R40+0x2e00], [R42.64], P4 ;  /* 0x02e000002a287fae */ /* 0x0003e8000a121848 */
[----:B------:R1:W-:Y:S02]  /*3b8f0*/  STL [R1+0xb98], R53 ;  /* 0x000b983501007387 */ /* 0x0003e40000100800 */
[----:B-1----:R-:W-:-:S02]  /*3b900*/  IMAD.MOV.U32 R43, RZ, RZ, R53 ;  /* 0x000000ffff2b7224 */ /* 0x002fc400078e0035 */
[----:B------:R-:W3:Y:S01]  /*3b910*/  LDL.LU R53, [R1+0x4dc] ;  /* 0x0004dc0001357983 */ /* 0x000ee20000300800 */
[----:B------:R-:W-:-:S05]  /*3b920*/  IMAD.MOV.U32 R42, RZ, RZ, R49 ;  /* 0x000000ffff2a7224 */ /* 0x000fca00078e0031 */
[----:B------:R1:W-:Y:S02]  /*3b930*/  LDGSTS.E [R40+0x3600], [R42.64], P4 ;  /* 0x036000002a287fae */ /* 0x0003e4000a121848 */
[----:B-1----:R-:W-:Y:S01]  /*3b940*/  IMAD.MOV.U32 R42, RZ, RZ, R48 ;  /* 0x000000ffff2a7224 */ /* 0x002fe200078e0030 */
[----:B----4-:R-:W-:Y:S02]  /*3b950*/  IADD3.X R50, R50, R0, RZ, P1, !PT ;  /* 0x0000000032327210 */ /* 0x010fe40000ffe4ff */
[----:B------:R-:W-:-:S03]  /*3b960*/  IADD3 R46, P0, R46, R252, RZ ;  /* 0x000000fc2e2e7210 */ /* 0x000fc60007f1e0ff */
[----:B------:R-:W-:Y:S02]  /*3b970*/  IMAD.MOV.U32 R43, RZ, RZ, R50 ;  /* 0x000000ffff2b7224 */ /* 0x000fe400078e0032 */
[----:B------:R-:W-:Y:S04]  /*3b980*/  STL [R1+0x480], R46 ;  /* 0x0004802e01007387 */ /* 0x000fe80000100800 */
[----:B------:R1:W-:Y:S04]  /*3b990*/  STL [R1+0xba0], R50 ;  /* 0x000ba03201007387 */ /* 0x0003e80000100800 */
[----:B------:R-:W4:Y:S01]  /*3b9a0*/  LDL.LU R49, [R1+0x510] ;  /* 0x0005100001317983 */ /* 0x000f220000300800 */
[----:B------:R-:W-:-:S03]  /*3b9b0*/  IMAD.X R52, R52, 0x1, R0, P0 ;  /* 0x0000000134347824 */ /* 0x000fc600000e0600 */
[----:B------:R2:W-:Y:S04]  /*3b9c0*/  LDGSTS.E [R40+0x3e00], [R42.64], P4 ;  /* 0x03e000002a287fae */ /* 0x0005e8000a121848 */
[----:B-1----:R-:W4:Y:S01]  /*3b9d0*/  LDL.LU R50, [R1+0x4f4] ;  /* 0x0004f40001327983 */ /* 0x002f220000300800 */
[----:B-----5:R-:W-:-:S05]  /*3b9e0*/  IADD3 R47, P1, R47, R252, RZ ;  /* 0x000000fc2f2f7210 */ /* 0x020fca0007f3e0ff */
[----:B------:R-:W-:Y:S01]  /*3b9f0*/  STL [R1+0x498], R47 ;  /* 0x0004982f01007387 */ /* 0x000fe20000100800 */
[----:B--2---:R-:W-:-:S03]  /*3ba00*/  IMAD.X R54, R54, 0x1, R0, P1 ;  /* 0x0000000136367824 */ /* 0x004fc600008e0600 */
[----:B------:R1:W-:Y:S01]  /*3ba10*/  STL [R1+0x47c], R52 ;  /* 0x00047c3401007387 */ /* 0x0003e20000100800 */
[----:B------:R-:W-:-:S03]  /*3ba20*/  IMAD.MOV.U32 R43, RZ, RZ, R52 ;  /* 0x000000ffff2b7224 */ /* 0x000fc600078e0034 */
[----:B------:R-:W2:Y:S01]  /*3ba30*/  LDL.LU R48, [R1+0x528] ;  /* 0x0005280001307983 */ /* 0x000ea20000300800 */
[----:B------:R-:W-:-:S03]  /*3ba40*/  IMAD.MOV.U32 R42, RZ, RZ, R46 ;  /* 0x000000ffff2a7224 */ /* 0x000fc600078e002e */
[----:B-1----:R-:W5:Y:S01]  /*3ba50*/  LDL.LU R52, [R1+0x50c] ;  /* 0x00050c0001347983 */ /* 0x002f620000300800 */
[----:B---3--:R-:W-:-:S03]  /*3ba60*/  IADD3 R44, P0, R44, R252, RZ ;  /* 0x000000fc2c2c7210 */ /* 0x008fc60007f1e0ff */
[----:B------:R1:W-:Y:S04]  /*3ba70*/  LDGSTS.E [R40+0x4600], [R42.64], P4 ;  /* 0x046000002a287fae */ /* 0x0003e8000a121848 */
[----:B------:R-:W-:Y:S04]  /*3ba80*/  STL [R1+0x4b0], R44 ;  /* 0x0004b02c01007387 */ /* 0x000fe80000100800 */
[----:B------:R3:W-:Y:S04]  /*3ba90*/  STL [R1+0x494], R54 ;  /* 0x0004943601007387 */ /* 0x0007e80000100800 */
[----:B------:R-:W5:Y:S04]  /*3baa0*/  LDL.LU R46, [R1+0x540] ;  /* 0x00054000012e7983 */ /* 0x000f680000300800 */
[----:B------:R-:W5:Y:S01]  /*3bab0*/  LDL.LU R56, [R1+0x524] ;  /* 0x0005240001387983 */ /* 0x000f620000300800 */
[----:B------:R-:W-:Y:S01]  /*3bac0*/  IADD3.X R51, R51, R0, RZ, P0, !PT ;  /* 0x0000000033337210 */ /* 0x000fe200007fe4ff */
[----:B-1----:R-:W-:-:S02]  /*3bad0*/  IMAD.MOV.U32 R42, RZ, RZ, R47 ;  /* 0x000000ffff2a7224 */ /* 0x002fc400078e002f */
[----:B------:R-:W-:-:S05]  /*3bae0*/  IMAD.MOV.U32 R43, RZ, RZ, R54 ;  /* 0x000000ffff2b7224 */ /* 0x000fca00078e0036 */
[----:B------:R1:W-:Y:S01]  /*3baf0*/  LDGSTS.E [R40+0x4e00], [R42.64], P4 ;  /* 0x04e000002a287fae */ /* 0x0003e2000a121848 */
[----:B------:R-:W-:-:S05]  /*3bb00*/  IADD3 R2, P1, R2, R252, RZ ;  /* 0x000000fc02027210 */ /* 0x000fca0007f3e0ff */
[----:B------:R-:W-:Y:S04]  /*3bb10*/  STL [R1+0x4c8], R2 ;  /* 0x0004c80201007387 */ /* 0x000fe80000100800 */
[----:B------:R1:W-:Y:S04]  /*3bb20*/  STL [R1+0x4ac], R51 ;  /* 0x0004ac3301007387 */ /* 0x0003e80000100800 */
[----:B------:R-:W5:Y:S04]  /*3bb30*/  LDL.LU R47, [R1+0x558] ;  /* 0x00055800012f7983 */ /* 0x000f680000300800 */
[----:B---3--:R-:W3:Y:S01]  /*3bb40*/  LDL.LU R54, [R1+0x53c] ;  /* 0x00053c0001367983 */ /* 0x008ee20000300800 */
[----:B------:R-:W-:-:S02]  /*3bb50*/  IMAD.X R55, R55, 0x1, R0, P1 ;  /* 0x0000000137377824 */ /* 0x000fc400008e0600 */
[----:B-1----:R-:W-:Y:S02]  /*3bb60*/  IMAD.MOV.U32 R43, RZ, RZ, R51 ;  /* 0x000000ffff2b7224 */ /* 0x002fe400078e0033 */
[----:B------:R-:W-:-:S05]  /*3bb70*/  IMAD.MOV.U32 R42, RZ, RZ, R44 ;  /* 0x000000ffff2a7224 */ /* 0x000fca00078e002c */
[----:B------:R1:W-:Y:S01]  /*3bb80*/  LDGSTS.E [R40+0x5600], [R42.64], P4 ;  /* 0x056000002a287fae */ /* 0x0003e2000a121848 */
[----:B------:R-:W-:-:S05]  /*3bb90*/  IADD3 R45, P0, R45, R252, RZ ;  /* 0x000000fc2d2d7210 */ /* 0x000fca0007f1e0ff */
[----:B------:R-:W-:Y:S04]  /*3bba0*/  STL [R1+0x4e0], R45 ;  /* 0x0004e02d01007387 */ /* 0x000fe80000100800 */
[----:B------:R1:W-:Y:S04]  /*3bbb0*/  STL [R1+0x4c4], R55 ;  /* 0x0004c43701007387 */ /* 0x0003e80000100800 */
[----:B------:R-:W3:Y:S04]  /*3bbc0*/  LDL.LU R51, [R1+0x554] ;  /* 0x0005540001337983 */ /* 0x000ee80000300800 */
[----:B------:R-:W3:Y:S01]  /*3bbd0*/  LDL.LU R44, [R1+0x570] ;  /* 0x00057000012c7983 */ /* 0x000ee20000300800 */
[----:B------:R-:W-:Y:S01]  /*3bbe0*/  IADD3 R41, P1, R41, R252, RZ ;  /* 0x000000fc29297210 */ /* 0x000fe20007f3e0ff */
[----:B-1----:R-:W-:-:S02]  /*3bbf0*/  IMAD.MOV.U32 R43, RZ, RZ, R55 ;  /* 0x000000ffff2b7224 */ /* 0x002fc400078e0037 */
[----:B------:R-:W3:Y:S01]  /*3bc00*/  LDL.LU R55, [R1+0x56c] ;  /* 0x00056c0001377983 */ /* 0x000ee20000300800 */
[----:B------:R-:W-:-:S03]  /*3bc10*/  IMAD.MOV.U32 R42, RZ, RZ, R2 ;  /* 0x000000ffff2a7224 */ /* 0x000fc600078e0002 */
[----:B------:R-:W-:Y:S01]  /*3bc20*/  STL [R1+0x4f8], R41 ;  /* 0x0004f82901007387 */ /* 0x000fe20000100800 */
[----:B------:R-:W-:-:S03]  /*3bc30*/  IMAD.X R53, R53, 0x1, R0, P0 ;  /* 0x0000000135357824 */ /* 0x000fc600000e0600 */
[----:B------:R1:W-:Y:S04]  /*3bc40*/  LDGSTS.E [R40+0x5e00], [R42.64], P4 ;  /* 0x05e000002a287fae */ /* 0x0003e8000a121848 */
[----:B------:R1:W-:Y:S04]  /*3bc50*/  STL [R1+0x4dc], R53 ;  /* 0x0004dc3501007387 */ /* 0x0003e80000100800 */
[----:B------:R-:W3:Y:S01]  /*3bc60*/  LDL.LU R2, [R1+0x588] ;  /* 0x0005880001027983 */ /* 0x000ee20000300800 */
[----:B-1----:R-:W-:Y:S02]  /*3bc70*/  IMAD.MOV.U32 R42, RZ, RZ, R45 ;  /* 0x000000ffff2a7224 */ /* 0x002fe400078e002d */
[----:B------:R-:W-:-:S02]  /*3bc80*/  IMAD.MOV.U32 R43, RZ, RZ, R53 ;  /* 0x000000ffff2b7224 */ /* 0x000fc400078e0035 */
[----:B------:R-:W3:Y:S04]  /*3bc90*/  LDL.LU R53, [R1+0x584] ;  /* 0x0005840001357983 */ /* 0x000ee80000300800 */
[----:B------:R1:W-:Y:S02]  /*3bca0*/  LDGSTS.E [R40+0x6600], [R42.64], P4 ;  /* 0x066000002a287fae */ /* 0x0003e4000a121848 */
[----:B-1----:R-:W-:Y:S01]  /*3bcb0*/  IMAD.MOV.U32 R42, RZ, RZ, R41 ;  /* 0x000000ffff2a7224 */ /* 0x002fe200078e0029 */
[----:B----4-:R-:W-:Y:S02]  /*3bcc0*/  IADD3 R49, P0, R49, R252, RZ ;  /* 0x000000fc31317210 */ /* 0x010fe40007f1e0ff */
[----:B------:R-:W-:-:S03]  /*3bcd0*/  IADD3.X R50, R50, R0, RZ, P1, !PT ;  /* 0x0000000032327210 */ /* 0x000fc60000ffe4ff */
[----:B------:R-:W-:Y:S04]  /*3bce0*/  STL [R1+0x510], R49 ;  /* 0x0005103101007387 */ /* 0x000fe80000100800 */
[----:B------:R1:W-:Y:S01]  /*3bcf0*/  STL [R1+0x4f4], R50 ;  /* 0x0004f43201007387 */ /* 0x0003e20000100800 */
[----:B------:R-:W-:-:S03]  /*3bd00*/  IMAD.MOV.U32 R43, RZ, RZ, R50 ;  /* 0x000000ffff2b7224 */ /* 0x000fc600078e0032 */
[----:B------:R-:W4:Y:S04]  /*3bd10*/  LDL.LU R45, [R1+0x5a0] ;  /* 0x0005a000012d7983 */ /* 0x000f280000300800 */
[----:B------:R5:W-:Y:S01]  /*3bd20*/  LDGSTS.E [R40+0x6e00], [R42.64], P4 ;  /* 0x06e000002a287fae */ /* 0x000be2000a121848 */
[----:B--2---:R-:W-:-:S03]  /*3bd30*/  IADD3 R48, P1, R48, R252, RZ ;  /* 0x000000fc30307210 */ /* 0x004fc60007f3e0ff */
[----:B-1----:R-:W2:Y:S01]  /*3bd40*/  LDL.LU R50, [R1+0x59c] ;  /* 0x00059c0001327983 */ /* 0x002ea20000300800 */
[----:B-----5:R-:W-:-:S03]  /*3bd50*/  IMAD.X R52, R52, 0x1, R0, P0 ;  /* 0x0000000134347824 */ /* 0x020fc600000e0600 */
        /* <DEDUP_REMOVED lines=10> */
[----:B------:R-:W-:Y:S01]  /*3be00*/  STL [R1+0x524], R56 ;  /* 0x0005243801007387 */ /* 0x000fe20000100800 */
[----:B------:R-:W-:Y:S02]  /*3be10*/  IMAD.MOV.U32 R42, RZ, RZ, R48 ;  /* 0x000000ffff2a7224 */ /* 0x000fe400078e0030 */
[----:B------:R-:W-:Y:S01]  /*3be20*/  IMAD.MOV.U32 R43, RZ, RZ, R56 ;  /* 0x000000ffff2b7224 */ /* 0x000fe200078e0038 */
[----:B------:R-:W5:Y:S04]  /*3be30*/  LDL.LU R49, [R1+0x5d0] ;  /* 0x0005d00001317983 */ /* 0x000f680000300800 */
[----:B------:R-:W5:Y:S04]  /*3be40*/  LDL.LU R48, [R1+0x5e8] ;  /* 0x0005e80001307983 */ /* 0x000f680000300800 */
[----:B------:R1:W-:Y:S01]  /*3be50*/  LDGSTS.E [R40+0x7e00], [R42.64], P4 ;  /* 0x07e000002a287fae */ /* 0x0003e2000a121848 */
[----:B------:R-:W-:-:S02]  /*3be60*/  IADD3 R47, P1, R47, R252, RZ ;  /* 0x000000fc2f2f7210 */ /* 0x000fc40007f3e0ff */
[----:B---3--:R-:W-:-:S03]  /*3be70*/  IADD3.X R54, R54, R0, RZ, P0, !PT ;  /* 0x0000000036367210 */ /* 0x008fc600007fe4ff */
[----:B------:R-:W-:Y:S04]  /*3be80*/  STL [R1+0x558], R47 ;  /* 0x0005582f01007387 */ /* 0x000fe80000100800 */
[----:B------:R3:W-:Y:S01]  /*3be90*/  STL [R1+0x53c], R54 ;  /* 0x00053c3601007387 */ /* 0x0007e20000100800 */
[----:B-1----:R-:W-:Y:S02]  /*3bea0*/  IMAD.MOV.U32 R43, RZ, RZ, R54 ;  /* 0x000000ffff2b7224 */ /* 0x002fe400078e0036 */
[----:B------:R-:W-:-:S05]  /*3beb0*/  IMAD.MOV.U32 R42, RZ, RZ, R46 ;  /* 0x000000ffff2a7224 */ /* 0x000fca00078e002e */
[----:B------:R1:W-:Y:S04]  /*3bec0*/  LDGSTS.E [R40+0x8600], [R42.64], P4 ;  /* 0x086000002a287fae */ /* 0x0003e8000a121848 */
[----:B---3--:R-:W5:Y:S01]  /*3bed0*/  LDL.LU R54, [R1+0x5cc] ;  /* 0x0005cc0001367983 */ /* 0x008f620000300800 */
[----:B-1----:R-:W-:Y:S02]  /*3bee0*/  IMAD.MOV.U32 R42, RZ, RZ, R47 ;  /* 0x000000ffff2a7224 */ /* 0x002fe400078e002f */
[----:B------:R-:W-:Y:S01]  /*3bef0*/  IMAD.X R51, R51, 0x1, R0, P1 ;  /* 0x0000000133337824 */ /* 0x000fe200008e0600 */
[----:B------:R-:W-:-:S03]  /*3bf00*/  IADD3 R44, P0, R44, R252, RZ ;  /* 0x000000fc2c2c7210 */ /* 0x000fc60007f1e0ff */
[----:B------:R-:W-:Y:S02]  /*3bf10*/  IMAD.MOV.U32 R43, RZ, RZ, R51 ;  /* 0x000000ffff2b7224 */ /* 0x000fe400078e0033 */
[----:B------:R-:W-:Y:S04]  /*3bf20*/  STL [R1+0x570], R44 ;  /* 0x0005702c01007387 */ /* 0x000fe80000100800 */
[----:B------:R1:W-:Y:S04]  /*3bf30*/  STL [R1+0x554], R51 ;  /* 0x0005543301007387 */ /* 0x0003e80000100800 */
[----:B------:R-:W5:Y:S01]  /*3bf40*/  LDL.LU R46, [R1+0x600] ;  /* 0x00060000012e7983 */ /* 0x000f620000300800 */
[----:B------:R-:W-:-:S03]  /*3bf50*/  IMAD.X R55, R55, 0x1, R0, P0 ;  /* 0x0000000137377824 */ /* 0x000fc600000e0600 */
[----:B------:R1:W-:Y:S04]  /*3bf60*/  LDGSTS.E [R40+0x8e00], [R42.64], P4 ;  /* 0x08e000002a287fae */ /* 0x0003e8000a121848 */
[----:B-1----:R-:W5:Y:S01]  /*3bf70*/  LDL.LU R51, [R1+0x5e4] ;  /* 0x0005e40001337983 */ /* 0x002f620000300800 */
[----:B------:R-:W-:-:S05]  /*3bf80*/  IADD3 R2, P1, R2, R252, RZ ;  /* 0x000000fc02027210 */ /* 0x000fca0007f3e0ff */
[----:B------:R-:W-:Y:S01]  /*3bf90*/  STL [R1+0x588], R2 ;  /* 0x0005880201007387 */ /* 0x000fe20000100800 */
[----:B------:R-:W-:-:S03]  /*3bfa0*/  IMAD.MOV.U32 R43, RZ, RZ, R55 ;  /* 0x000000ffff2b7224 */ /* 0x000fc600078e0037 */
[----:B------:R1:W-:Y:S04]  /*3bfb0*/  STL [R1+0x56c], R55 ;  /* 0x00056c3701007387 */ /* 0x0003e80000100800 */
[----:B------:R-:W5:Y:S04]  /*3bfc0*/  LDL.LU R47, [R1+0x618] ;  /* 0x00061800012f7983 */ /* 0x000f680000300800 */
[----:B-1----:R-:W5:Y:S01]  /*3bfd0*/  LDL.LU R55, [R1+0x5fc] ;  /* 0x0005fc0001377983 */ /* 0x002f620000300800 */
[----:B------:R-:W-:Y:S01]  /*3bfe0*/  IADD3.X R53, R53, R0, RZ, P1, !PT ;  /* 0x0000000035357210 */ /* 0x000fe20000ffe4ff */
[----:B------:R-:W-:-:S05]  /*3bff0*/  IMAD.MOV.U32 R42, RZ, RZ, R44 ;  /* 0x000000ffff2a7224 */ /* 0x000fca00078e002c */
[----:B------:R1:W-:Y:S02]  /*3c000*/  LDGSTS.E [R40+0x9600], [R42.64], P4 ;  /* 0x096000002a287fae */ /* 0x0003e4000a121848 */
[----:B-1----:R-:W-:Y:S02]  /*3c010*/  IMAD.MOV.U32 R42, RZ, RZ, R2 ;  /* 0x000000ffff2a7224 */ /* 0x002fe400078e0002 */
[----:B------:R-:W-:-:S05]  /*3c020*/  IMAD.MOV.U32 R43, RZ, RZ, R53 ;  /* 0x000000ffff2b7224 */ /* 0x000fca00078e0035 */
[----:B------:R1:W-:Y:S01]  /*3c030*/  LDGSTS.E [R40+0x9e00], [R42.64], P4 ;  /* 0x09e000002a287fae */ /* 0x0003e2000a121848 */
[----:B----4-:R-:W-:-:S05]  /*3c040*/  IADD3 R45, P0, R45, R252, RZ ;  /* 0x000000fc2d2d7210 */ /* 0x010fca0007f1e0ff */
[----:B------:R-:W-:Y:S04]  /*3c050*/  STL [R1+0x5a0], R45 ;  /* 0x0005a02d01007387 */ /* 0x000fe80000100800 */
[----:B------:R4:W-:Y:S04]  /*3c060*/  STL [R1+0x584], R53 ;  /* 0x0005843501007387 */ /* 0x0009e80000100800 */
[----:B------:R-:W3:Y:S01]  /*3c070*/  LDL.LU R44, [R1+0x634] ;  /* 0x00063400012c7983 */ /* 0x000ee20000300800 */
[----:B--2---:R-:W-:-:S03]  /*3c080*/  IMAD.X R50, R50, 0x1, R0, P0 ;  /* 0x0000000132327824 */ /* 0x004fc600000e0600 */
[----:B------:R-:W2:Y:S01]  /*3c090*/  LDL.LU R56, [R1+0x614] ;  /* 0x0006140001387983 */ /* 0x000ea20000300800 */
[----:B-----5:R-:W-:Y:S01]  /*3c0a0*/  IADD3 R41, P1, R41, R252, RZ ;  /* 0x000000fc29297210 */ /* 0x020fe20007f3e0ff */
[----:B-1----:R-:W-:Y:S02]  /*3c0b0*/  IMAD.MOV.U32 R42, RZ, RZ, R45 ;  /* 0x000000ffff2a7224 */ /* 0x002fe400078e002d */
[----:B------:R-:W-:Y:S02]  /*3c0c0*/  IMAD.MOV.U32 R43, RZ, RZ, R50 ;  /* 0x000000ffff2b7224 */ /* 0x000fe400078e0032 */
[----:B------:R-:W-:Y:S01]  /*3c0d0*/  STL [R1+0x5b8], R41 ;  /* 0x0005b82901007387 */ /* 0x000fe20000100800 */
[----:B------:R-:W-:-:S03]  /*3c0e0*/  IMAD.X R52, R52, 0x1, R0, P1 ;  /* 0x0000000134347824 */ /* 0x000fc600008e0600 */
[----:B------:R1:W-:Y:S04]  /*3c0f0*/  STL [R1+0x59c], R50 ;  /* 0x00059c3201007387 */ /* 0x0003e80000100800 */
[----:B------:R-:W5:Y:S04]  /*3c100*/  LDL.LU R2, [R1+0x654] ;  /* 0x0006540001027983 */ /* 0x000f680000300800 */
[----:B----4-:R-:W4:Y:S01]  /*3c110*/  LDL.LU R53, [R1+0x630] ;  /* 0x0006300001357983 */ /* 0x010f220000300800 */
[----:B------:R-:W-:-:S03]  /*3c120*/  IADD3 R49, P0, R49, R252, RZ ;  /* 0x000000fc31317210 */ /* 0x000fc60007f1e0ff */
[----:B------:R1:W-:Y:S01]  /*3c130*/  LDGSTS.E [R40+0xa600], [R42.64], P4 ;  /* 0x0a6000002a287fae */ /* 0x0003e2000a121848 */
[----:B------:R-:W-:-:S03]  /*3c140*/  IADD3 R48, P1, R48, R252, RZ ;  /* 0x000000fc30307210 */ /* 0x000fc60007f3e0ff */
[----:B------:R-:W-:Y:S04]  /*3c150*/  STL [R1+0x5d0], R49 ;  /* 0x0005d03101007387 */ /* 0x000fe80000100800 */
[----:B------:R1:W-:Y:S04]  /*3c160*/  STL [R1+0x5b4], R52 ;  /* 0x0005b43401007387 */ /* 0x0003e80000100800 */
[----:B-1----:R-:W4:Y:S01]  /*3c170*/  LDL.LU R50, [R1+0x650] ;  /* 0x0006500001327983 */ /* 0x002f220000300800 */
[----:B------:R-:W-:-:S03]  /*3c180*/  IMAD.MOV.U32 R43, RZ, RZ, R52 ;  /* 0x000000ffff2b7224 */ /* 0x000fc600078e0034 */
[----:B------:R-:W4:Y:S01]  /*3c190*/  LDL.LU R45, [R1+0x674] ;  /* 0x00067400012d7983 */ /* 0x000f220000300800 */
[----:B------:R-:W-:-:S03]  /*3c1a0*/  IMAD.MOV.U32 R42, RZ, RZ, R41 ;  /* 0x000000ffff2a7224 */ /* 0x000fc600078e0029 */
[----:B------:R-:W4:Y:S04]  /*3c1b0*/  LDL.LU R52, [R1+0x670] ;  /* 0x0006700001347983 */ /* 0x000f280000300800 */
[----:B------:R-:W-:Y:S04]  /*3c1c0*/  STL [R1+0x5e8], R48 ;  /* 0x0005e83001007387 */ /* 0x000fe80000100800 */
[----:B------:R1:W-:Y:S01]  /*3c1d0*/  LDGSTS.E [R40+0xae00], [R42.64], P4 ;  /* 0x0ae000002a287fae */ /* 0x0003e2000a121848 */
[----:B------:R-:W-:-:S05]  /*3c1e0*/  IADD3.X R54, R54, R0, RZ, P0, !PT ;  /* 0x0000000036367210 */ /* 0x000fca00007fe4ff */
[----:B------:R1:W-:Y:S04]  /*3c1f0*/  STL [R1+0x5cc], R54 ;  /* 0x0005cc3601007387 */ /* 0x0003e80000100800 */
[----:B------:R-:W4:Y:S01]  /*3c200*/  LDL.LU R41, [R1+0x694] ;  /* 0x0006940001297983 */ /* 0x000f220000300800 */
[----:B-1----:R-:W-:Y:S02]  /*3c210*/  IMAD.MOV.U32 R43, RZ, RZ, R54 ;  /* 0x000000ffff2b7224 */ /* 0x002fe400078e0036 */
[----:B------:R-:W-:Y:S01]  /*3c220*/  IMAD.MOV.U32 R42, RZ, RZ, R49 ;  /* 0x000000ffff2a7224 */ /* 0x000fe200078e0031 */
[----:B------:R-:W4:Y:S04]  /*3c230*/  LDL.LU R54, [R1+0x690] ;  /* 0x0006900001367983 */ /* 0x000f280000300800 */
[----:B------:R1:W-:Y:S02]  /*3c240*/  LDGSTS.E [R40+0xb600], [R42.64], P4 ;  /* 0x0b6000002a287fae */ /* 0x0003e4000a121848 */
[----:B-1----:R-:W-:Y:S01]  /*3c250*/  IMAD.MOV.U32 R42, RZ, RZ, R48 ;  /* 0x000000ffff2a7224 */ /* 0x002fe200078e0030 */
[----:B------:R-:W-:Y:S01]  /*3c260*/  IADD3 R46, P0, R46, R252, RZ ;  /* 0x000000fc2e2e7210 */ /* 0x000fe20007f1e0ff */
[----:B------:R-:W-:-:S04]  /*3c270*/  IMAD.X R51, R51, 0x1, R0, P1 ;  /* 0x0000000133337824 */ /* 0x000fc800008e0600 */
[----:B------:R-:W-:Y:S04]  /*3c280*/  STL [R1+0x600], R46 ;  /* 0x0006002e01007387 */ /* 0x000fe80000100800 */
[----:B------:R1:W-:Y:S04]  /*3c290*/  STL [R1+0x5e4], R51 ;  /* 0x0005e43301007387 */ /* 0x0003e80000100800 */
[----:B------:R-:W4:Y:S01]  /*3c2a0*/  LDL.LU R49, [R1+0x6b4] ;  /* 0x0006b40001317983 */ /* 0x000f220000300800 */
[----:B------:R-:W-:Y:S01]  /*3c2b0*/  IMAD.MOV.U32 R43, RZ, RZ, R51 ;  /* 0x000000ffff2b7224 */ /* 0x000fe200078e0033 */
[----:B------:R-:W-:-:S02]  /*3c2c0*/  IADD3 R47, P1, R47, R252, RZ ;  /* 0x000000fc2f2f7210 */ /* 0x000fc40007f3e0ff */
[----:B-1----:R-:W4:Y:S01]  /*3c2d0*/  LDL.LU R51, [R1+0x6b0] ;  /* 0x0006b00001337983 */ /* 0x002f220000300800 */
[----:B------:R-:W-:-:S03]  /*3c2e0*/  IMAD.X R55, R55, 0x1, R0, P0 ;  /* 0x0000000137377824 */ /* 0x000fc600000e0600 */
[----:B------:R-:W-:Y:S04]  /*3c2f0*/  STL [R1+0x618], R47 ;  /* 0x0006182f01007387 */ /* 0x000fe80000100800 */
[----:B------:R1:W-:Y:S04]  /*3c300*/  STL [R1+0x5fc], R55 ;  /* 0x0005fc3701007387 */ /* 0x0003e80000100800 */
[----:B------:R-:W4:Y:S04]  /*3c310*/  LDL.LU R48, [R1+0x6d4] ;  /* 0x0006d40001307983 */ /* 0x000f280000300800 */
[----:B------:R1:W-:Y:S02]  /*3c320*/  LDGSTS.E [R40+0xbe00], [R42.64], P4 ;  /* 0x0be000002a287fae */ /* 0x0003e4000a121848 */
[----:B-1----:R-:W-:-:S02]  /*3c330*/  IMAD.MOV.U32 R42, RZ, RZ, R46 ;  /* 0x000000ffff2a7224 */ /* 0x002fc400078e002e */
[----:B------:R-:W-:Y:S02]  /*3c340*/  IMAD.MOV.U32 R43, RZ, RZ, R55 ;  /* 0x000000ffff2b7224 */ /* 0x000fe400078e0037 */
[----:B------:R-:W4:Y:S04]  /*3c350*/  LDL.LU R55, [R1+0x6d0] ;  /* 0x0006d00001377983 */ /* 0x000f280000300800 */
[----:B------:R1:W-:Y:S02]  /*3c360*/  LDGSTS.E [R40+0xc600], [R42.64], P4 ;  /* 0x0c6000002a287fae */ /* 0x0003e4000a121848 */
[----:B-1----:R-:W-:Y:S01]  /*3c370*/  IMAD.MOV.U32 R42, RZ, RZ, R47 ;  /* 0x000000ffff2a7224 */ /* 0x002fe200078e002f */
[----:B---3--:R-:W-:Y:S02]  /*3c380*/  IADD3 R44, P0, R44, R252, RZ ;  /* 0x000000fc2c2c7210 */ /* 0x008fe40007f1e0ff */
[----:B--2---:R-:W-:-:S03]  /*3c390*/  IADD3.X R56, R56, R0, RZ, P1, !PT ;  /* 0x0000000038387210 */ /* 0x004fc60000ffe4ff */
[----:B------:R-:W-:Y:S04]  /*3c3a0*/  STL [R1+0x634], R44 ;  /* 0x0006342c01007387 */ /* 0x000fe80000100800 */
[----:B------:R-:W-:Y:S01]  /*3c3b0*/  STL [R1+0x614], R56 ;  /* 0x0006143801007387 */ /* 0x000fe20000100800 */
[----:B------:R-:W-:-:S03]  /*3c3c0*/  IMAD.MOV.U32 R43, RZ, RZ, R56 ;  /* 0x000000ffff2b7224 */ /* 0x000fc600078e0038 */
[----:B------:R-:W2:Y:S04]  /*3c3d0*/  LDL.LU R46, [R1+0x6f4] ;  /* 0x0006f400012e7983 */ /* 0x000ea80000300800 */
[----:B------:R-:W3:Y:S01]  /*3c3e0*/  LDL.LU R47, [R1+0x714] ;  /* 0x00071400012f7983 */ /* 0x000ee20000300800 */
[----:B-----5:R-:W-:-:S03]  /*3c3f0*/  IADD3 R2, P1, R2, R252, RZ ;  /* 0x000000fc02027210 */ /* 0x020fc60007f3e0ff */
[----:B------:R1:W-:Y:S01]  /*3c400*/  LDGSTS.E [R40+0xce00], [R42.64], P4 ;  /* 0x0ce000002a287fae */ /* 0x0003e2000a121848 */
[----:B----4-:R-:W-:-:S03]  /*3c410*/  IMAD.X R53, R53, 0x1, R0, P0 ;  /* 0x0000000135357824 */ /* 0x010fc600000e0600 */
[----:B------:R-:W-:Y:S04]  /*3c420*/  STL [R1+0x654], R2 ;  /* 0x0006540201007387 */ /* 0x000fe80000100800 */
[----:B------:R4:W-:Y:S01]  /*3c430*/  STL [R1+0x630], R53 ;  /* 0x0006303501007387 */ /* 0x0009e20000100800 */
[----:B-1----:R-:W-:Y:S02]  /*3c440*/  IMAD.MOV.U32 R42, RZ, RZ, R44 ;  /* 0x000000ffff2a7224 */ /* 0x002fe400078e002c */
[----:B------:R-:W-:Y:S02]  /*3c450*/  IMAD.MOV.U32 R43, RZ, RZ, R53 ;  /* 0x000000ffff2b7224 */ /* 0x000fe400078e0035 */
[----:B----4-:R-:W4:Y:S01]  /*3c460*/  LDL.LU R53, [R1+0x6f0] ;  /* 0x0006f00001357983 */ /* 0x010f220000300800 */
[----:B------:R-:W-:-:S03]  /*3c470*/  IMAD.X R50, R50, 0x1, R0, P1 ;  /* 0x0000000132327824 */ /* 0x000fc600008e0600 */
        /* <DEDUP_REMOVED lines=8> */
[----:B------:R1:W-:Y:S04]  /*3c500*/  LDGSTS.E [R40+0xde00], [R42.64], P4 ;  /* 0x0de000002a287fae */ /* 0x0003e8000a121848 */
[----:B-----5:R-:W5:Y:S01]  /*3c510*/  LDL.LU R50, [R1+0x710] ;  /* 0x0007100001327983 */ /* 0x020f620000300800 */
[----:B------:R-:W-:Y:S01]  /*3c520*/  IADD3 R41, P1, R41, R252, RZ ;  /* 0x000000fc29297210 */ /* 0x000fe20007f3e0ff */
[----:B-1----:R-:W-:-:S04]  /*3c530*/  IMAD.MOV.U32 R43, RZ, RZ, R52 ;  /* 0x000000ffff2b7224 */ /* 0x002fc800078e0034 */
[----:B------:R-:W-:Y:S04]  /*3c540*/  STL [R1+0x694], R41 ;  /* 0x0006942901007387 */ /* 0x000fe80000100800 */
[----:B------:R1:W-:Y:S04]  /*3c550*/  STL [R1+0x670], R52 ;  /* 0x0006703401007387 */ /* 0x0003e80000100800 */
[----:B------:R-:W5:Y:S04]  /*3c560*/  LDL.LU R2, [R1+0x754] ;  /* 0x0007540001027983 */ /* 0x000f680000300800 */
[----:B-1----:R-:W5:Y:S01]  /*3c570*/  LDL.LU R52, [R1+0x730] ;  /* 0x0007300001347983 */ /* 0x002f620000300800 */
[----:B------:R-:W-:-:S02]  /*3c580*/  IMAD.X R54, R54, 0x1, R0, P1 ;  /* 0x0000000136367824 */ /* 0x000fc400008e0600 */
[----:B------:R-:W-:-:S05]  /*3c590*/  IMAD.MOV.U32 R42, RZ, RZ, R45 ;  /* 0x000000ffff2a7224 */ /* 0x000fca00078e002d */
[----:B------:R1:W-:Y:S02]  /*3c5a0*/  LDGSTS.E [R40+0xe600], [R42.64], P4 ;  /* 0x0e6000002a287fae */ /* 0x0003e4000a121848 */
[----:B-1----:R-:W-:Y:S02]  /*3c5b0*/  IMAD.MOV.U32 R42, RZ, RZ, R41 ;  /* 0x000000ffff2a7224 */ /* 0x002fe400078e0029 */
[----:B------:R-:W-:-:S05]  /*3c5c0*/  IMAD.MOV.U32 R43, RZ, RZ, R54 ;  /* 0x000000ffff2b7224 */ /* 0x000fca00078e0036 */
[----:B------:R1:W-:Y:S01]  /*3c5d0*/  LDGSTS.E [R40+0xee00], [R42.64], P4 ;  /* 0x0ee000002a287fae */ /* 0x0003e2000a121848 */
[----:B------:R-:W-:-:S05]  /*3c5e0*/  IADD3 R49, P0, R49, R252, RZ ;  /* 0x000000fc31317210 */ /* 0x000fca0007f1e0ff */
[----:B------:R-:W-:Y:S04]  /*3c5f0*/  STL [R1+0x6b4], R49 ;  /* 0x0006b43101007387 */ /* 0x000fe80000100800 */
[----:B------:R-:W-:Y:S04]  /*3c600*/  STL [R1+0x690], R54 ;  /* 0x0006903601007387 */ /* 0x000fe80000100800 */
[----:B------:R-:W5:Y:S04]  /*3c610*/  LDL.LU R45, [R1+0x774] ;  /* 0x00077400012d7983 */ /* 0x000f680000300800 */
[----:B------:R-:W5:Y:S01]  /*3c620*/  LDL.LU R56, [R1+0x750] ;  /* 0x0007500001387983 */ /* 0x000f620000300800 */
[----:B------:R-:W-:Y:S01]  /*3c630*/  IMAD.X R51, R51, 0x1, R0, P0 ;  /* 0x0000000133337824 */ /* 0x000fe200000e0600 */
[----:B------:R-:W-:-:S03]  /*3c640*/  IADD3 R48, P1, R48, R252, RZ ;  /* 0x000000fc30307210 */ /* 0x000fc60007f3e0ff */
[----:B-1----:R-:W-:Y:S02]  /*3c650*/  IMAD.MOV.U32 R43, RZ, RZ, R51 ;  /* 0x000000ffff2b7224 */ /* 0x002fe400078e0033 */
[----:B------:R-:W-:Y:S04]  /*3c660*/  STL [R1+0x6d4], R48 ;  /* 0x0006d43001007387 */ /* 0x000fe80000100800 */
        /* <DEDUP_REMOVED lines=9> */
[----:B--2---:R-:W-:-:S05]  /*3c700*/  IADD3 R46, P0, R46, R252, RZ ;  /* 0x000000fc2e2e7210 */ /* 0x004fca0007f1e0ff */
[----:B------:R-:W-:Y:S01]  /*3c710*/  STL [R1+0x6f4], R46 ;  /* 0x0006f42e01007387 */ /* 0x000fe20000100800 */
[----:B---3--:R-:W-:-:S03]  /*3c720*/  IADD3 R47, P1, R47, R252, RZ ;  /* 0x000000fc2f2f7210 */ /* 0x008fc60007f3e0ff */
[----:B------:R2:W-:Y:S04]  /*3c730*/  STL [R1+0x6d0], R55 ;  /* 0x0006d03701007387 */ /* 0x0005e80000100800 */
[----:B------:R-:W3:Y:S04]  /*3c740*/  LDL.LU R49, [R1+0x790] ;  /* 0x0007900001317983 */ /* 0x000ee80000300800 */
[----:B------:R-:W3:Y:S04]  /*3c750*/  LDL.LU R54, [R1+0x7b4] ;  /* 0x0007b40001367983 */ /* 0x000ee80000300800 */
[----:B--2---:R-:W2:Y:S01]  /*3c760*/  LDL.LU R55, [R1+0x7b0] ;  /* 0x0007b00001377983 */ /* 0x004ea20000300800 */
[----:B----4-:R-:W-:-:S03]  /*3c770*/  IMAD.X R53, R53, 0x1, R0, P0 ;  /* 0x0000000135357824 */ /* 0x010fc600000e0600 */
[----:B------:R-:W-:Y:S01]  /*3c780*/  STL [R1+0x714], R47 ;  /* 0x0007142f01007387 */ /* 0x000fe20000100800 */
[----:B-1----:R-:W-:-:S03]  /*3c790*/  IMAD.MOV.U32 R42, RZ, RZ, R46 ;  /* 0x000000ffff2a7224 */ /* 0x002fc600078e002e */
[----:B------:R1:W-:Y:S01]  /*3c7a0*/  STL [R1+0x6f0], R53 ;  /* 0x0006f03501007387 */ /* 0x0003e20000100800 */
[----:B------:R-:W-:-:S03]  /*3c7b0*/  IMAD.MOV.U32 R43, RZ, RZ, R53 ;  /* 0x000000ffff2b7224 */ /* 0x000fc600078e0035 */
[----:B------:R-:W4:Y:S04]  /*3c7c0*/  LDL.LU R48, [R1+0x7d4] ;  /* 0x0007d40001307983 */ /* 0x000f280000300800 */
[----:B------:R5:W-:Y:S04]  /*3c7d0*/  LDGSTS.E [R40+0x10600], [R42.64], P4 ;  /* 0x106000002a287fae */ /* 0x000be8000a121848 */
[----:B-1----:R-:W4:Y:S01]  /*3c7e0*/  LDL.LU R53, [R1+0x7d0] ;  /* 0x0007d00001357983 */ /* 0x002f220000300800 */
[----:B------:R-:W-:Y:S01]  /*3c7f0*/  IADD3 R44, P0, R44, R252, RZ ;  /* 0x000000fc2c2c7210 */ /* 0x000fe20007f1e0ff */
[----:B-----5:R-:W-:-:S04]  /*3c800*/  IMAD.X R50, R50, 0x1, R0, P1 ;  /* 0x0000000132327824 */ /* 0x020fc800008e0600 */
[----:B------:R-:W-:Y:S01]  /*3c810*/  STL [R1+0x734], R44 ;  /* 0x0007342c01007387 */ /* 0x000fe20000100800 */
[----:B------:R-:W-:-:S03]  /*3c820*/  IMAD.MOV.U32 R43, RZ, RZ, R50 ;  /* 0x000000ffff2b7224 */ /* 0x000fc600078e0032 */
[----:B------:R1:W-:Y:S01]  /*3c830*/  STL [R1+0x710], R50 ;  /* 0x0007103201007387 */ /* 0x0003e20000100800 */
[----:B------:R-:W-:-:S03]  /*3c840*/  IMAD.MOV.U32 R42, RZ, RZ, R47 ;  /* 0x000000ffff2a7224 */ /* 0x000fc600078e002f */
[----:B------:R-:W5:Y:S04]  /*3c850*/  LDL.LU R46, [R1+0x7f4] ;  /* 0x0007f400012e7983 */ /* 0x000f680000300800 */
[----:B------:R1:W-:Y:S04]  /*3c860*/  LDGSTS.E [R40+0x10e00], [R42.64], P4 ;  /* 0x10e000002a287fae */ /* 0x0003e8000a121848 */
[----:B-1----:R-:W5:Y:S01]  /*3c870*/  LDL.LU R50, [R1+0x7f0] ;  /* 0x0007f00001327983 */ /* 0x002f620000300800 */
[----:B------:R-:W-:Y:S02]  /*3c880*/  IADD3 R2, P1, R2, R252, RZ ;  /* 0x000000fc02027210 */ /* 0x000fe40007f3e0ff */
[----:B------:R-:W-:-:S03]  /*3c890*/  IADD3.X R52, R52, R0, RZ, P0, !PT ;  /* 0x0000000034347210 */ /* 0x000fc600007fe4ff */
[----:B------:R-:W-:Y:S04]  /*3c8a0*/  STL [R1+0x754], R2 ;  /* 0x0007540201007387 */ /* 0x000fe80000100800 */
[----:B------:R1:W-:Y:S04]  /*3c8b0*/  STL [R1+0x730], R52 ;  /* 0x0007303401007387 */ /* 0x0003e80000100800 */
[----:B------:R-:W5:Y:S01]  /*3c8c0*/  LDL.LU R47, [R1+0x814] ;  /* 0x00081400012f7983 */ /* 0x000f620000300800 */
[----:B------:R-:W-:Y:S02]  /*3c8d0*/  IMAD.MOV.U32 R43, RZ, RZ, R52 ;  /* 0x000000ffff2b7224 */ /* 0x000fe400078e0034 */
[----:B------:R-:W-:Y:S01]  /*3c8e0*/  IMAD.MOV.U32 R42, RZ, RZ, R44 ;  /* 0x000000ffff2a7224 */ /* 0x000fe200078e002c */
[----:B-1----:R-:W5:Y:S04]  /*3c8f0*/  LDL.LU R52, [R1+0x810] ;  /* 0x0008100001347983 */ /* 0x002f680000300800 */
[----:B------:R1:W-:Y:S02]  /*3c900*/  LDGSTS.E [R40+0x11600], [R42.64], P4 ;  /* 0x116000002a287fae */ /* 0x0003e4000a121848 */
[----:B-1----:R-:W-:Y:S01]  /*3c910*/  IMAD.MOV.U32 R42, RZ, RZ, R2 ;  /* 0x000000ffff2a7224 */ /* 0x002fe200078e0002 */
[----:B------:R-:W-:Y:S01]  /*3c920*/  IADD3 R45, P0, R45, R252, RZ ;  /* 0x000000fc2d2d7210 */ /* 0x000fe20007f1e0ff */
[----:B------:R-:W-:-:S04]  /*3c930*/  IMAD.X R56, R56, 0x1, R0, P1 ;  /* 0x0000000138387824 */ /* 0x000fc800008e0600 */
[----:B------:R-:W-:Y:S04]  /*3c940*/  STL [R1+0x774], R45 ;  /* 0x0007742d01007387 */ /* 0x000fe80000100800 */
[----:B------:R-:W-:Y:S04]  /*3c950*/  STL [R1+0x750], R56 ;  /* 0x0007503801007387 */ /* 0x000fe80000100800 */
[----:B------:R-:W5:Y:S01]  /*3c960*/  LDL.LU R44, [R1+0x834] ;  /* 0x00083400012c7983 */ /* 0x000f620000300800 */
[----:B------:R-:W-:-:S03]  /*3c970*/  IMAD.MOV.U32 R43, RZ, RZ, R56 ;  /* 0x000000ffff2b7224 */ /* 0x000fc600078e0038 */
[----:B------:R-:W5:Y:S01]  /*3c980*/  LDL.LU R2, [R1+0x854] ;  /* 0x0008540001027983 */ /* 0x000f620000300800 */
[----:B------:R-:W-:-:S03]  /*3c990*/  IADD3 R41, P1, R41, R252, RZ ;  /* 0x000000fc29297210 */ /* 0x000fc60007f3e0ff */
[----:B------:R1:W-:Y:S01]  /*3c9a0*/  LDGSTS.E [R40+0x11e00], [R42.64], P4 ;  /* 0x11e000002a287fae */ /* 0x0003e2000a121848 */
[----:B------:R-:W-:-:S03]  /*3c9b0*/  IMAD.X R51, R51, 0x1, R0, P0 ;  /* 0x0000000133337824 */ /* 0x000fc600000e0600 */
[----:B------:R-:W-:Y:S04]  /*3c9c0*/  STL [R1+0x794], R41 ;  /* 0x0007942901007387 */ /* 0x000fe80000100800 */
[----:B------:R1:W-:Y:S02]  /*3c9d0*/  STL [R1+0x770], R51 ;  /* 0x0007703301007387 */ /* 0x0003e40000100800 */
[----:B-1----:R-:W-:Y:S02]  /*3c9e0*/  IMAD.MOV.U32 R43, RZ, RZ, R51 ;  /* 0x000000ffff2b7224 */ /* 0x002fe400078e0033 */
[----:B------:R-:W5:Y:S01]  /*3c9f0*/  LDL.LU R51, [R1+0x830] ;  /* 0x0008300001337983 */ /* 0x000f620000300800 */
[----:B------:R-:W-:-:S05]  /*3ca00*/  IMAD.MOV.U32 R42, RZ, RZ, R45 ;  /* 0x000000ffff2a7224 */ /* 0x000fca00078e002d */
[----:B------:R1:W-:Y:S02]  /*3ca10*/  LDGSTS.E [R40+0x12600], [R42.64], P4 ;  /* 0x126000002a287fae */ /* 0x0003e4000a121848 */
[----:B-1----:R-:W-:Y:S01]  /*3ca20*/  IMAD.MOV.U32 R42, RZ, RZ, R41 ;  /* 0x000000ffff2a7224 */ /* 0x002fe200078e0029 */
[----:B---3--:R-:W-:Y:S02]  /*3ca30*/  IADD3.X R49, R49, R0, RZ, P1, !PT ;  /* 0x0000000031317210 */ /* 0x008fe40000ffe4ff */
[----:B------:R-:W-:-:S03]  /*3ca40*/  IADD3 R54, P0, R54, R252, RZ ;  /* 0x000000fc36367210 */ /* 0x000fc60007f1e0ff */
[----:B------:R-:W-:Y:S02]  /*3ca50*/  IMAD.MOV.U32 R43, RZ, RZ, R49 ;  /* 0x000000ffff2b7224 */ /* 0x000fe400078e0031 */
[----:B------:R-:W-:Y:S01]  /*3ca60*/  STL [R1+0x7b4], R54 ;  /* 0x0007b43601007387 */ /* 0x000fe20000100800 */
[----:B--2---:R-:W-:-:S03]  /*3ca70*/  IMAD.X R55, R55, 0x1, R0, P0 ;  /* 0x0000000137377824 */ /* 0x004fc600000e0600 */
[----:B------:R1:W-:Y:S04]  /*3ca80*/  STL [R1+0x790], R49 ;  /* 0x0007903101007387 */ /* 0x0003e80000100800 */
[----:B------:R-:W2:Y:S04]  /*3ca90*/  LDL.LU R45, [R1+0x874] ;  /* 0x00087400012d7983 */ /* 0x000ea80000300800 */
[----:B------:R3:W-:Y:S01]  /*3caa0*/  LDGSTS.E [R40+0x12e00], [R42.64], P4 ;  /* 0x12e000002a287fae */ /* 0x0007e2000a121848 */
[----:B----4-:R-:W-:-:S03]  /*3cab0*/  IADD3 R48, P1, R48, R252, RZ ;  /* 0x000000fc30307210 */ /* 0x010fc60007f3e0ff */
[----:B-1----:R-:W4:Y:S04]  /*3cac0*/  LDL.LU R49, [R1+0x850] ;  /* 0x0008500001317983 */ /* 0x002f280000300800 */
[----:B------:R-:W-:Y:S01]  /*3cad0*/  STL [R1+0x7d4], R48 ;  /* 0x0007d43001007387 */ /* 0x000fe20000100800 */
[----:B------:R-:W-:-:S03]  /*3cae0*/  IMAD.X R53, R53, 0x1, R0, P1 ;  /* 0x0000000135357824 */ /* 0x000fc600008e0600 */
[----:B------:R1:W-:Y:S01]  /*3caf0*/  STL [R1+0x7b0], R55 ;  /* 0x0007b03701007387 */ /* 0x0003e20000100800 */
[----:B---3--:R-:W-:Y:S02]  /*3cb00*/  IMAD.MOV.U32 R42, RZ, RZ, R54 ;  /* 0x000000ffff2a7224 */ /* 0x008fe400078e0036 */
[----:B------:R-:W-:Y:S01]  /*3cb10*/  IMAD.MOV.U32 R43, RZ, RZ, R55 ;  /* 0x000000ffff2b7224 */ /* 0x000fe200078e0037 */
[----:B------:R-:W3:Y:S04]  /*3cb20*/  LDL.LU R41, [R1+0x894] ;  /* 0x0008940001297983 */ /* 0x000ee80000300800 */
[----:B------:R-:W3:Y:S04]  /*3cb30*/  LDL.LU R57, [R1+0x870] ;  /* 0x0008700001397983 */ /* 0x000ee80000300800 */
[----:B------:R1:W-:Y:S01]  /*3cb40*/  LDGSTS.E [R40+0x13600], [R42.64], P4 ;  /* 0x136000002a287fae */ /* 0x0003e2000a121848 */
[----:B-----5:R-:W-:-:S05]  /*3cb50*/  IADD3 R46, P0, R46, R252, RZ ;  /* 0x000000fc2e2e7210 */ /* 0x020fca0007f1e0ff */
[----:B------:R-:W-:Y:S01]  /*3cb60*/  STL [R1+0x7f4], R46 ;  /* 0x0007f42e01007387 */ /* 0x000fe20000100800 */
[----:B------:R-:W-:-:S03]  /*3cb70*/  IADD3.X R50, R50, R0, RZ, P0, !PT ;  /* 0x0000000032327210 */ /* 0x000fc600007fe4ff */
[----:B------:R5:W-:Y:S01]  /*3cb80*/  STL [R1+0x7d0], R53 ;  /* 0x0007d03501007387 */ /* 0x000be20000100800 */
[----:B-1----:R-:W-:-:S03]  /*3cb90*/  IMAD.MOV.U32 R42, RZ, RZ, R48 ;  /* 0x000000ffff2a7224 */ /* 0x002fc600078e0030 */
[----:B------:R-:W3:Y:S01]  /*3cba0*/  LDL.LU R55, [R1+0x8b4] ;  /* 0x0008b40001377983 */ /* 0x000ee20000300800 */
[----:B------:R-:W-:-:S03]  /*3cbb0*/  IMAD.MOV.U32 R43, RZ, RZ, R53 ;  /* 0x000000ffff2b7224 */ /* 0x000fc600078e0035 */
[----:B------:R-:W3:Y:S04]  /*3cbc0*/  LDL.LU R48, [R1+0x890] ;  /* 0x0008900001307983 */ /* 0x000ee80000300800 */
[----:B------:R1:W-:Y:S01]  /*3cbd0*/  LDGSTS.E [R40+0x13e00], [R42.64], P4 ;  /* 0x13e000002a287fae */ /* 0x0003e2000a121848 */
[----:B------:R-:W-:-:S05]  /*3cbe0*/  IADD3 R47, P1, R47, R252, RZ ;  /* 0x000000fc2f2f7210 */ /* 0x000fca0007f3e0ff */
[----:B------:R-:W-:Y:S04]  /*3cbf0*/  STL [R1+0x814], R47 ;  /* 0x0008142f01007387 */ /* 0x000fe80000100800 */
[----:B------:R1:W-:Y:S04]  /*3cc00*/  STL [R1+0x7f0], R50 ;  /* 0x0007f03201007387 */ /* 0x0003e80000100800 */
[----:B-----5:R-:W5:Y:S04]  /*3cc10*/  LDL.LU R53, [R1+0x8d4] ;  /* 0x0008d40001357983 */ /* 0x020f680000300800 */
[----:B------:R-:W5:Y:S01]  /*3cc20*/  LDL.LU R56, [R1+0x8b0] ;  /* 0x0008b00001387983 */ /* 0x000f620000300800 */
[----:B------:R-:W-:-:S02]  /*3cc30*/  IMAD.X R52, R52, 0x1, R0, P1 ;  /* 0x0000000134347824 */ /* 0x000fc400008e0600 */
[----:B-1----:R-:W-:Y:S02]  /*3cc40*/  IMAD.MOV.U32 R42, RZ, RZ, R46 ;  /* 0x000000ffff2a7224 */ /* 0x002fe400078e002e */
[----:B------:R-:W-:-:S05]  /*3cc50*/  IMAD.MOV.U32 R43, RZ, RZ, R50 ;  /* 0x000000ffff2b7224 */ /* 0x000fca00078e0032 */
[----:B------:R1:W-:Y:S02]  /*3cc60*/  LDGSTS.E [R40+0x14600], [R42.64], P4 ;  /* 0x146000002a287fae */ /* 0x0003e4000a121848 */
[----:B-1----:R-:W-:Y:S02]  /*3cc70*/  IMAD.MOV.U32 R42, RZ, RZ, R47 ;  /* 0x000000ffff2a7224 */ /* 0x002fe400078e002f */
[----:B------:R-:W-:-:S05]  /*3cc80*/  IMAD.MOV.U32 R43, RZ, RZ, R52 ;  /* 0x000000ffff2b7224 */ /* 0x000fca00078e0034 */
[----:B------:R1:W-:Y:S01]  /*3cc90*/  LDGSTS.E [R40+0x14e00], [R42.64], P4 ;  /* 0x14e000002a287fae */ /* 0x0003e2000a121848 */
[----:B------:R-:W-:-:S05]  /*3cca0*/  IADD3 R44, P0, R44, R252, RZ ;  /* 0x000000fc2c2c7210 */ /* 0x000fca0007f1e0ff */
[----:B------:R-:W-:Y:S04]  /*3ccb0*/  STL [R1+0x834], R44 ;  /* 0x0008342c01007387 */ /* 0x000fe80000100800 */
[----:B------:R1:W-:Y:S04]  /*3ccc0*/  STL [R1+0x810], R52 ;  /* 0x0008103401007387 */ /* 0x0003e80000100800 */
[----:B------:R-:W5:Y:S01]  /*3ccd0*/  LDL.LU R54, [R1+0x8d0] ;  /* 0x0008d00001367983 */ /* 0x000f620000300800 */
[----:B------:R-:W-:-:S03]  /*3cce0*/  IADD3 R2, P1, R2, R252, RZ ;  /* 0x000000fc02027210 */ /* 0x000fc60007f3e0ff */
[----:B------:R-:W5:Y:S04]  /*3ccf0*/  LDL.LU R46, [R1+0x8f4] ;  /* 0x0008f400012e7983 */ /* 0x000f680000300800 */
[----:B------:R-:W5:Y:S04]  /*3cd00*/  LDL.LU R50, [R1+0x914] ;  /* 0x0009140001327983 */ /* 0x000f680000300800 */
[----:B-1----:R-:W5:Y:S01]  /*3cd10*/  LDL.LU R52, [R1+0x8f0] ;  /* 0x0008f00001347983 */ /* 0x002f620000300800 */
[----:B------:R-:W-:-:S03]  /*3cd20*/  IMAD.X R51, R51, 0x1, R0, P0 ;  /* 0x0000000133337824 */ /* 0x000fc600000e0600 */
[----:B------:R-:W-:Y:S01]  /*3cd30*/  STL [R1+0x854], R2 ;  /* 0x0008540201007387 */ /* 0x000fe20000100800 */
[----:B------:R-:W-:-:S03]  /*3cd40*/  IMAD.MOV.U32 R43, RZ, RZ, R51 ;  /* 0x000000ffff2b7224 */ /* 0x000fc600078e0033 */
[----:B------:R1:W-:Y:S04]  /*3cd50*/  STL [R1+0x830], R51 ;  /* 0x0008303301007387 */ /* 0x0003e80000100800 */
[----:B------:R-:W5:Y:S04]  /*3cd60*/  LDL.LU R47, [R1+0x934] ;  /* 0x00093400012f7983 */ /* 0x000f680000300800 */
[----:B-1----:R-:W5:Y:S01]  /*3cd70*/  LDL.LU R51, [R1+0x910] ;  /* 0x0009100001337983 */ /* 0x002f620000300800 */
[----:B------:R-:W-:-:S05]  /*3cd80*/  IMAD.MOV.U32 R42, RZ, RZ, R44 ;  /* 0x000000ffff2a7224 */ /* 0x000fca00078e002c */
[----:B------:R1:W-:Y:S02]  /*3cd90*/  LDGSTS.E [R40+0x15600], [R42.64], P4 ;  /* 0x156000002a287fae */ /* 0x0003e4000a121848 */
[----:B-1----:R-:W-:Y:S01]  /*3cda0*/  IMAD.MOV.U32 R42, RZ, RZ, R2 ;  /* 0x000000ffff2a7224 */ /* 0x002fe200078e0002 */
[----:B--2---:R-:W-:Y:S02]  /*3cdb0*/  IADD3 R45, P0, R45, R252, RZ ;  /* 0x000000fc2d2d7210 */ /* 0x004fe40007f1e0ff */
[----:B----4-:R-:W-:-:S03]  /*3cdc0*/  IADD3.X R49, R49, R0, RZ, P1, !PT ;  /* 0x0000000031317210 */ /* 0x010fc60000ffe4ff */
[----:B------:R-:W-:Y:S04]  /*3cdd0*/  STL [R1+0x874], R45 ;  /* 0x0008742d01007387 */ /* 0x000fe80000100800 */
[----:B------:R1:W-:Y:S01]  /*3cde0*/  STL [R1+0x850], R49 ;  /* 0x0008503101007387 */ /* 0x0003e20000100800 */
[----:B------:R-:W-:-:S03]  /*3cdf0*/  IMAD.MOV.U32 R43, RZ, RZ, R49 ;  /* 0x000000ffff2b7224 */ /* 0x000fc600078e0031 */
[----:B------:R-:W2:Y:S01]  /*3ce00*/  LDL.LU R44, [R1+0x954] ;  /* 0x00095400012c7983 */ /* 0x000ea20000300800 */
[----:B---3--:R-:W-:-:S03]  /*3ce10*/  IADD3 R41, P1, R41, R252, RZ ;  /* 0x000000fc29297210 */ /* 0x008fc60007f3e0ff */
[----:B------:R3:W-:Y:S01]  /*3ce20*/  LDGSTS.E [R40+0x15e00], [R42.64], P4 ;  /* 0x15e000002a287fae */ /* 0x0007e2000a121848 */
[----:B------:R-:W-:-:S03]  /*3ce30*/  IMAD.X R57, R57, 0x1, R0, P0 ;  /* 0x0000000139397824 */ /* 0x000fc600000e0600 */
[----:B-1----:R-:W4:Y:S04]  /*3ce40*/  LDL.LU R49, [R1+0x930] ;  /* 0x0009300001317983 */ /* 0x002f280000300800 */
[----:B------:R-:W-:Y:S04]  /*3ce50*/  STL [R1+0x894], R41 ;  /* 0x0008942901007387 */ /* 0x000fe80000100800 */
[----:B------:R-:W-:Y:S01]  /*3ce60*/  STL [R1+0x870], R57 ;  /* 0x0008703901007387 */ /* 0x000fe20000100800 */
[----:B---3--:R-:W-:Y:S02]  /*3ce70*/  IMAD.MOV.U32 R42, RZ, RZ, R45 ;  /* 0x000000ffff2a7224 */ /* 0x008fe400078e002d */
[----:B------:R-:W-:Y:S01]  /*3ce80*/  IMAD.MOV.U32 R43, RZ, RZ, R57 ;  /* 0x000000ffff2b7224 */ /* 0x000fe200078e0039 */
[----:B------:R-:W3:Y:S04]  /*3ce90*/  LDL.LU R2, [R1+0x974] ;  /* 0x0009740001027983 */ /* 0x000ee80000300800 */
[----:B------:R-:W3:Y:S04]  /*3cea0*/  LDL.LU R45, [R1+0x950] ;  /* 0x00095000012d7983 */ /* 0x000ee80000300800 */
        /* <DEDUP_REMOVED lines=8> */
[----:B------:R-:W3:Y:S01]  /*3cf30*/  LDL.LU R48, [R1+0x970] ;  /* 0x0009700001307983 */ /* 0x000ee20000300800 */
[----:B-----5:R-:W-:Y:S02]  /*3cf40*/  IADD3 R53, P1, R53, R252, RZ ;  /* 0x000000fc35357210 */ /* 0x020fe40007f3e0ff */
[----:B------:R-:W-:-:S03]  /*3cf50*/  IADD3.X R56, R56, R0, RZ, P0, !PT ;  /* 0x0000000038387210 */ /* 0x000fc600007fe4ff */
[----:B------:R-:W-:Y:S04]  /*3cf60*/  STL [R1+0x8d4], R53 ;  /* 0x0008d43501007387 */ /* 0x000fe80000100800 */
[----:B------:R-:W-:Y:S04]  /*3cf70*/  STL [R1+0x8b0], R56 ;  /* 0x0008b03801007387 */ /* 0x000fe80000100800 */
[----:B------:R-:W5:Y:S01]  /*3cf80*/  LDL.LU R41, [R1+0x994] ;  /* 0x0009940001297983 */ /* 0x000f620000300800 */
[----:B-1----:R-:W-:Y:S02]  /*3cf90*/  IMAD.MOV.U32 R42, RZ, RZ, R55 ;  /* 0x000000ffff2a7224 */ /* 0x002fe400078e0037 */
[----:B------:R-:W-:-:S05]  /*3cfa0*/  IMAD.MOV.U32 R43, RZ, RZ, R56 ;  /* 0x000000ffff2b7224 */ /* 0x000fca00078e0038 */
[----:B------:R1:W-:Y:S02]  /*3cfb0*/  LDGSTS.E [R40+0x17600], [R42.64], P4 ;  /* 0x176000002a287fae */ /* 0x0003e4000a121848 */
[----:B-1----:R-:W-:Y:S02]  /*3cfc0*/  IMAD.MOV.U32 R42, RZ, RZ, R53 ;  /* 0x000000ffff2a7224 */ /* 0x002fe400078e0035 */
[----:B------:R-:W-:Y:S01]  /*3cfd0*/  IMAD.X R54, R54, 0x1, R0, P1 ;  /* 0x0000000136367824 */ /* 0x000fe200008e0600 */
[----:B------:R-:W-:-:S03]  /*3cfe0*/  IADD3 R46, P0, R46, R252, RZ ;  /* 0x000000fc2e2e7210 */ /* 0x000fc60007f1e0ff */
[----:B------:R-:W-:Y:S01]  /*3cff0*/  IMAD.MOV.U32 R43, RZ, RZ, R54 ;  /* 0x000000ffff2b7224 */ /* 0x000fe200078e0036 */
[----:B------:R-:W-:Y:S01]  /*3d000*/  IADD3 R50, P1, R50, R252, RZ ;  /* 0x000000fc32327210 */ /* 0x000fe20007f3e0ff */
[----:B------:R1:W-:Y:S01]  /*3d010*/  STL [R1+0x8f4], R46 ;  /* 0x0008f42e01007387 */ /* 0x0003e20000100800 */
[----:B------:R-:W-:-:S03]  /*3d020*/  IMAD.X R52, R52, 0x1, R0, P0 ;  /* 0x0000000134347824 */ /* 0x000fc600000e0600 */
[----:B------:R1:W-:Y:S04]  /*3d030*/  STL [R1+0x8d0], R54 ;  /* 0x0008d03601007387 */ /* 0x0003e80000100800 */
[----:B------:R-:W5:Y:S04]  /*3d040*/  LDL.LU R60, [R1+0x9b4] ;  /* 0x0009b400013c7983 */ /* 0x000f680000300800 */
[----:B------:R-:W-:Y:S01]  /*3d050*/  STL [R1+0x914], R50 ;  /* 0x0009143201007387 */ /* 0x000fe20000100800 */
[----:B------:R-:W-:-:S03]  /*3d060*/  IADD3 R47, P0, R47, R252, RZ ;  /* 0x000000fc2f2f7210 */ /* 0x000fc60007f1e0ff */
[----:B------:R1:W-:Y:S04]  /*3d070*/  LDGSTS.E [R40+0x17e00], [R42.64], P4 ;  /* 0x17e000002a287fae */ /* 0x0003e8000a121848 */
[----:B------:R2:W-:Y:S01]  /*3d080*/  STL [R1+0x8f0], R52 ;  /* 0x0008f03401007387 */ /* 0x0005e20000100800 */
[----:B------:R-:W-:Y:S01]  /*3d090*/  IADD3.X R51, R51, R0, RZ, P1, !PT ;  /* 0x0000000033337210 */ /* 0x000fe20000ffe4ff */
[----:B-1----:R-:W-:Y:S02]  /*3d0a0*/  IMAD.MOV.U32 R42, RZ, RZ, R46 ;  /* 0x000000ffff2a7224 */ /* 0x002fe400078e002e */
[----:B------:R-:W5:Y:S04]  /*3d0b0*/  LDL.LU R46, [R1+0x990] ;  /* 0x00099000012e7983 */ /* 0x000f680000300800 */
[----:B------:R-:W-:Y:S04]  /*3d0c0*/  STL [R1+0x934], R47 ;  /* 0x0009342f01007387 */ /* 0x000fe80000100800 */
[----:B------:R1:W-:Y:S04]  /*3d0d0*/  STL [R1+0x910], R51 ;  /* 0x0009103301007387 */ /* 0x0003e80000100800 */
[----:B------:R-:W5:Y:S04]  /*3d0e0*/  LDL.LU R58, [R1+0x9d4] ;  /* 0x0009d400013a7983 */ /* 0x000f680000300800 */
[----:B------:R-:W5:Y:S01]  /*3d0f0*/  LDL.LU R61, [R1+0x9b0] ;  /* 0x0009b000013d7983 */ /* 0x000f620000300800 */
[----:B------:R-:W-:-:S05]  /*3d100*/  IMAD.MOV.U32 R43, RZ, RZ, R52 ;  /* 0x000000ffff2b7224 */ /* 0x000fca00078e0034 */
[----:B------:R1:W-:Y:S02]  /*3d110*/  LDGSTS.E [R40+0x18600], [R42.64], P4 ;  /* 0x186000002a287fae */ /* 0x0003e4000a121848 */
[----:B-1----:R-:W-:Y:S02]  /*3d120*/  IMAD.MOV.U32 R42, RZ, RZ, R50 ;  /* 0x000000ffff2a7224 */ /* 0x002fe400078e0032 */
[----:B------:R-:W-:-:S05]  /*3d130*/  IMAD.MOV.U32 R43, RZ, RZ, R51 ;  /* 0x000000ffff2b7224 */ /* 0x000fca00078e0033 */
[----:B------:R1:W-:Y:S02]  /*3d140*/  LDGSTS.E [R40+0x18e00], [R42.64], P4 ;  /* 0x18e000002a287fae */ /* 0x0003e4000a121848 */
[----:B-1----:R-:W-:Y:S01]  /*3d150*/  IMAD.MOV.U32 R42, RZ, RZ, R47 ;  /* 0x000000ffff2a7224 */ /* 0x002fe200078e002f */
[----:B--2---:R-:W-:Y:S01]  /*3d160*/  IADD3 R44, P1, R44, R252, RZ ;  /* 0x000000fc2c2c7210 */ /* 0x004fe20007f3e0ff */
[----:B----4-:R-:W-:-:S04]  /*3d170*/  IMAD.X R49, R49, 0x1, R0, P0 ;  /* 0x0000000131317824 */ /* 0x010fc800000e0600 */
[----:B------:R-:W-:Y:S04]  /*3d180*/  STL [R1+0x954], R44 ;  /* 0x0009542c01007387 */ /* 0x000fe80000100800 */
[----:B------:R-:W-:Y:S04]  /*3d190*/  STL [R1+0x930], R49 ;  /* 0x0009303101007387 */ /* 0x000fe80000100800 */
[----:B------:R-:W2:Y:S01]  /*3d1a0*/  LDL.LU R56, [R1+0x9f4] ;  /* 0x0009f40001387983 */ /* 0x000ea20000300800 */
[----:B---3--:R-:W-:-:S03]  /*3d1b0*/  IADD3 R2, P0, R2, R252, RZ ;  /* 0x000000fc02027210 */ /* 0x008fc60007f1e0ff */
[----:B------:R-:W3:Y:S01]  /*3d1c0*/  LDL.LU R59, [R1+0x9d0] ;  /* 0x0009d000013b7983 */ /* 0x000ee20000300800 */
[----:B------:R-:W-:-:S03]  /*3d1d0*/  IMAD.X R45, R45, 0x1, R0, P1 ;  /* 0x000000012d2d7824 */ /* 0x000fc600008e0600 */
[----:B------:R-:W-:Y:S04]  /*3d1e0*/  STL [R1+0x974], R2 ;  /* 0x0009740201007387 */ /* 0x000fe80000100800 */
[----:B------:R1:W-:Y:S04]  /*3d1f0*/  STL [R1+0x950], R45 ;  /* 0x0009502d01007387 */ /* 0x0003e80000100800 */
[----:B------:R-:W4:Y:S04]  /*3d200*/  LDL.LU R57, [R1+0x9f0] ;  /* 0x0009f00001397983 */ /* 0x000f280000300800 */
[----:B------:R-:W4:Y:S04]  /*3d210*/  LDL.LU R54, [R1+0xa14] ;  /* 0x000a140001367983 */ /* 0x000f280000300800 */
[----:B------:R-:W4:Y:S04]  /*3d220*/  LDL.LU R52, [R1+0xa34] ;  /* 0x000a340001347983 */ /* 0x000f280000300800 */
[----:B------:R-:W4:Y:S01]  /*3d230*/  LDL.LU R55, [R1+0xa10] ;  /* 0x000a100001377983 */ /* 0x000f220000300800 */
[----:B------:R-:W-:Y:S01]  /*3d240*/  IADD3.X R48, R48, R0, RZ, P0, !PT ;  /* 0x0000000030307210 */ /* 0x000fe200007fe4ff */
[----:B------:R-:W-:-:S05]  /*3d250*/  IMAD.MOV.U32 R43, RZ, RZ, R49 ;  /* 0x000000ffff2b7224 */ /* 0x000fca00078e0031 */
[----:B------:R1:W-:Y:S01]  /*3d260*/  LDGSTS.E [R40+0x19600], [R42.64], P4 ;  /* 0x196000002a287fae */ /* 0x0003e2000a121848 */
[----:B-----5:R-:W-:-:S05]  /*3d270*/  IADD3 R41, P1, R41, R252, RZ ;  /* 0x000000fc29297210 */ /* 0x020fca0007f3e0ff */
[----:B------:R-:W-:Y:S04]  /*3d280*/  STL [R1+0x994], R41 ;  /* 0x0009942901007387 */ /* 0x000fe80000100800 */
[----:B------:R5:W-:Y:S04]  /*3d290*/  STL [R1+0x970], R48 ;  /* 0x0009703001007387 */ /* 0x000be80000100800 */
[----:B------:R-:W4:Y:S04]  /*3d2a0*/  LDL.LU R53, [R1+0xa30] ;  /* 0x000a300001357983 */ /* 0x000f280000300800 */
[----:B------:R-:W4:Y:S04]  /*3d2b0*/  LDL.LU R51, [R1+0xa50] ;  /* 0x000a500001337983 */ /* 0x000f280000300800 */
[----:B------:R-:W4:Y:S01]  /*3d2c0*/  LDL.LU R50, [R1+0xa54] ;  /* 0x000a540001327983 */ /* 0x000f220000300800 */
[----:B-1----:R-:W-:-:S03]  /*3d2d0*/  IMAD.MOV.U32 R43, RZ, RZ, R45 ;  /* 0x000000ffff2b7224 */ /* 0x002fc600078e002d */
[----:B------:R-:W4:Y:S01]  /*3d2e0*/  LDL.LU R45, [R1+0xa74] ;  /* 0x000a7400012d7983 */ /* 0x000f220000300800 */
[----:B------:R-:W-:-:S03]  /*3d2f0*/  IMAD.MOV.U32 R42, RZ, RZ, R44 ;  /* 0x000000ffff2a7224 */ /* 0x000fc600078e002c */
[----:B------:R-:W4:Y:S04]  /*3d300*/  LDL.LU R47, [R1+0xa94] ;  /* 0x000a9400012f7983 */ /* 0x000f280000300800 */
[----:B------:R-:W4:Y:S04]  /*3d310*/  LDL.LU R44, [R1+0xab4] ;  /* 0x000ab400012c7983 */ /* 0x000f280000300800 */
[----:B------:R-:W4:Y:S04]  /*3d320*/  LDL.LU R49, [R1+0xa70] ;  /* 0x000a700001317983 */ /* 0x000f280000300800 */
[----:B------:R1:W-:Y:S02]  /*3d330*/  LDGSTS.E [R40+0x19e00], [R42.64], P4 ;  /* 0x19e000002a287fae */ /* 0x0003e4000a121848 */
[----:B-1----:R-:W-:Y:S01]  /*3d340*/  IMAD.MOV.U32 R42, RZ, RZ, R2 ;  /* 0x000000ffff2a7224 */ /* 0x002fe200078e0002 */
[----:B------:R-:W-:Y:S01]  /*3d350*/  IADD3 R60, P0, R60, R252, RZ ;  /* 0x000000fc3c3c7210 */ /* 0x000fe20007f1e0ff */
[----:B------:R-:W-:-:S04]  /*3d360*/  IMAD.MOV.U32 R43, RZ, RZ, R48 ;  /* 0x000000ffff2b7224 */ /* 0x000fc800078e0030 */
[----:B------:R-:W-:Y:S04]  /*3d370*/  STL [R1+0x9b4], R60 ;  /* 0x0009b43c01007387 */ /* 0x000fe80000100800 */
[----:B------:R1:W-:Y:S01]  /*3d380*/  LDGSTS.E [R40+0x1a600], [R42.64], P4 ;  /* 0x1a6000002a287fae */ /* 0x0003e2000a121848 */
[----:B------:R-:W-:-:S05]  /*3d390*/  IMAD.X R46, R46, 0x1, R0, P1 ;  /* 0x000000012e2e7824 */ /* 0x000fca00008e0600 */
[----:B------:R1:W-:Y:S04]  /*3d3a0*/  STL [R1+0x990], R46 ;  /* 0x0009902e01007387 */ /* 0x0003e80000100800 */
[----:B------:R-:W4:Y:S01]  /*3d3b0*/  LDL.LU R2, [R1+0xad4] ;  /* 0x000ad40001027983 */ /* 0x000f220000300800 */
[----:B------:R-:W-:-:S03]  /*3d3c0*/  IADD3 R58, P1, R58, R252, RZ ;  /* 0x000000fc3a3a7210 */ /* 0x000fc60007f3e0ff */
[----:B-----5:R-:W5:Y:S01]  /*3d3d0*/  LDL.LU R48, [R1+0xa90] ;  /* 0x000a900001307983 */ /* 0x020f620000300800 */
[----:B------:R-:W-:-:S03]  /*3d3e0*/  IMAD.X R61, R61, 0x1, R0, P0 ;  /* 0x000000013d3d7824 */ /* 0x000fc600000e0600 */
[----:B------:R-:W-:Y:S01]  /*3d3f0*/  STL [R1+0x9d4], R58 ;  /* 0x0009d43a01007387 */ /* 0x000fe20000100800 */
[----:B-1----:R-:W-:-:S03]  /*3d400*/  IMAD.MOV.U32 R43, RZ, RZ, R46 ;  /* 0x000000ffff2b7224 */ /* 0x002fc600078e002e */
[----:B------:R-:W-:Y:S04]  /*3d410*/  STL [R1+0x9b0], R61 ;  /* 0x0009b03d01007387 */ /* 0x000fe80000100800 */
[----:B------:R-:W5:Y:S01]  /*3d420*/  LDL.LU R46, [R1+0xab0] ;  /* 0x000ab000012e7983 */ /* 0x000f620000300800 */
[----:B------:R-:W-:-:S03]  /*3d430*/  IMAD.MOV.U32 R42, RZ, RZ, R41 ;  /* 0x000000ffff2a7224 */ /* 0x000fc600078e0029 */
[----:B------:R-:W5:Y:S04]  /*3d440*/  LDL.LU R41, [R1+0xad0] ;  /* 0x000ad00001297983 */ /* 0x000f680000300800 */
[----:B------:R1:W-:Y:S02]  /*3d450*/  LDGSTS.E [R40+0x1ae00], [R42.64], P4 ;  /* 0x1ae000002a287fae */ /* 0x0003e4000a121848 */
[----:B-1----:R-:W-:Y:S02]  /*3d460*/  IMAD.MOV.U32 R42, RZ, RZ, R60 ;  /* 0x000000ffff2a7224 */ /* 0x002fe400078e003c */
[----:B------:R-:W-:-:S05]  /*3d470*/  IMAD.MOV.U32 R43, RZ, RZ, R61 ;  /* 0x000000ffff2b7224 */ /* 0x000fca00078e003d */
[----:B------:R1:W-:Y:S02]  /*3d480*/  LDGSTS.E [R40+0x1b600], [R42.64], P4 ;  /* 0x1b6000002a287fae */ /* 0x0003e4000a121848 */
[----:B-1----:R-:W-:Y:S01]  /*3d490*/  IMAD.MOV.U32 R42, RZ, RZ, R58 ;  /* 0x000000ffff2a7224 */ /* 0x002fe200078e003a */
[----:B------:R-:W-:Y:S01]  /*3d4a0*/  UIADD3 UR4, UR4, 0x1, URZ ;  /* 0x0000000104047890 */ /* 0x000fe2000fffe03f */
[----:B------:R-:W-:Y:S01]  /*3d4b0*/  IMAD.MOV.U32 R206, RZ, RZ, R25 ;  /* 0x000000ffffce7224 */ /* 0x000fe200078e0019 */
[----:B------:R-:W-:Y:S01]  /*3d4c0*/  MOV R207, R24 ;  /* 0x0000001800cf7202 */ /* 0x000fe20000000f00 */
[C---:B------:R-:W-:Y:S08]  /*3d4d0*/  HMMA.1688.F32.TF32 R164, R76.reuse, R62, R188 ;  /* 0x0000003e4ca4723c */ /* 0x040ff000000810bc */
[----:B------:R-:W-:Y:S08]  /*3d4e0*/  HMMA.1688.F32.TF32 R192, R76, R66, R192 ;  /* 0x000000424cc0723c */ /* 0x000ff000000810c0 */
[----:B------:R-:W-:Y:S01]  /*3d4f0*/  HMMA.1688.F32.TF32 R212, R68, R14, R212 ;  /* 0x0000000e44d4723c */ /* 0x000fe200000810d4 */
[----:B--2---:R-:W-:-:S02]  /*3d500*/  IADD3 R56, P0, R56, R252, RZ ;  /* 0x000000fc38387210 */ /* 0x004fc40007f1e0ff */
[----:B---3--:R-:W-:-:S05]  /*3d510*/  IADD3.X R59, R59, R0, RZ, P1, !PT ;  /* 0x000000003b3b7210 */ /* 0x008fca0000ffe4ff */
[----:B------:R-:W-:-:S05]  /*3d520*/  IMAD.MOV.U32 R43, RZ, RZ, R59 ;  /* 0x000000ffff2b7224 */ /* 0x000fca00078e003b */
[----:B------:R1:W-:Y:S01]  /*3d530*/  LDGSTS.E [R40+0x1be00], [R42.64], P4 ;  /* 0x1be000002a287fae */ /* 0x0003e2000a121848 */
[----:B----4-:R-:W-:Y:S01]  /*3d540*/  IMAD.X R57, R57, 0x1, R0, P0 ;  /* 0x0000000139397824 */ /* 0x010fe200000e0600 */
[-C--:B------:R-:W-:Y:S01]  /*3d550*/  IADD3 R54, P1, R54, R252.reuse, RZ ;  /* 0x000000fc36367210 */ /* 0x080fe20007f3e0ff */
[----:B-1----:R-:W-:Y:S02]  /*3d560*/  IMAD.MOV.U32 R42, RZ, RZ, R56 ;  /* 0x000000ffff2a7224 */ /* 0x002fe400078e0038 */
[----:B------:R-:W-:Y:S01]  /*3d570*/  IMAD.MOV.U32 R43, RZ, RZ, R57 ;  /* 0x000000ffff2b7224 */ /* 0x000fe200078e0039 */
[----:B------:R-:W-:Y:S01]  /*3d580*/  IADD3 R52, P0, R52, R252, RZ ;  /* 0x000000fc34347210 */ /* 0x000fe20007f1e0ff */
[----:B------:R-:W-:-:S03]  /*3d590*/  IMAD.X R55, R55, 0x1, R0, P1 ;  /* 0x0000000137377824 */ /* 0x000fc600008e0600 */
[----:B------:R1:W-:Y:S02]  /*3d5a0*/  LDGSTS.E [R40+0x1c600], [R42.64], P4 ;  /* 0x1c6000002a287fae */ /* 0x0003e4000a121848 */
[----:B-1----:R-:W-:Y:S02]  /*3d5b0*/  IMAD.MOV.U32 R42, RZ, RZ, R54 ;  /* 0x000000ffff2a7224 */ /* 0x002fe400078e0036 */
[----:B------:R-:W-:-:S05]  /*3d5c0*/  IMAD.MOV.U32 R43, RZ, RZ, R55 ;  /* 0x000000ffff2b7224 */ /* 0x000fca00078e0037 */
[----:B------:R1:W-:Y:S01]  /*3d5d0*/  LDGSTS.E [R40+0x1ce00], [R42.64], P4 ;  /* 0x1ce000002a287fae */ /* 0x0003e2000a121848 */
[----:B------:R-:W-:Y:S01]  /*3d5e0*/  IADD3.X R53, R53, R0, RZ, P0, !PT ;  /* 0x0000000035357210 */ /* 0x000fe200007fe4ff */
[----:B-1----:R-:W-:-:S04]  /*3d5f0*/  IMAD.MOV.U32 R42, RZ, RZ, R52 ;  /* 0x000000ffff2a7224 */ /* 0x002fc800078e0034 */
[----:B------:R-:W-:Y:S01]  /*3d600*/  IMAD.MOV.U32 R43, RZ, RZ, R53 ;  /* 0x000000ffff2b7224 */ /* 0x000fe200078e0035 */
[----:B------:R-:W-:-:S04]  /*3d610*/  IADD3 R50, P1, R50, R252, RZ ;  /* 0x000000fc32327210 */ /* 0x000fc80007f3e0ff */
[----:B------:R1:W-:Y:S01]  /*3d620*/  LDGSTS.E [R40+0x1d600], [R42.64], P4 ;  /* 0x1d6000002a287fae */ /* 0x0003e2000a121848 */
[-C--:B------:R-:W-:Y:S01]  /*3d630*/  IADD3 R45, P0, R45, R252.reuse, RZ ;  /* 0x000000fc2d2d7210 */ /* 0x080fe20007f1e0ff */
[----:B------:R-:W-:Y:S01]  /*3d640*/  IMAD.X R51, R51, 0x1, R0, P1 ;  /* 0x0000000133337824 */ /* 0x000fe200008e0600 */
[-C--:B------:R-:W-:Y:S01]  /*3d650*/  IADD3 R47, P1, R47, R252.reuse, RZ ;  /* 0x000000fc2f2f7210 */ /* 0x080fe20007f3e0ff */
[----:B-1----:R-:W-:Y:S02]  /*3d660*/  IMAD.MOV.U32 R42, RZ, RZ, R50 ;  /* 0x000000ffff2a7224 */ /* 0x002fe400078e0032 */
[----:B------:R-:W-:Y:S02]  /*3d670*/  IMAD.MOV.U32 R43, RZ, RZ, R51 ;  /* 0x000000ffff2b7224 */ /* 0x000fe400078e0033 */
[----:B------:R-:W-:Y:S01]  /*3d680*/  IMAD.X R49, R49, 0x1, R0, P0 ;  /* 0x0000000131317824 */ /* 0x000fe200000e0600 */
[----:B------:R-:W-:Y:S01]  /*3d690*/  STL [R1+0x9f4], R56 ;  /* 0x0009f43801007387 */ /* 0x000fe20000100800 */
[----:B------:R-:W-:-:S03]  /*3d6a0*/  IADD3 R44, P2, R44, R252, RZ ;  /* 0x000000fc2c2c7210 */ /* 0x000fc60007f5e0ff */
[----:B------:R1:W-:Y:S04]  /*3d6b0*/  LDGSTS.E [R40+0x1de00], [R42.64], P4 ;  /* 0x1de000002a287fae */ /* 0x0003e8000a121848 */
[----:B------:R-:W-:Y:S04]  /*3d6c0*/  STL [R1+0x9d0], R59 ;  /* 0x0009d03b01007387 */ /* 0x000fe80000100800 */
[----:B------:R-:W-:Y:S01]  /*3d6d0*/  STL [R1+0xa14], R54 ;  /* 0x000a143601007387 */ /* 0x000fe20000100800 */
[----:B-1----:R-:W-:Y:S02]  /*3d6e0*/  IMAD.MOV.U32 R42, RZ, RZ, R45 ;  /* 0x000000ffff2a7224 */ /* 0x002fe400078e002d */
[----:B------:R-:W-:Y:S01]  /*3d6f0*/  IMAD.MOV.U32 R43, RZ, RZ, R49 ;  /* 0x000000ffff2b7224 */ /* 0x000fe200078e0031 */
[----:B------:R-:W-:Y:S04]  /*3d700*/  STL [R1+0x9f0], R57 ;  /* 0x0009f03901007387 */ /* 0x000fe80000100800 */
[----:B------:R-:W-:Y:S04]  /*3d710*/  STL [R1+0xa34], R52 ;  /* 0x000a343401007387 */ /* 0x000fe80000100800 */
[----:B------:R1:W-:Y:S04]  /*3d720*/  LDGSTS.E [R40+0x1e600], [R42.64], P4 ;  /* 0x1e6000002a287fae */ /* 0x0003e8000a121848 */
[----:B------:R-:W-:Y:S04]  /*3d730*/  STL [R1+0xa10], R55 ;  /* 0x000a103701007387 */ /* 0x000fe80000100800 */
[----:B------:R-:W-:Y:S01]  /*3d740*/  STL [R1+0xa54], R50 ;  /* 0x000a543201007387 */ /* 0x000fe20000100800 */
[----:B-1----:R-:W-:-:S03]  /*3d750*/  IMAD.MOV.U32 R42, RZ, RZ, R47 ;  /* 0x000000ffff2a7224 */ /* 0x002fc600078e002f */
[----:B------:R-:W-:Y:S04]  /*3d760*/  STL [R1+0xa30], R53 ;  /* 0x000a303501007387 */ /* 0x000fe80000100800 */
[----:B------:R1:W-:Y:S01]  /*3d770*/  STL [R1+0xa74], R45 ;  /* 0x000a742d01007387 */ /* 0x0003e20000100800 */
[----:B-----5:R-:W-:Y:S01]  /*3d780*/  IADD3.X R48, R48, R0, RZ, P1, !PT ;  /* 0x0000000030307210 */ /* 0x020fe20000ffe4ff */
[----:B-1----:R-:W-:-:S04]  /*3d790*/  IMAD.MOV.U32 R45, RZ, RZ, 0x3f ;  /* 0x0000003fff2d7424 */ /* 0x002fc800078e00ff */
[----:B------:R-:W-:Y:S01]  /*3d7a0*/  IMAD.MOV.U32 R43, RZ, RZ, R48 ;  /* 0x000000ffff2b7224 */ /* 0x000fe200078e0030 */
[----:B------:R-:W-:Y:S01]  /*3d7b0*/  IADD3 R2, P0, R2, R252, RZ ;  /* 0x000000fc02027210 */ /* 0x000fe20007f1e0ff */
[----:B------:R-:W-:-:S03]  /*3d7c0*/  IMAD.X R46, R46, 0x1, R0, P2 ;  /* 0x000000012e2e7824 */ /* 0x000fc600010e0600 */
[----:B------:R1:W-:Y:S01]  /*3d7d0*/  LDGSTS.E [R40+0x1ee00], [R42.64], P4 ;  /* 0x1ee000002a287fae */ /* 0x0003e2000a121848 */
[----:B------:R-:W-:-:S03]  /*3d7e0*/  IADD3 R45, R45, c[0x0][0x180], RZ ;  /* 0x000060002d2d7a10 */ /* 0x000fc60007ffe0ff */
[----:B------:R-:W-:Y:S04]  /*3d7f0*/  STL [R1+0xa50], R51 ;  /* 0x000a503301007387 */ /* 0x000fe80000100800 */
[----:B------:R-:W-:Y:S01]  /*3d800*/  STL [R1+0xa94], R47 ;  /* 0x000a942f01007387 */ /* 0x000fe20000100800 */
[----:B-1----:R-:W-:Y:S01]  /*3d810*/  IMAD.MOV.U32 R42, RZ, RZ, R44 ;  /* 0x000000ffff2a7224 */ /* 0x002fe200078e002c */
[----:B------:R-:W-:Y:S02]  /*3d820*/  MOV R43, R46 ;  /* 0x0000002e002b7202 */ /* 0x000fe40000000f00 */
[----:B------:R-:W-:Y:S04]  /*3d830*/  STL [R1+0xa70], R49 ;  /* 0x000a703101007387 */ /* 0x000fe80000100800 */
[----:B------:R-:W-:Y:S04]  /*3d840*/  STL [R1+0xab4], R44 ;  /* 0x000ab42c01007387 */ /* 0x000fe80000100800 */
[----:B------:R1:W-:Y:S01]  /*3d850*/  LDGSTS.E [R40+0x1f600], [R42.64], P4 ;  /* 0x1f6000002a287fae */ /* 0x0003e2000a121848 */
[----:B------:R-:W-:-:S03]  /*3d860*/  IMAD.X R41, R41, 0x1, R0, P0 ;  /* 0x0000000129297824 */ /* 0x000fc600000e0600 */
[----:B------:R2:W-:Y:S01]  /*3d870*/  STL [R1+0xad4], R2 ;  /* 0x000ad40201007387 */ /* 0x0005e20000100800 */
[----:B-1----:R-:W-:Y:S01]  /*3d880*/  IMAD.MOV.U32 R42, RZ, RZ, R2 ;  /* 0x000000ffff2a7224 */ /* 0x002fe200078e0002 */
[----:B--2---:R-:W-:Y:S02]  /*3d890*/  SHF.R.S32.HI R2, RZ, 0x1f, R45 ;  /* 0x0000001fff027819 */ /* 0x004fe4000001142d */
[----:B------:R1:W-:Y:S02]  /*3d8a0*/  STL [R1+0xa90], R48 ;  /* 0x000a903001007387 */ /* 0x0003e40000100800 */
[----:B------:R-:W-:Y:S02]  /*3d8b0*/  LEA.HI R2, R2, R45, RZ, 0x6 ;  /* 0x0000002d02027211 */ /* 0x000fe400078f30ff */
[----:B------:R1:W-:Y:S02]  /*3d8c0*/  STL [R1+0xab0], R46 ;  /* 0x000ab02e01007387 */ /* 0x0003e40000100800 */
[----:B------:R-:W-:-:S02]  /*3d8d0*/  SHF.R.S32.HI R2, RZ, 0x6, R2 ;  /* 0x00000006ff027819 */ /* 0x000fc40000011402 */
[----:B------:R1:W-:Y:S02]  /*3d8e0*/  STL [R1+0xad0], R41 ;  /* 0x000ad02901007387 */ /* 0x0003e40000100800 */
[----:B------:R-:W-:Y:S01]  /*3d8f0*/  ISETP.NE.U32.AND P0, PT, R2, UR4, PT ;  /* 0x0000000402007c0c */ /* 0x000fe2000bf05070 */
[----:B------:R-:W-:Y:S01]  /*3d900*/  IMAD.MOV.U32 R43, RZ, RZ, R41 ;  /* 0x000000ffff2b7224 */ /* 0x000fe200078e0029 */
[C---:B------:R-:W-:Y:S04]  /*3d910*/  HMMA.1688.F32.TF32 R208, R68.reuse, R10, R208 ;  /* 0x0000000a44d0723c */ /* 0x040fe800000810d0 */
[----:B------:R1:W-:Y:S04]  /*3d920*/  LDGSTS.E [R40+0x1fe00], [R42.64], P4 ;  /* 0x1fe000002a287fae */ /* 0x0003e8000a121848 */
[C---:B------:R-:W-:Y:S01]  /*3d930*/  HMMA.1688.F32.TF32 R224, R68.reuse, R26, R224 ;  /* 0x0000001a44e0723c */ /* 0x040fe200000810e0 */
[----:B------:R-:W0:Y:S07]  /*3d940*/  LDGDEPBAR ;  /* 0x00000000000079af */ /* 0x000e2e0000000000 */
[----:B------:R-:W-:Y:S08]  /*3d950*/  HMMA.1688.F32.TF32 R76, R68, R62, R152 ;  /* 0x0000003e444c723c */ /* 0x000ff00000081098 */
[----:B------:R-:W-:Y:S08]  /*3d960*/  HMMA.1688.F32.TF32 R12, R72, R14, R144 ;  /* 0x0000000e480c723c */ /* 0x000ff00000081090 */
[----:B------:R-:W-:Y:S08]  /*3d970*/  HMMA.1688.F32.TF32 R68, R68, R66, R128 ;  /* 0x000000424444723c */ /* 0x000ff00000081080 */
[C---:B------:R-:W-:Y:S08]  /*3d980*/  HMMA.1688.F32.TF32 R8, R72.reuse, R10, R148 ;  /* 0x0000000a4808723c */ /* 0x040ff00000081094 */
[C---:B------:R-:W-:Y:S08]  /*3d990*/  HMMA.1688.F32.TF32 R24, R72.reuse, R26, R204 ;  /* 0x0000001a4818723c */ /* 0x040ff000000810cc */
[----:B------:R-:W-:Y:S01]  /*3d9a0*/  HMMA.1688.F32.TF32 R144, R72, R66, R92 ;  /* 0x000000424890723c */ /* 0x000fe2000008105c */
[----:B-1----:R-:W-:Y:S01]  /*3d9b0*/  @!P0 CALL.REL.NOINC `(.L_x_1) ;  /* 0x0000001000008944 */ /* 0x002fe20003c00000 */
[----:B------:R-:W-:Y:S06]  /*3d9c0*/  BRA `(.L_x_2) ;  /* 0xfffe8bc000007947 */ /* 0x000fec000383ffff */
.L_x_1:
[----:B------:R-:W2:Y:S01]  /*3d9d0*/  LDL.LU R40, [R1+0xc7c] ;  /* 0x000c7c0001287983 */ /* 0x000ea20000300800 */
[----:B------:R-:W-:-:S04]  /*3d9e0*/  DEPBAR.LE SB0, 0x0 ;  /* 0x000080000000791a */ /* 0x000fc80000000000 */
[----:B------:R-:W4:Y:S04]  /*3d9f0*/  LDL.LU R41, [R1+0x300] ;  /* 0x0003000001297983 */ /* 0x000f280000300800 */
[----:B------:R-:W4:Y:S04]  /*3da00*/  LDL.LU R42, [R1+0x2f0] ;  /* 0x0002f000012a7983 */ /* 0x000f280000300800 */
[----:B------:R-:W4:Y:S04]  /*3da10*/  LDL.LU R43, [R1+0x2e0] ;  /* 0x0002e000012b7983 */ /* 0x000f280000300800 */
[----:B------:R-:W1:Y:S04]  /*3da20*/  S2R R52, SR_TID.X ;  /* 0x0000000000347919 */ /* 0x000e680000002100 */
[----:B------:R-:W5:Y:S04]  /*3da30*/  LDL.LU R45, [R1+0x304] ;  /* 0x00030400012d7983 */ /* 0x000f680000300800 */
[----:B------:R-:W5:Y:S04]  /*3da40*/  LDL.LU R46, [R1+0x2f4] ;  /* 0x0002f400012e7983 */ /* 0x000f680000300800 */
[----:B------:R-:W5:Y:S01]  /*3da50*/  LDL.LU R47, [R1+0x2e4] ;  /* 0x0002e400012f7983 */ /* 0x000f620000300800 */
[----:B-1-3--:R-:W-:-:S02]  /*3da60*/  IMAD.SHL.U32 R0, R52, 0x20, RZ ;  /* 0x0000002034007824 */ /* 0x00afc400078e00ff */
[----:B------:R-:W-:-:S03]  /*3da70*/  IMAD.SHL.U32 R2, R52, 0x4, RZ ;  /* 0x0000000434027824 */ /* 0x000fc600078e00ff */
[----:B------:R-:W-:-:S04]  /*3da80*/  LOP3.LUT R0, R0, 0x60, RZ, 0xc0, !PT ;  /* 0x0000006000007812 */ /* 0x000fc800078ec0ff */
[----:B------:R-:W-:Y:S01]  /*3da90*/  LOP3.LUT R0, R0, 0x70, R2, 0x78, !PT ;  /* 0x0000007000007812 */ /* 0x000fe200078e7802 */
[----:B------:R-:W-:-:S05]  /*3daa0*/  IMAD.SHL.U32 R2, R52, 0x400, RZ ;  /* 0x0000040034027824 */ /* 0x000fca00078e00ff */
[----:B------:R-:W-:Y:S01]  /*3dab0*/  LOP3.LUT R2, R2, 0x6000, RZ, 0xc0, !PT ;  /* 0x0000600002027812 */ /* 0x000fe200078ec0ff */
[----:B------:R-:W-:Y:S03]  /*3dac0*/  BAR.SYNC.DEFER_BLOCKING 0x0 ;  /* 0x0000000000007b1d */ /* 0x000fe60000010000 */
[----:B--2---:R-:W-:Y:S01]  /*3dad0*/  IADD3 R0, R0, R2, R40 ;  /* 0x0000000200007210 */ /* 0x004fe20007ffe028 */
[----:B------:R-:W-:-:S05]  /*3dae0*/  IMAD.MOV.U32 R40, RZ, RZ, R196 ;  /* 0x000000ffff287224 */ /* 0x000fca00078e00c4 */
[----:B----4-:R1:W-:Y:S04]  /*3daf0*/  STS.128 [R0], R40 ;  /* 0x0000002800007388 */ /* 0x0103e80000000c00 */
[----:B-1----:R-:W2:Y:S04]  /*3db00*/  LDL.LU R41, [R1+0x308] ;  /* 0x0003080001297983 */ /* 0x002ea80000300800 */
[----:B------:R-:W2:Y:S04]  /*3db10*/  LDL.LU R42, [R1+0x2f8] ;  /* 0x0002f800012a7983 */ /* 0x000ea80000300800 */
[----:B------:R-:W2:Y:S01]  /*3db20*/  LDL.LU R43, [R1+0x2e8] ;  /* 0x0002e800012b7983 */ /* 0x000ea20000300800 */
[----:B------:R-:W-:-:S02]  /*3db30*/  IMAD.MOV.U32 R40, RZ, RZ, R198 ;  /* 0x000000ffff287224 */ /* 0x000fc400078e00c6 */
[----:B------:R-:W-:-:S03]  /*3db40*/  IMAD.MOV.U32 R44, RZ, RZ, R197 ;  /* 0x000000ffff2c7224 */ /* 0x000fc600078e00c5 */
[----:B--2---:R1:W-:Y:S04]  /*3db50*/  STS.128 [R0+0x80], R40 ;  /* 0x0000802800007388 */ /* 0x0043e80000000c00 */
[----:B-1----:R-:W2:Y:S04]  /*3db60*/  LDL.LU R41, [R1+0x30c] ;  /* 0x00030c0001297983 */ /* 0x002ea80000300800 */
[----:B------:R-:W2:Y:S04]  /*3db70*/  LDL.LU R42, [R1+0x2fc] ;  /* 0x0002fc00012a7983 */ /* 0x000ea80000300800 */
[----:B------:R-:W2:Y:S01]  /*3db80*/  LDL.LU R43, [R1+0x2ec] ;  /* 0x0002ec00012b7983 */ /* 0x000ea20000300800 */
[----:B------:R-:W-:-:S03]  /*3db90*/  MOV R40, R199 ;  /* 0x000000c700287202 */ /* 0x000fc60000000f00 */
[----:B-----5:R1:W-:Y:S04]  /*3dba0*/  STS.128 [R0+0x400], R44 ;  /* 0x0004002c00007388 */ /* 0x0203e80000000c00 */
[----:B-1----:R-:W3:Y:S04]  /*3dbb0*/  LDL.LU R45, [R1+0x1f0] ;  /* 0x0001f000012d7983 */ /* 0x002ee80000300800 */
[----:B------:R-:W3:Y:S04]  /*3dbc0*/  LDL.LU R46, [R1+0x1e0] ;  /* 0x0001e000012e7983 */ /* 0x000ee80000300800 */
[----:B------:R-:W3:Y:S04]  /*3dbd0*/  LDL.LU R47, [R1+0x1d0] ;  /* 0x0001d000012f7983 */ /* 0x000ee80000300800 */
[----:B--2---:R1:W-:Y:S04]  /*3dbe0*/  STS.128 [R0+0x480], R40 ;  /* 0x0004802800007388 */ /* 0x0043e80000000c00 */
[----:B-1----:R-:W2:Y:S04]  /*3dbf0*/  LDL.LU R41, [R1+0x1f4] ;  /* 0x0001f40001297983 */ /* 0x002ea80000300800 */
[----:B------:R-:W2:Y:S04]  /*3dc00*/  LDL.LU R42, [R1+0x1e4] ;  /* 0x0001e400012a7983 */ /* 0x000ea80000300800 */
[----:B------:R-:W2:Y:S01]  /*3dc10*/  LDL.LU R43, [R1+0x1d4] ;  /* 0x0001d400012b7983 */ /* 0x000ea20000300800 */
[----:B------:R-:W-:-:S05]  /*3dc20*/  IMAD.MOV.U32 R40, RZ, RZ, R133 ;  /* 0x000000ffff287224 */ /* 0x000fca00078e0085 */
[----:B--2---:R1:W-:Y:S04]  /*3dc30*/  STS.128 [R0+0x500], R40 ;  /* 0x0005002800007388 */ /* 0x0043e80000000c00 */
[----:B-1----:R-:W2:Y:S04]  /*3dc40*/  LDL.LU R41, [R1+0x1f8] ;  /* 0x0001f80001297983 */ /* 0x002ea80000300800 */
[----:B------:R-:W2:Y:S04]  /*3dc50*/  LDL.LU R42, [R1+0x1e8] ;  /* 0x0001e800012a7983 */ /* 0x000ea80000300800 */
[----:B------:R-:W2:Y:S04]  /*3dc60*/  LDL.LU R43, [R1+0x1d8] ;  /* 0x0001d800012b7983 */ /* 0x000ea80000300800 */
[----:B------:R-:W4:Y:S04]  /*3dc70*/  LDL.LU R49, [R1+0x1fc] ;  /* 0x0001fc0001317983 */ /* 0x000f280000300800 */
[----:B------:R-:W4:Y:S04]  /*3dc80*/  LDL.LU R50, [R1+0x1ec] ;  /* 0x0001ec0001327983 */ /* 0x000f280000300800 */
[----:B------:R-:W4:Y:S04]  /*3dc90*/  LDL.LU R51, [R1+0x1dc] ;  /* 0x0001dc0001337983 */ /* 0x000f280000300800 */
[----:B------:R-:W5:Y:S04]  /*3dca0*/  LDL.LU R72, [R1+0x2c0] ;  /* 0x0002c00001487983 */ /* 0x000f680000300800 */
[----:B------:R-:W5:Y:S04]  /*3dcb0*/  LDL.LU R73, [R1+0x290] ;  /* 0x0002900001497983 */ /* 0x000f680000300800 */
[----:B------:R-:W5:Y:S04]  /*3dcc0*/  LDL.LU R74, [R1] ;  /* 0x00000000014a7983 */ /* 0x000f680000300800 */
[----:B------:R-:W5:Y:S01]  /*3dcd0*/  LDL.LU R75, [R1+0x280] ;  /* 0x00028000014b7983 */ /* 0x000f620000300800 */
[----:B------:R-:W-:-:S02]  /*3dce0*/  IMAD.MOV.U32 R44, RZ, RZ, R132 ;  /* 0x000000ffff2c7224 */ /* 0x000fc400078e0084 */
[----:B------:R-:W-:Y:S02]  /*3dcf0*/  IMAD.MOV.U32 R40, RZ, RZ, R134 ;  /* 0x000000ffff287224 */ /* 0x000fe400078e0086 */
[----:B------:R-:W-:Y:S01]  /*3dd00*/  IMAD.MOV.U32 R48, RZ, RZ, R135 ;  /* 0x000000ffff307224 */ /* 0x000fe200078e0087 */
[----:B---3--:R1:W-:Y:S02]  /*3dd10*/  STS.128 [R0+0x100], R44 ;  /* 0x0001002c00007388 */ /* 0x0083e40000000c00 */
[----:B-1----:R-:W-:Y:S02]  /*3dd20*/  IMAD.MOV.U32 R44, RZ, RZ, R201 ;  /* 0x000000ffff2c7224 */ /* 0x002fe400078e00c9 */
[----:B------:R-:W-:Y:S02]  /*3dd30*/  IMAD.MOV.U32 R45, RZ, RZ, R209 ;  /* 0x000000ffff2d7224 */ /* 0x000fe400078e00d1 */
[----:B------:R-:W-:Y:S02]  /*3dd40*/  IMAD.MOV.U32 R46, RZ, RZ, R213 ;  /* 0x000000ffff2e7224 */ /* 0x000fe400078e00d5 */
[----:B------:R-:W-:-:S02]  /*3dd50*/  IMAD.MOV.U32 R47, RZ, RZ, R217 ;  /* 0x000000ffff2f7224 */ /* 0x000fc400078e00d9 */
[----:B------:R-:W-:-:S03]  /*3dd60*/  IMAD.MOV.U32 R217, RZ, RZ, R211 ;  /* 0x000000ffffd97224 */ /* 0x000fc600078e00d3 */
[----:B------:R1:W-:Y:S02]  /*3dd70*/  STS.128 [R0+0x600], R44 ;  /* 0x0006002c00007388 */ /* 0x0003e40000000c00 */
[----:B-1----:R-:W-:Y:S01]  /*3dd80*/  IMAD.MOV.U32 R47, RZ, RZ, R17 ;  /* 0x000000ffff2f7224 */ /* 0x002fe200078e0011 */
[----:B------:R-:W-:Y:S01]  /*3dd90*/  MOV R45, R9 ;  /* 0x00000009002d7202 */ /* 0x000fe20000000f00 */
[----:B------:R-:W-:Y:S02]  /*3dda0*/  IMAD.MOV.U32 R44, RZ, RZ, R89 ;  /* 0x000000ffff2c7224 */ /* 0x000fe400078e0059 */
[----:B------:R-:W-:Y:S02]  /*3ddb0*/  IMAD.MOV.U32 R46, RZ, RZ, R13 ;  /* 0x000000ffff2e7224 */ /* 0x000fe400078e000d */
[----:B------:R-:W-:-:S03]  /*3ddc0*/  IMAD.MOV.U32 R17, RZ, RZ, R11 ;  /* 0x000000ffff117224 */ /* 0x000fc600078e000b */
[----:B------:R-:W-:Y:S01]  /*3ddd0*/  STS.128 [R0+0x700], R44 ;  /* 0x0007002c00007388 */ /* 0x000fe20000000c00 */
[C---:B------:R-:W-:Y:S02]  /*3dde0*/  IMAD.SHL.U32 R2, R52.reuse, 0x10, RZ ;  /* 0x0000001034027824 */ /* 0x040fe400078e00ff */
[----:B------:R-:W-:-:S03]  /*3ddf0*/  IMAD.SHL.U32 R3, R52, 0x1000, RZ ;  /* 0x0000100034037824 */ /* 0x000fc600078e00ff */
[----:B------:R-:W-:-:S04]  /*3de00*/  LOP3.LUT R2, R2, 0x7f0, RZ, 0xc0, !PT ;  /* 0x000007f002027812 */ /* 0x000fc800078ec0ff */
[----:B------:R-:W-:Y:S01]  /*3de10*/  LOP3.LUT R2, R2, 0x6000, R3, 0xf8, !PT ;  /* 0x0000600002027812 */ /* 0x000fe200078ef803 */
[----:B--2---:R1:W-:Y:S04]  /*3de20*/  STS.128 [R0+0x180], R40 ;  /* 0x0001802800007388 */ /* 0x0043e80000000c00 */
[----:B----4-:R2:W-:Y:S01]  /*3de30*/  STS.128 [R0+0x580], R48 ;  /* 0x0005803000007388 */ /* 0x0105e20000000c00 */
[----:B-1----:R-:W-:Y:S01]  /*3de40*/  IMAD.MOV.U32 R40, RZ, RZ, R200 ;  /* 0x000000ffff287224 */ /* 0x002fe200078e00c8 */
[----:B------:R-:W-:Y:S01]  /*3de50*/  MOV R42, R212 ;  /* 0x000000d4002a7202 */ /* 0x000fe20000000f00 */
[----:B------:R-:W-:Y:S02]  /*3de60*/  IMAD.MOV.U32 R41, RZ, RZ, R208 ;  /* 0x000000ffff297224 */ /* 0x000fe400078e00d0 */
[----:B------:R-:W-:-:S02]  /*3de70*/  IMAD.MOV.U32 R43, RZ, RZ, R216 ;  /* 0x000000ffff2b7224 */ /* 0x000fc400078e00d8 */
[----:B--2---:R-:W-:Y:S01]  /*3de80*/  IMAD.MOV.U32 R48, RZ, RZ, R202 ;  /* 0x000000ffff307224 */ /* 0x004fe200078e00ca */
[----:B------:R-:W-:Y:S01]  /*3de90*/  MOV R51, R218 ;  /* 0x000000da00337202 */ /* 0x000fe20000000f00 */
[----:B------:R-:W-:Y:S02]  /*3dea0*/  IMAD.MOV.U32 R49, RZ, RZ, R210 ;  /* 0x000000ffff317224 */ /* 0x000fe400078e00d2 */
[----:B------:R-:W-:Y:S01]  /*3deb0*/  IMAD.MOV.U32 R50, RZ, RZ, R214 ;  /* 0x000000ffff327224 */ /* 0x000fe200078e00d6 */
[----:B------:R1:W-:Y:S01]  /*3dec0*/  STS.128 [R0+0x200], R40 ;  /* 0x0002002800007388 */ /* 0x0003e20000000c00 */
[----:B------:R-:W-:-:S03]  /*3ded0*/  IMAD.MOV.U32 R216, RZ, RZ, R203 ;  /* 0x000000ffffd87224 */ /* 0x000fc600078e00cb */
[----:B------:R2:W-:Y:S01]  /*3dee0*/  STS.128 [R0+0x280], R48 ;  /* 0x0002803000007388 */ /* 0x0005e20000000c00 */
[----:B------:R-:W-:-:S05]  /*3def0*/  IMAD.MOV.U32 R218, RZ, RZ, R215 ;  /* 0x000000ffffda7224 */ /* 0x000fca00078e00d7 */
[----:B------:R-:W-:Y:S01]  /*3df00*/  STS.128 [R0+0x680], R216 ;  /* 0x000680d800007388 */ /* 0x000fe20000000c00 */
[----:B-1----:R-:W-:Y:S02]  /*3df10*/  IMAD.MOV.U32 R43, RZ, RZ, R16 ;  /* 0x000000ffff2b7224 */ /* 0x002fe400078e0010 */
[----:B------:R-:W-:Y:S02]  /*3df20*/  IMAD.MOV.U32 R40, RZ, RZ, R88 ;  /* 0x000000ffff287224 */ /* 0x000fe400078e0058 */
[----:B--2---:R-:W-:Y:S01]  /*3df30*/  IMAD.MOV.U32 R51, RZ, RZ, R18 ;  /* 0x000000ffff337224 */ /* 0x004fe200078e0012 */
[----:B------:R-:W-:Y:S01]  /*3df40*/  MOV R18, R15 ;  /* 0x0000000f00127202 */ /* 0x000fe20000000f00 */
[----:B------:R-:W-:Y:S02]  /*3df50*/  IMAD.MOV.U32 R41, RZ, RZ, R8 ;  /* 0x000000ffff297224 */ /* 0x000fe400078e0008 */
[----:B------:R-:W-:Y:S02]  /*3df60*/  IMAD.MOV.U32 R42, RZ, RZ, R12 ;  /* 0x000000ffff2a7224 */ /* 0x000fe400078e000c */
[----:B------:R-:W-:-:S02]  /*3df70*/  IMAD.MOV.U32 R48, RZ, RZ, R90 ;  /* 0x000000ffff307224 */ /* 0x000fc400078e005a */
[----:B------:R-:W-:Y:S02]  /*3df80*/  IMAD.MOV.U32 R49, RZ, RZ, R10 ;  /* 0x000000ffff317224 */ /* 0x000fe400078e000a */
[----:B------:R-:W-:Y:S02]  /*3df90*/  IMAD.MOV.U32 R50, RZ, RZ, R14 ;  /* 0x000000ffff327224 */ /* 0x000fe400078e000e */
[----:B------:R-:W-:Y:S01]  /*3dfa0*/  IMAD.MOV.U32 R16, RZ, RZ, R91 ;  /* 0x000000ffff107224 */ /* 0x000fe200078e005b */
[----:B------:R-:W-:Y:S04]  /*3dfb0*/  STS.128 [R0+0x300], R40 ;  /* 0x0003002800007388 */ /* 0x000fe80000000c00 */
[----:B------:R-:W-:Y:S04]  /*3dfc0*/  STS.128 [R0+0x380], R48 ;  /* 0x0003803000007388 */ /* 0x000fe80000000c00 */
[----:B------:R-:W-:Y:S04]  /*3dfd0*/  STS.128 [R0+0x780], R16 ;  /* 0x0007801000007388 */ /* 0x000fe80000000c00 */
[----:B------:R-:W-:Y:S06]  /*3dfe0*/  BAR.SYNC.DEFER_BLOCKING 0x0 ;  /* 0x0000000000007b1d */ /* 0x000fec0000010000 */
[----:B------:R-:W1:Y:S01]  /*3dff0*/  LDS.128 R12, [R2] ;  /* 0x00000000020c7984 */ /* 0x000e620000000c00 */
[----:B------:R-:W-:-:S03]  /*3e000*/  LOP3.LUT R8, R2, 0x20, RZ, 0x3c, !PT ;  /* 0x0000002002087812 */ /* 0x000fc600078e3cff */
[----:B------:R-:W-:Y:S04]  /*3e010*/  LDS.128 R40, [R2+0x1000] ;  /* 0x0010000002287984 */ /* 0x000fe80000000c00 */
[----:B------:R-:W-:Y:S01]  /*3e020*/  LDS.128 R16, [R2+0x1800] ;  /* 0x0018000002107984 */ /* 0x000fe20000000c00 */
[C---:B------:R-:W-:Y:S02]  /*3e030*/  LOP3.LUT R252, R2.reuse, 0x40, RZ, 0x3c, !PT ;  /* 0x0000004002fc7812 */ /* 0x040fe400078e3cff */
[----:B------:R-:W-:Y:S01]  /*3e040*/  LOP3.LUT R3, R2, 0x60, RZ, 0x3c, !PT ;  /* 0x0000006002037812 */ /* 0x000fe200078e3cff */
[----:B------:R-:W-:Y:S04]  /*3e050*/  LDS.128 R48, [R8+0x1000] ;  /* 0x0010000008307984 */ /* 0x000fe80000000c00 */
[----:B------:R-:W-:Y:S04]  /*3e060*/  LDS.128 R64, [R252] ;  /* 0x00000000fc407984 */ /* 0x000fe80000000c00 */
[----:B------:R-:W-:Y:S04]  /*3e070*/  LDS.128 R56, [R252+0x800] ;  /* 0x00080000fc387984 */ /* 0x000fe80000000c00 */
[----:B------:R-:W-:Y:S04]  /*3e080*/  LDS.128 R44, [R252+0x1000] ;  /* 0x00100000fc2c7984 */ /* 0x000fe80000000c00 */
[----:B------:R-:W-:Y:S04]  /*3e090*/  LDS.128 R60, [R3] ;  /* 0x00000000033c7984 */ /* 0x000fe80000000c00 */
[----:B------:R-:W-:Y:S04]  /*3e0a0*/  LDS.128 R52, [R3+0x800] ;  /* 0x0008000003347984 */ /* 0x000fe80000000c00 */
[----:B-1----:R-:W-:Y:S01]  /*3e0b0*/  STL [R1+0x64], R13 ;  /* 0x0000640d01007387 */ /* 0x002fe20000100800 */
[----:B------:R-:W-:-:S03]  /*3e0c0*/  IMAD.MOV.U32 R172, RZ, RZ, R12 ;  /* 0x000000ffffac7224 */ /* 0x000fc600078e000c */
[----:B------:R-:W-:Y:S04]  /*3e0d0*/  STL.64 [R1+0x68], R14 ;  /* 0x0000680e01007387 */ /* 0x000fe80000100a00 */
[----:B------:R-:W1:Y:S04]  /*3e0e0*/  LDS.128 R12, [R2+0x800] ;  /* 0x00080000020c7984 */ /* 0x000e680000000c00 */
[----:B-1----:R-:W-:Y:S04]  /*3e0f0*/  STL.64 [R1+0x50], R12 ;  /* 0x0000500c01007387 */ /* 0x002fe80000100a00 */
[----:B------:R-:W-:Y:S04]  /*3e100*/  STL.64 [R1+0x58], R14 ;  /* 0x0000580e01007387 */ /* 0x000fe80000100a00 */
[----:B------:R-:W1:Y:S04]  /*3e110*/  LDS.128 R12, [R8] ;  /* 0x00000000080c7984 */ /* 0x000e680000000c00 */
[----:B------:R-:W-:Y:S04]  /*3e120*/  STL.64 [R1+0x40], R40 ;  /* 0x0000402801007387 */ /* 0x000fe80000100a00 */
[----:B------:R-:W-:Y:S04]  /*3e130*/  STL.64 [R1+0x48], R42 ;  /* 0x0000482a01007387 */ /* 0x000fe80000100a00 */
[----:B------:R-:W-:Y:S04]  /*3e140*/  LDS.128 R40, [R3+0x1000] ;  /* 0x0010000003287984 */ /* 0x000fe80000000c00 */
[----:B-1----:R-:W-:Y:S01]  /*3e150*/  STL [R1+0x24], R13 ;  /* 0x0000240d01007387 */ /* 0x002fe20000100800 */
[----:B------:R-:W-:-:S03]  /*3e160*/  IMAD.MOV.U32 R173, RZ, RZ, R12 ;  /* 0x000000ffffad7224 */ /* 0x000fc600078e000c */
[----:B------:R-:W-:Y:S04]  /*3e170*/  STL.64 [R1+0x30], R16 ;  /* 0x0000301001007387 */ /* 0x000fe80000100a00 */
[----:B------:R-:W-:Y:S04]  /*3e180*/  STL.64 [R1+0x38], R18 ;  /* 0x0000381201007387 */ /* 0x000fe80000100a00 */
[----:B------:R-:W-:Y:S04]  /*3e190*/  STL.64 [R1+0x28], R14 ;  /* 0x0000280e01007387 */ /* 0x000fe80000100a00 */
[----:B------:R-:W1:Y:S04]  /*3e1a0*/  LDS.128 R12, [R8+0x800] ;  /* 0x00080000080c7984 */ /* 0x000e680000000c00 */
[----:B------:R-:W2:Y:S04]  /*3e1b0*/  LDS.128 R16, [R8+0x1800] ;  /* 0x0018000008107984 */ /* 0x000ea80000000c00 */
[----:B------:R-:W-:Y:S04]  /*3e1c0*/  LDS.128 R8, [R3+0x1800] ;  /* 0x0018000003087984 */ /* 0x000fe80000000c00 */
[----:B-1----:R-:W-:Y:S04]  /*3e1d0*/  STL.64 [R1+0x10], R12 ;  /* 0x0000100c01007387 */ /* 0x002fe80000100a00 */
[----:B------:R-:W-:Y:S04]  /*3e1e0*/  STL.64 [R1+0x18], R14 ;  /* 0x0000180e01007387 */ /* 0x000fe80000100a00 */
[----:B------:R-:W1:Y:S04]  /*3e1f0*/  LDS.128 R12, [R252+0x1800] ;  /* 0x00180000fc0c7984 */ /* 0x000e680000000c00 */
[----:B------:R-:W-:Y:S06]  /*3e200*/  BAR.SYNC.DEFER_BLOCKING 0x0 ;  /* 0x0000000000007b1d */ /* 0x000fec0000010000 */
[----:B-----5:R3:W-:Y:S04]  /*3e210*/  STS.128 [R0], R72 ;  /* 0x0000004800007388 */ /* 0x0207e80000000c00 */
[----:B---3--:R-:W3:Y:S04]  /*3e220*/  LDL.LU R72, [R1+0x2c4] ;  /* 0x0002c40001487983 */ /* 0x008ee80000300800 */
[----:B------:R-:W3:Y:S04]  /*3e230*/  LDL.LU R73, [R1+0x294] ;  /* 0x0002940001497983 */ /* 0x000ee80000300800 */
[----:B------:R-:W3:Y:S04]  /*3e240*/  LDL.LU R74, [R1+0x4] ;  /* 0x00000400014a7983 */ /* 0x000ee80000300800 */
[----:B------:R-:W3:Y:S04]  /*3e250*/  LDL.LU R75, [R1+0x284] ;  /* 0x00028400014b7983 */ /* 0x000ee80000300800 */
[----:B------:R-:W4:Y:S04]  /*3e260*/  LDL.LU R88, [R1+0x2c8] ;  /* 0x0002c80001587983 */ /* 0x000f280000300800 */
[----:B------:R-:W4:Y:S04]  /*3e270*/  LDL.LU R89, [R1+0x298] ;  /* 0x0002980001597983 */ /* 0x000f280000300800 */
[----:B------:R-:W4:Y:S04]  /*3e280*/  LDL.LU R90, [R1+0x8] ;  /* 0x00000800015a7983 */ /* 0x000f280000300800 */
[----:B------:R-:W4:Y:S04]  /*3e290*/  LDL.LU R91, [R1+0x288] ;  /* 0x00028800015b7983 */ /* 0x000f280000300800 */
[----:B---3--:R3:W-:Y:S04]  /*3e2a0*/  STS.128 [R0+0x400], R72 ;  /* 0x0004004800007388 */ /* 0x0087e80000000c00 */
[----:B---3--:R-:W3:Y:S04]  /*3e2b0*/  LDL.LU R72, [R1+0x2cc] ;  /* 0x0002cc0001487983 */ /* 0x008ee80000300800 */
[----:B------:R-:W3:Y:S04]  /*3e2c0*/  LDL.LU R73, [R1+0x29c] ;  /* 0x00029c0001497983 */ /* 0x000ee80000300800 */
[----:B------:R-:W3:Y:S04]  /*3e2d0*/  LDL.LU R74, [R1+0xc] ;  /* 0x00000c00014a7983 */ /* 0x000ee80000300800 */
[----:B------:R-:W3:Y:S04]  /*3e2e0*/  LDL.LU R75, [R1+0x28c] ;  /* 0x00028c00014b7983 */ /* 0x000ee80000300800 */
[----:B---3--:R3:W-:Y:S04]  /*3e2f0*/  STS.128 [R0+0x480], R72 ;  /* 0x0004804800007388 */ /* 0x0087e80000000c00 */
[----:B---3--:R-:W3:Y:S04]  /*3e300*/  LDL.LU R72, [R1+0x1c0] ;  /* 0x0001c00001487983 */ /* 0x008ee80000300800 */
[----:B------:R-:W3:Y:S04]  /*3e310*/  LDL.LU R73, [R1+0x1b0] ;  /* 0x0001b00001497983 */ /* 0x000ee80000300800 */
[----:B------:R-:W3:Y:S04]  /*3e320*/  LDL.LU R74, [R1+0x1a0] ;  /* 0x0001a000014a7983 */ /* 0x000ee80000300800 */
[----:B------:R-:W3:Y:S04]  /*3e330*/  LDL.LU R75, [R1+0x190] ;  /* 0x00019000014b7983 */ /* 0x000ee80000300800 */
[----:B----4-:R4:W-:Y:S04]  /*3e340*/  STS.128 [R0+0x80], R88 ;  /* 0x0000805800007388 */ /* 0x0109e80000000c00 */
[----:B----4-:R-:W4:Y:S04]  /*3e350*/  LDL.LU R88, [R1+0x1c4] ;  /* 0x0001c40001587983 */ /* 0x010f280000300800 */
        /* <DEDUP_REMOVED lines=8> */
[----:B------:R-:W5:Y:S04]  /*3e3e0*/  LDL.LU R96, [R1+0x1cc] ;  /* 0x0001cc0001607983 */ /* 0x000f680000300800 */
[----:B------:R-:W5:Y:S04]  /*3e3f0*/  LDL.LU R97, [R1+0x1bc] ;  /* 0x0001bc0001617983 */ /* 0x000f680000300800 */
[----:B------:R-:W5:Y:S04]  /*3e400*/  LDL.LU R98, [R1+0x1ac] ;  /* 0x0001ac0001627983 */ /* 0x000f680000300800 */
[----:B------:R-:W5:Y:S04]  /*3e410*/  LDL.LU R99, [R1+0x19c] ;  /* 0x00019c0001637983 */ /* 0x000f680000300800 */
[----:B------:R-:W2:Y:S04]  /*3e420*/  LDL.LU R156, [R1+0x270] ;  /* 0x00027000019c7983 */ /* 0x000ea80000300800 */
[----:B------:R-:W2:Y:S04]  /*3e430*/  LDL.LU R157, [R1+0x260] ;  /* 0x00026000019d7983 */ /* 0x000ea80000300800 */
[----:B------:R-:W2:Y:S04]  /*3e440*/  LDL.LU R158, [R1+0x250] ;  /* 0x00025000019e7983 */ /* 0x000ea80000300800 */
[----:B------:R-:W2:Y:S01]  /*3e450*/  LDL.LU R159, [R1+0x240] ;  /* 0x00024000019f7983 */ /* 0x000ea20000300800 */
[----:B------:R-:W-:-:S02]  /*3e460*/  IMAD.MOV.U32 R92, RZ, RZ, R222 ;  /* 0x000000ffff5c7224 */ /* 0x000fc400078e00de */
[----:B------:R-:W-:Y:S01]  /*3e470*/  IMAD.MOV.U32 R93, RZ, RZ, R226 ;  /* 0x000000ffff5d7224 */ /* 0x000fe200078e00e2 */
[----:B----4-:R4:W-:Y:S01]  /*3e480*/  STS.128 [R0+0x500], R88 ;  /* 0x0005005800007388 */ /* 0x0109e20000000c00 */
[----:B------:R-:W-:Y:S02]  /*3e490*/  IMAD.MOV.U32 R94, RZ, RZ, R230 ;  /* 0x000000ffff5e7224 */ /* 0x000fe400078e00e6 */
[----:B------:R-:W-:Y:S02]  /*3e4a0*/  IMAD.MOV.U32 R95, RZ, RZ, R234 ;  /* 0x000000ffff5f7224 */ /* 0x000fe400078e00ea */
[----:B------:R-:W-:-:S03]  /*3e4b0*/  IMAD.MOV.U32 R234, RZ, RZ, R231 ;  /* 0x000000ffffea7224 */ /* 0x000fc600078e00e7 */
[----:B------:R1:W-:Y:S01]  /*3e4c0*/  STS.128 [R0+0x280], R92 ;  /* 0x0002805c00007388 */ /* 0x0003e20000000c00 */
[----:B----4-:R-:W-:Y:S01]  /*3e4d0*/  IMAD.MOV.U32 R88, RZ, RZ, R221 ;  /* 0x000000ffff587224 */ /* 0x010fe200078e00dd */
[----:B------:R-:W-:Y:S01]  /*3e4e0*/  MOV R90, R229 ;  /* 0x000000e5005a7202 */ /* 0x000fe20000000f00 */
[----:B------:R-:W-:Y:S02]  /*3e4f0*/  IMAD.MOV.U32 R89, RZ, RZ, R225 ;  /* 0x000000ffff597224 */ /* 0x000fe400078e00e1 */
[----:B------:R-:W-:Y:S02]  /*3e500*/  IMAD.MOV.U32 R91, RZ, RZ, R233 ;  /* 0x000000ffff5b7224 */ /* 0x000fe400078e00e9 */
[----:B------:R-:W-:Y:S02]  /*3e510*/  IMAD.MOV.U32 R233, RZ, RZ, R227 ;  /* 0x000000ffffe97224 */ /* 0x000fe400078e00e3 */
[----:B-1----:R-:W-:Y:S01]  /*3e520*/  IMAD.MOV.U32 R95, RZ, RZ, R34 ;  /* 0x000000ffff5f7224 */ /* 0x002fe200078e0022 */
[----:B------:R1:W-:Y:S01]  /*3e530*/  STS.128 [R0+0x600], R88 ;  /* 0x0006005800007388 */ /* 0x0003e20000000c00 */
[----:B------:R-:W-:Y:S01]  /*3e540*/  IMAD.MOV.U32 R92, RZ, RZ, R22 ;  /* 0x000000ffff5c7224 */ /* 0x000fe200078e0016 */
[----:B------:R-:W-:Y:S01]  /*3e550*/  MOV R93, R26 ;  /* 0x0000001a005d7202 */ /* 0x000fe20000000f00 */
[----:B------:R-:W-:-:S02]  /*3e560*/  IMAD.MOV.U32 R94, RZ, RZ, R30 ;  /* 0x000000ffff5e7224 */ /* 0x000fc400078e001e */
[----:B------:R-:W-:-:S03]  /*3e570*/  IMAD.MOV.U32 R34, RZ, RZ, R31 ;  /* 0x000000ffff227224 */ /* 0x000fc600078e001f */
[----:B------:R-:W-:Y:S01]  /*3e580*/  STS.128 [R0+0x380], R92 ;  /* 0x0003805c00007388 */ /* 0x000fe20000000c00 */
[----:B-1----:R-:W-:Y:S02]  /*3e590*/  IMAD.MOV.U32 R91, RZ, RZ, R33 ;  /* 0x000000ffff5b7224 */ /* 0x002fe400078e0021 */
[----:B------:R-:W-:Y:S02]  /*3e5a0*/  IMAD.MOV.U32 R88, RZ, RZ, R21 ;  /* 0x000000ffff587224 */ /* 0x000fe400078e0015 */
[----:B------:R-:W-:Y:S02]  /*3e5b0*/  IMAD.MOV.U32 R89, RZ, RZ, R25 ;  /* 0x000000ffff597224 */ /* 0x000fe400078e0019 */
[----:B------:R-:W-:Y:S02]  /*3e5c0*/  IMAD.MOV.U32 R90, RZ, RZ, R29 ;  /* 0x000000ffff5a7224 */ /* 0x000fe400078e001d */
[----:B------:R-:W-:-:S03]  /*3e5d0*/  IMAD.MOV.U32 R33, RZ, RZ, R27 ;  /* 0x000000ffff217224 */ /* 0x000fc600078e001b */
[----:B------:R-:W-:Y:S04]  /*3e5e0*/  STS.128 [R0+0x700], R88 ;  /* 0x0007005800007388 */ /* 0x000fe80000000c00 */
[----:B---3--:R1:W-:Y:S02]  /*3e5f0*/  STS.128 [R0+0x180], R72 ;  /* 0x0001804800007388 */ /* 0x0083e40000000c00 */
[----:B-1----:R-:W-:Y:S02]  /*3e600*/  IMAD.MOV.U32 R72, RZ, RZ, R220 ;  /* 0x000000ffff487224 */ /* 0x002fe400078e00dc */
[----:B------:R-:W-:Y:S02]  /*3e610*/  IMAD.MOV.U32 R73, RZ, RZ, R224 ;  /* 0x000000ffff497224 */ /* 0x000fe400078e00e0 */
[----:B------:R-:W-:-:S02]  /*3e620*/  IMAD.MOV.U32 R74, RZ, RZ, R228 ;  /* 0x000000ffff4a7224 */ /* 0x000fc400078e00e4 */
[----:B------:R-:W-:Y:S02]  /*3e630*/  IMAD.MOV.U32 R75, RZ, RZ, R232 ;  /* 0x000000ffff4b7224 */ /* 0x000fe400078e00e8 */
[----:B------:R-:W-:-:S03]  /*3e640*/  IMAD.MOV.U32 R232, RZ, RZ, R223 ;  /* 0x000000ffffe87224 */ /* 0x000fc600078e00df */
[----:B------:R1:W-:Y:S04]  /*3e650*/  STS.128 [R0+0x200], R72 ;  /* 0x0002004800007388 */ /* 0x0003e80000000c00 */
[----:B-----5:R-:W-:Y:S04]  /*3e660*/  STS.128 [R0+0x580], R96 ;  /* 0x0005806000007388 */ /* 0x020fe80000000c00 */
[----:B------:R-:W-:Y:S01]  /*3e670*/  STS.128 [R0+0x680], R232 ;  /* 0x000680e800007388 */ /* 0x000fe20000000c00 */
[----:B-1----:R-:W-:Y:S01]  /*3e680*/  IMAD.MOV.U32 R75, RZ, RZ, R32 ;  /* 0x000000ffff4b7224 */ /* 0x002fe200078e0020 */
[----:B------:R-:W-:Y:S01]  /*3e690*/  MOV R72, R20 ;  /* 0x0000001400487202 */ /* 0x000fe20000000f00 */
[----:B------:R-:W-:-:S02]  /*3e6a0*/  IMAD.MOV.U32 R73, RZ, RZ, R24 ;  /* 0x000000ffff497224 */ /* 0x000fc400078e0018 */
[----:B------:R-:W-:Y:S02]  /*3e6b0*/  IMAD.MOV.U32 R74, RZ, RZ, R28 ;  /* 0x000000ffff4a7224 */ /* 0x000fe400078e001c */
[----:B------:R-:W-:-:S03]  /*3e6c0*/  IMAD.MOV.U32 R32, RZ, RZ, R23 ;  /* 0x000000ffff207224 */ /* 0x000fc600078e0017 */
[----:B------:R-:W-:Y:S04]  /*3e6d0*/  STS.128 [R0+0x300], R72 ;  /* 0x0003004800007388 */ /* 0x000fe80000000c00 */
[----:B------:R-:W-:Y:S04]  /*3e6e0*/  STS.128 [R0+0x780], R32 ;  /* 0x0007802000007388 */ /* 0x000fe80000000c00 */
[----:B------:R-:W-:Y:S01]  /*3e6f0*/  BAR.SYNC.DEFER_BLOCKING 0x0 ;  /* 0x0000000000007b1d */ /* 0x000fe20000010000 */
[----:B------:R-:W-:-:S05]  /*3e700*/  LOP3.LUT R224, R2, 0x20, RZ, 0x3c, !PT ;  /* 0x0000002002e07812 */ /* 0x000fca00078e3cff */
[----:B------:R-:W1:Y:S04]  /*3e710*/  LDS.128 R152, [R2] ;  /* 0x0000000002987984 */ /* 0x000e680000000c00 */
[----:B------:R-:W-:Y:S04]  /*3e720*/  LDS.128 R112, [R2+0x800] ;  /* 0x0008000002707984 */ /* 0x000fe80000000c00 */
[----:B------:R-:W-:Y:S04]  /*3e730*/  LDS.128 R96, [R2+0x1000] ;  /* 0x0010000002607984 */ /* 0x000fe80000000c00 */
[----:B------:R-:W-:Y:S04]  /*3e740*/  LDS.128 R32, [R2+0x1800] ;  /* 0x0018000002207984 */ /* 0x000fe80000000c00 */
[----:B------:R-:W3:Y:S04]  /*3e750*/  LDS.128 R148, [R224] ;  /* 0x00000000e0947984 */ /* 0x000ee80000000c00 */
[----:B------:R-:W-:Y:S04]  /*3e760*/  LDS.128 R108, [R224+0x800] ;  /* 0x00080000e06c7984 */ /* 0x000fe80000000c00 */
[----:B------:R-:W-:Y:S04]  /*3e770*/  LDS.128 R92, [R224+0x1000] ;  /* 0x00100000e05c7984 */ /* 0x000fe80000000c00 */
[----:B------:R-:W-:Y:S04]  /*3e780*/  LDS.128 R28, [R224+0x1800] ;  /* 0x00180000e01c7984 */ /* 0x000fe80000000c00 */
[----:B------:R-:W4:Y:S04]  /*3e790*/  LDS.128 R132, [R252] ;  /* 0x00000000fc847984 */ /* 0x000f280000000c00 */
[----:B------:R-:W-:Y:S04]  /*3e7a0*/  LDS.128 R104, [R252+0x800] ;  /* 0x00080000fc687984 */ /* 0x000fe80000000c00 */
[----:B------:R-:W-:Y:S04]  /*3e7b0*/  LDS.128 R88, [R252+0x1000] ;  /* 0x00100000fc587984 */ /* 0x000fe80000000c00 */
[----:B------:R-:W-:Y:S04]  /*3e7c0*/  LDS.128 R24, [R252+0x1800] ;  /* 0x00180000fc187984 */ /* 0x000fe80000000c00 */
[----:B------:R-:W5:Y:S04]  /*3e7d0*/  LDS.128 R128, [R3] ;  /* 0x0000000003807984 */ /* 0x000f680000000c00 */
[----:B------:R-:W1:Y:S04]  /*3e7e0*/  LDS.128 R100, [R3+0x800] ;  /* 0x0008000003647984 */ /* 0x000e680000000c00 */
[----:B------:R-:W1:Y:S04]  /*3e7f0*/  LDS.128 R72, [R3+0x1000] ;  /* 0x0010000003487984 */ /* 0x000e680000000c00 */
[----:B------:R-:W1:Y:S04]  /*3e800*/  LDS.128 R20, [R3+0x1800] ;  /* 0x0018000003147984 */ /* 0x000e680000000c00 */
[----:B------:R-:W-:Y:S06]  /*3e810*/  BAR.SYNC.DEFER_BLOCKING 0x0 ;  /* 0x0000000000007b1d */ /* 0x000fec0000010000 */
[----:B--2---:R2:W-:Y:S04]  /*3e820*/  STS.128 [R0], R156 ;  /* 0x0000009c00007388 */ /* 0x0045e80000000c00 */
[----:B--2---:R-:W2:Y:S04]  /*3e830*/  LDL.LU R156, [R1+0x274] ;  /* 0x00027400019c7983 */ /* 0x004ea80000300800 */
[----:B------:R-:W2:Y:S04]  /*3e840*/  LDL.LU R157, [R1+0x264] ;  /* 0x00026400019d7983 */ /* 0x000ea80000300800 */
[----:B------:R-:W2:Y:S04]  /*3e850*/  LDL.LU R158, [R1+0x254] ;  /* 0x00025400019e7983 */ /* 0x000ea80000300800 */
[----:B------:R-:W2:Y:S04]  /*3e860*/  LDL.LU R159, [R1+0x244] ;  /* 0x00024400019f7983 */ /* 0x000ea80000300800 */
[----:B------:R-:W3:Y:S04]  /*3e870*/  LDL.LU R160, [R1+0x278] ;  /* 0x0002780001a07983 */ /* 0x000ee80000300800 */
[----:B------:R-:W3:Y:S04]  /*3e880*/  LDL.LU R161, [R1+0x268] ;  /* 0x0002680001a17983 */ /* 0x000ee80000300800 */
[----:B------:R-:W3:Y:S04]  /*3e890*/  LDL.LU R162, [R1+0x258] ;  /* 0x0002580001a27983 */ /* 0x000ee80000300800 */
[----:B------:R-:W3:Y:S04]  /*3e8a0*/  LDL.LU R163, [R1+0x248] ;  /* 0x0002480001a37983 */ /* 0x000ee80000300800 */
[----:B--2---:R2:W-:Y:S04]  /*3e8b0*/  STS.128 [R0+0x400], R156 ;  /* 0x0004009c00007388 */ /* 0x0045e80000000c00 */
[----:B--2---:R-:W2:Y:S04]  /*3e8c0*/  LDL.LU R156, [R1+0x27c] ;  /* 0x00027c00019c7983 */ /* 0x004ea80000300800 */
[----:B------:R-:W2:Y:S04]  /*3e8d0*/  LDL.LU R157, [R1+0x26c] ;  /* 0x00026c00019d7983 */ /* 0x000ea80000300800 */
[----:B------:R-:W2:Y:S04]  /*3e8e0*/  LDL.LU R158, [R1+0x25c] ;  /* 0x00025c00019e7983 */ /* 0x000ea80000300800 */
[----:B------:R-:W2:Y:S04]  /*3e8f0*/  LDL.LU R159, [R1+0x24c] ;  /* 0x00024c00019f7983 */ /* 0x000ea80000300800 */
[----:B--2---:R2:W-:Y:S04]  /*3e900*/  STS.128 [R0+0x480], R156 ;  /* 0x0004809c00007388 */ /* 0x0045e80000000c00 */
[----:B--2---:R-:W2:Y:S04]  /*3e910*/  LDL.LU R156, [R1+0x180] ;  /* 0x00018000019c7983 */ /* 0x004ea80000300800 */
[----:B------:R-:W2:Y:S04]  /*3e920*/  LDL.LU R157, [R1+0x170] ;  /* 0x00017000019d7983 */ /* 0x000ea80000300800 */
[----:B------:R-:W2:Y:S04]  /*3e930*/  LDL.LU R158, [R1+0x160] ;  /* 0x00016000019e7983 */ /* 0x000ea80000300800 */
[----:B------:R-:W2:Y:S04]  /*3e940*/  LDL.LU R159, [R1+0xe0] ;  /* 0x0000e000019f7983 */ /* 0x000ea80000300800 */
[----:B---3--:R3:W-:Y:S04]  /*3e950*/  STS.128 [R0+0x80], R160 ;  /* 0x000080a000007388 */ /* 0x0087e80000000c00 */
[----:B---3--:R-:W3:Y:S04]  /*3e960*/  LDL.LU R160, [R1+0x184] ;  /* 0x0001840001a07983 */ /* 0x008ee80000300800 */
        /* <DEDUP_REMOVED lines=8> */
[----:B------:R-:W4:Y:S04]  /*3e9f0*/  LDL.LU R176, [R1+0x18c] ;  /* 0x00018c0001b07983 */ /* 0x000f280000300800 */
[----:B------:R-:W4:Y:S04]  /*3ea00*/  LDL.LU R177, [R1+0x17c] ;  /* 0x00017c0001b17983 */ /* 0x000f280000300800 */
[----:B------:R-:W4:Y:S04]  /*3ea10*/  LDL.LU R178, [R1+0x16c] ;  /* 0x00016c0001b27983 */ /* 0x000f280000300800 */
[----:B------:R-:W4:Y:S04]  /*3ea20*/  LDL.LU R179, [R1+0xec] ;  /* 0x0000ec0001b37983 */ /* 0x000f280000300800 */
[----:B------:R-:W4:Y:S04]  /*3ea30*/  LDL.LU R216, [R1+0x230] ;  /* 0x0002300001d87983 */ /* 0x000f280000300800 */
[----:B------:R-:W4:Y:S04]  /*3ea40*/  LDL.LU R217, [R1+0x220] ;  /* 0x0002200001d97983 */ /* 0x000f280000300800 */
[----:B------:R-:W4:Y:S04]  /*3ea50*/  LDL.LU R218, [R1+0x210] ;  /* 0x0002100001da7983 */ /* 0x000f280000300800 */
[----:B------:R-:W5:Y:S01]  /*3ea60*/  LDL.LU R219, [R1+0x200] ;  /* 0x0002000001db7983 */ /* 0x000f620000300800 */
[----:B------:R-:W-:Y:S01]  /*3ea70*/  IMAD.MOV.U32 R228, RZ, RZ, R173 ;  /* 0x000000ffffe47224 */ /* 0x000fe200078e00ad */
[----:B------:R-:W-:Y:S01]  /*3ea80*/  MOV R174, R246 ;  /* 0x000000f600ae7202 */ /* 0x000fe20000000f00 */
[----:B------:R-:W-:Y:S01]  /*3ea90*/  IMAD.MOV.U32 R225, RZ, RZ, R172 ;  /* 0x000000ffffe17224 */ /* 0x000fe200078e00ac */
[----:B---3--:R3:W-:Y:S01]  /*3eaa0*/  STS.128 [R0+0x500], R160 ;  /* 0x000500a000007388 */ /* 0x0087e20000000c00 */
[----:B------:R-:W-:-:S02]  /*3eab0*/  IMAD.MOV.U32 R172, RZ, RZ, R238 ;  /* 0x000000ffffac7224 */ /* 0x000fc400078e00ee */
[----:B------:R-:W-:Y:S02]  /*3eac0*/  IMAD.MOV.U32 R173, RZ, RZ, R242 ;  /* 0x000000ffffad7224 */ /* 0x000fe400078e00f2 */
[----:B------:R-:W-:Y:S02]  /*3ead0*/  IMAD.MOV.U32 R175, RZ, RZ, R250 ;  /* 0x000000ffffaf7224 */ /* 0x000fe400078e00fa */
[----:B------:R-:W-:-:S03]  /*3eae0*/  IMAD.MOV.U32 R250, RZ, RZ, R247 ;  /* 0x000000fffffa7224 */ /* 0x000fc600078e00f7 */
[----:B------:R1:W-:Y:S01]  /*3eaf0*/  STS.128 [R0+0x280], R172 ;  /* 0x000280ac00007388 */ /* 0x0003e20000000c00 */
[----:B---3--:R-:W-:Y:S02]  /*3eb00*/  IMAD.MOV.U32 R160, RZ, RZ, R237 ;  /* 0x000000ffffa07224 */ /* 0x008fe400078e00ed */
[----:B------:R-:W-:Y:S02]  /*3eb10*/  IMAD.MOV.U32 R161, RZ, RZ, R241 ;  /* 0x000000ffffa17224 */ /* 0x000fe400078e00f1 */
[----:B------:R-:W-:Y:S02]  /*3eb20*/  IMAD.MOV.U32 R162, RZ, RZ, R245 ;  /* 0x000000ffffa27224 */ /* 0x000fe400078e00f5 */
[----:B------:R-:W-:Y:S02]  /*3eb30*/  IMAD.MOV.U32 R163, RZ, RZ, R249 ;  /* 0x000000ffffa37224 */ /* 0x000fe400078e00f9 */
[----:B------:R-:W-:Y:S02]  /*3eb40*/  IMAD.MOV.U32 R249, RZ, RZ, R243 ;  /* 0x000000fffff97224 */ /* 0x000fe400078e00f3 */
[----:B-1----:R-:W-:Y:S01]  /*3eb50*/  IMAD.MOV.U32 R175, RZ, RZ, R122 ;  /* 0x000000ffffaf7224 */ /* 0x002fe200078e007a */
[----:B------:R1:W-:Y:S01]  /*3eb60*/  STS.128 [R0+0x600], R160 ;  /* 0x000600a000007388 */ /* 0x0003e20000000c00 */
[----:B------:R-:W-:-:S02]  /*3eb70*/  IMAD.MOV.U32 R172, RZ, RZ, R38 ;  /* 0x000000ffffac7224 */ /* 0x000fc400078e0026 */
[----:B------:R-:W-:Y:S02]  /*3eb80*/  IMAD.MOV.U32 R173, RZ, RZ, R6 ;  /* 0x000000ffffad7224 */ /* 0x000fe400078e0006 */
[----:B------:R-:W-:Y:S02]  /*3eb90*/  IMAD.MOV.U32 R174, RZ, RZ, R118 ;  /* 0x000000ffffae7224 */ /* 0x000fe400078e0076 */
[----:B------:R-:W-:-:S03]  /*3eba0*/  IMAD.MOV.U32 R122, RZ, RZ, R119 ;  /* 0x000000ffff7a7224 */ /* 0x000fc600078e0077 */
[----:B------:R-:W-:Y:S01]  /*3ebb0*/  STS.128 [R0+0x380], R172 ;  /* 0x000380ac00007388 */ /* 0x000fe20000000c00 */
[----:B-1----:R-:W-:Y:S01]  /*3ebc0*/  IMAD.MOV.U32 R163, RZ, RZ, R121 ;  /* 0x000000ffffa37224 */ /* 0x002fe200078e0079 */
[----:B------:R-:W-:Y:S01]  /*3ebd0*/  MOV R160, R37 ;  /* 0x0000002500a07202 */ /* 0x000fe20000000f00 */
[----:B------:R-:W-:Y:S01]  /*3ebe0*/  IMAD.MOV.U32 R161, RZ, RZ, R5 ;  /* 0x000000ffffa17224 */ /* 0x000fe200078e0005 */
[----:B------:R-:W-:Y:S01]  /*3ebf0*/  MOV R121, R7 ;  /* 0x0000000700797202 */ /* 0x000fe20000000f00 */
[----:B------:R-:W-:-:S05]  /*3ec00*/  IMAD.MOV.U32 R162, RZ, RZ, R117 ;  /* 0x000000ffffa27224 */ /* 0x000fca00078e0075 */
[----:B------:R-:W-:Y:S04]  /*3ec10*/  STS.128 [R0+0x700], R160 ;  /* 0x000700a000007388 */ /* 0x000fe80000000c00 */
[----:B--2---:R1:W-:Y:S02]  /*3ec20*/  STS.128 [R0+0x180], R156 ;  /* 0x0001809c00007388 */ /* 0x0043e40000000c00 */
[----:B-1----:R-:W-:Y:S01]  /*3ec30*/  IMAD.MOV.U32 R156, RZ, RZ, R236 ;  /* 0x000000ffff9c7224 */ /* 0x002fe200078e00ec */
[----:B------:R-:W-:Y:S01]  /*3ec40*/  MOV R157, R240 ;  /* 0x000000f0009d7202 */ /* 0x000fe20000000f00 */
[----:B------:R-:W-:Y:S02]  /*3ec50*/  IMAD.MOV.U32 R158, RZ, RZ, R244 ;  /* 0x000000ffff9e7224 */ /* 0x000fe400078e00f4 */
[----:B------:R-:W-:-:S02]  /*3ec60*/  IMAD.MOV.U32 R159, RZ, RZ, R248 ;  /* 0x000000ffff9f7224 */ /* 0x000fc400078e00f8 */
[----:B------:R-:W-:-:S03]  /*3ec70*/  IMAD.MOV.U32 R248, RZ, RZ, R239 ;  /* 0x000000fffff87224 */ /* 0x000fc600078e00ef */
[----:B------:R1:W-:Y:S04]  /*3ec80*/  STS.128 [R0+0x200], R156 ;  /* 0x0002009c00007388 */ /* 0x0003e80000000c00 */
[----:B----4-:R-:W-:Y:S04]  /*3ec90*/  STS.128 [R0+0x580], R176 ;  /* 0x000580b000007388 */ /* 0x010fe80000000c00 */
[----:B------:R-:W-:Y:S01]  /*3eca0*/  STS.128 [R0+0x680], R248 ;  /* 0x000680f800007388 */ /* 0x000fe20000000c00 */
[----:B-1----:R-:W-:Y:S02]  /*3ecb0*/  IMAD.MOV.U32 R159, RZ, RZ, R120 ;  /* 0x000000ffff9f7224 */ /* 0x002fe400078e0078 */
[----:B------:R-:W-:-:S02]  /*3ecc0*/  IMAD.MOV.U32 R156, RZ, RZ, R36 ;  /* 0x000000ffff9c7224 */ /* 0x000fc400078e0024 */
[----:B------:R-:W-:Y:S02]  /*3ecd0*/  IMAD.MOV.U32 R157, RZ, RZ, R4 ;  /* 0x000000ffff9d7224 */ /* 0x000fe400078e0004 */
[----:B------:R-:W-:Y:S02]  /*3ece0*/  IMAD.MOV.U32 R158, RZ, RZ, R116 ;  /* 0x000000ffff9e7224 */ /* 0x000fe400078e0074 */
[----:B------:R-:W-:-:S03]  /*3ecf0*/  IMAD.MOV.U32 R120, RZ, RZ, R39 ;  /* 0x000000ffff787224 */ /* 0x000fc600078e0027 */
[----:B------:R-:W-:Y:S04]  /*3ed00*/  STS.128 [R0+0x300], R156 ;  /* 0x0003009c00007388 */ /* 0x000fe80000000c00 */
[----:B------:R-:W-:Y:S04]  /*3ed10*/  STS.128 [R0+0x780], R120 ;  /* 0x0007807800007388 */ /* 0x000fe80000000c00 */
[----:B------:R-:W-:Y:S06]  /*3ed20*/  BAR.SYNC.DEFER_BLOCKING 0x0 ;  /* 0x0000000000007b1d */ /* 0x000fec0000010000 */
[----:B------:R-:W1:Y:S04]  /*3ed30*/  LDS.128 R212, [R2] ;  /* 0x0000000002d47984 */ /* 0x000e680000000c00 */
[----:B------:R-:W-:Y:S04]  /*3ed40*/  LDS.128 R196, [R2+0x800] ;  /* 0x0008000002c47984 */ /* 0x000fe80000000c00 */
[----:B------:R-:W-:Y:S04]  /*3ed50*/  LDS.128 R176, [R2+0x1000] ;  /* 0x0010000002b07984 */ /* 0x000fe80000000c00 */
[----:B------:R-:W-:Y:S04]  /*3ed60*/  LDS.128 R120, [R2+0x1800] ;  /* 0x0018000002787984 */ /* 0x000fe80000000c00 */
[----:B------:R-:W2:Y:S04]  /*3ed70*/  LDS.128 R208, [R224] ;  /* 0x00000000e0d07984 */ /* 0x000ea80000000c00 */
        /* <DEDUP_REMOVED lines=8> */
[----:B------:R-:W1:Y:S04]  /*3ee00*/  LDS.128 R180, [R3+0x800] ;  /* 0x0008000003b47984 */ /* 0x000e680000000c00 */
[----:B------:R-:W1:Y:S04]  /*3ee10*/  LDS.128 R156, [R3+0x1000] ;  /* 0x00100000039c7984 */ /* 0x000e680000000c00 */
[----:B------:R-:W1:Y:S04]  /*3ee20*/  LDS.128 R4, [R3+0x1800] ;  /* 0x0018000003047984 */ /* 0x000e680000000c00 */
[----:B------:R-:W-:Y:S06]  /*3ee30*/  BAR.SYNC.DEFER_BLOCKING 0x0 ;  /* 0x0000000000007b1d */ /* 0x000fec0000010000 */
[----:B-----5:R5:W-:Y:S04]  /*3ee40*/  STS.128 [R0], R216 ;  /* 0x000000d800007388 */ /* 0x020be80000000c00 */
[----:B-----5:R-:W5:Y:S04]  /*3ee50*/  LDL.LU R216, [R1+0x234] ;  /* 0x0002340001d87983 */ /* 0x020f680000300800 */
[----:B------:R-:W5:Y:S04]  /*3ee60*/  LDL.LU R217, [R1+0x224] ;  /* 0x0002240001d97983 */ /* 0x000f680000300800 */
[----:B------:R-:W5:Y:S04]  /*3ee70*/  LDL.LU R218, [R1+0x214] ;  /* 0x0002140001da7983 */ /* 0x000f680000300800 */
[----:B------:R-:W5:Y:S04]  /*3ee80*/  LDL.LU R219, [R1+0x204] ;  /* 0x0002040001db7983 */ /* 0x000f680000300800 */
[----:B------:R-:W2:Y:S04]  /*3ee90*/  LDL.LU R220, [R1+0x238] ;  /* 0x0002380001dc7983 */ /* 0x000ea80000300800 */
[----:B------:R-:W2:Y:S04]  /*3eea0*/  LDL.LU R221, [R1+0x228] ;  /* 0x0002280001dd7983 */ /* 0x000ea80000300800 */
[----:B------:R-:W2:Y:S04]  /*3eeb0*/  LDL.LU R222, [R1+0x218] ;  /* 0x0002180001de7983 */ /* 0x000ea80000300800 */
[----:B------:R-:W2:Y:S04]  /*3eec0*/  LDL.LU R223, [R1+0x208] ;  /* 0x0002080001df7983 */ /* 0x000ea80000300800 */
[----:B-----5:R5:W-:Y:S04]  /*3eed0*/  STS.128 [R0+0x400], R216 ;  /* 0x000400d800007388 */ /* 0x020be80000000c00 */
[----:B-----5:R-:W5:Y:S04]  /*3eee0*/  LDL.LU R216, [R1+0x23c] ;  /* 0x00023c0001d87983 */ /* 0x020f680000300800 */
[----:B------:R-:W5:Y:S04]  /*3eef0*/  LDL.LU R217, [R1+0x22c] ;  /* 0x00022c0001d97983 */ /* 0x000f680000300800 */
[----:B------:R-:W5:Y:S04]  /*3ef00*/  LDL.LU R218, [R1+0x21c] ;  /* 0x00021c0001da7983 */ /* 0x000f680000300800 */
[----:B------:R-:W5:Y:S04]  /*3ef10*/  LDL.LU R219, [R1+0x20c] ;  /* 0x00020c0001db7983 */ /* 0x000f680000300800 */
[----:B--2---:R-:W-:Y:S04]  /*3ef20*/  STS.128 [R0+0x80], R220 ;  /* 0x000080dc00007388 */ /* 0x004fe80000000c00 */
[----:B-----5:R2:W-:Y:S04]  /*3ef30*/  STS.128 [R0+0x480], R216 ;  /* 0x000480d800007388 */ /* 0x0205e80000000c00 */
[----:B--2---:R-:W2:Y:S01]  /*3ef40*/  LDL.LU R216, [R1+0xd0] ;  /* 0x0000d00001d87983 */ /* 0x004ea20000300800 */
[----:B------:R-:W-:-:S02]  /*3ef50*/  IMAD.MOV.U32 R217, RZ, RZ, R168 ;  /* 0x000000ffffd97224 */ /* 0x000fc400078e00a8 */
[----:B------:R-:W-:Y:S01]  /*3ef60*/  IMAD.MOV.U32 R218, RZ, RZ, R164 ;  /* 0x000000ffffda7224 */ /* 0x000fe200078e00a4 */
[----:B------:R-:W5:Y:S01]  /*3ef70*/  LDL.LU R220, [R1+0xd4] ;  /* 0x0000d40001dc7983 */ /* 0x000f620000300800 */
[----:B------:R-:W-:Y:S02]  /*3ef80*/  IMAD.MOV.U32 R219, RZ, RZ, R192 ;  /* 0x000000ffffdb7224 */ /* 0x000fe400078e00c0 */
[----:B------:R-:W-:Y:S02]  /*3ef90*/  IMAD.MOV.U32 R221, RZ, RZ, R169 ;  /* 0x000000ffffdd7224 */ /* 0x000fe400078e00a9 */
[----:B------:R-:W-:Y:S01]  /*3efa0*/  IMAD.MOV.U32 R222, RZ, RZ, R165 ;  /* 0x000000ffffde7224 */ /* 0x000fe200078e00a5 */
[----:B--2---:R2:W-:Y:S04]  /*3efb0*/  STS.128 [R0+0x100], R216 ;  /* 0x000100d800007388 */ /* 0x0045e80000000c00 */
[----:B--2---:R-:W2:Y:S04]  /*3efc0*/  LDL.LU R216, [R1+0xd8] ;  /* 0x0000d80001d87983 */ /* 0x004ea80000300800 */
[----:B------:R-:W3:Y:S01]  /*3efd0*/  LDL.LU R192, [R1+0xdc] ;  /* 0x0000dc0001c07983 */ /* 0x000ee20000300800 */
[----:B------:R-:W-:Y:S01]  /*3efe0*/  IMAD.MOV.U32 R223, RZ, RZ, R193 ;  /* 0x000000ffffdf7224 */ /* 0x000fe200078e00c1 */
[----:B------:R-:W-:Y:S01]  /*3eff0*/  MOV R218, R166 ;  /* 0x000000a600da7202 */ /* 0x000fe20000000f00 */
[----:B------:R-:W-:-:S02]  /*3f000*/  IMAD.MOV.U32 R217, RZ, RZ, R170 ;  /* 0x000000ffffd97224 */ /* 0x000fc400078e00aa */
[----:B------:R-:W-:Y:S01]  /*3f010*/  IMAD.MOV.U32 R219, RZ, RZ, R194 ;  /* 0x000000ffffdb7224 */ /* 0x000fe200078e00c2 */
[----:B-----5:R5:W-:Y:S04]  /*3f020*/  STS.128 [R0+0x500], R220 ;  /* 0x000500dc00007388 */ /* 0x020be80000000c00 */
[----:B-----5:R-:W5:Y:S01]  /*3f030*/  LDL.LU R220, [R1+0xd78] ;  /* 0x000d780001dc7983 */ /* 0x020f620000300800 */
[----:B------:R-:W-:Y:S02]  /*3f040*/  IMAD.MOV.U32 R193, RZ, RZ, R171 ;  /* 0x000000ffffc17224 */ /* 0x000fe400078e00ab */
[----:B------:R-:W-:Y:S01]  /*3f050*/  IMAD.MOV.U32 R194, RZ, RZ, R167 ;  /* 0x000000ffffc27224 */ /* 0x000fe200078e00a7 */
[----:B--2---:R2:W-:Y:S04]  /*3f060*/  STS.128 [R0+0x180], R216 ;  /* 0x000180d800007388 */ /* 0x0045e80000000c00 */
[----:B--2---:R-:W2:Y:S01]  /*3f070*/  LDL.LU R219, [R1+0x358] ;  /* 0x0003580001db7983 */ /* 0x004ea20000300800 */
[----:B------:R-:W-:-:S03]  /*3f080*/  IMAD.MOV.U32 R166, RZ, RZ, R76 ;  /* 0x000000ffffa67224 */ /* 0x000fc600078e004c */
[----:B---3--:R3:W-:Y:S01]  /*3f090*/  STS.128 [R0+0x580], R192 ;  /* 0x000580c000007388 */ /* 0x0087e20000000c00 */
[----:B------:R-:W-:Y:S02]  /*3f0a0*/  IMAD.MOV.U32 R167, RZ, RZ, R68 ;  /* 0x000000ffffa77224 */ /* 0x000fe400078e0044 */
[----:B------:R-:W-:Y:S01]  /*3f0b0*/  IMAD.MOV.U32 R170, RZ, RZ, R77 ;  /* 0x000000ffffaa7224 */ /* 0x000fe200078e004d */
[----:B------:R-:W4:Y:S01]  /*3f0c0*/  LDL.LU R218, [R1+0xddc] ;  /* 0x000ddc0001da7983 */ /* 0x000f220000300800 */
[----:B------:R-:W-:Y:S02]  /*3f0d0*/  IMAD.MOV.U32 R171, RZ, RZ, R69 ;  /* 0x000000ffffab7224 */ /* 0x000fe400078e0045 */
[----:B------:R-:W-:Y:S01]  /*3f0e0*/  IMAD.MOV.U32 R68, RZ, RZ, R87 ;  /* 0x000000ffff447224 */ /* 0x000fe200078e0057 */
[----:B------:R-:W-:Y:S01]  /*3f0f0*/  MOV R169, R81 ;  /* 0x0000005100a97202 */ /* 0x000fe20000000f00 */
[----:B------:R-:W-:Y:S01]  /*3f100*/  IMAD.MOV.U32 R69, RZ, RZ, R83 ;  /* 0x000000ffff457224 */ /* 0x000fe200078e0053 */
[----:B------:R-:W4:Y:S01]  /*3f110*/  LDL.LU R217, [R1+0xdd8] ;  /* 0x000dd80001d97983 */ /* 0x000f220000300800 */
[----:B------:R-:W-:-:S02]  /*3f120*/  IMAD.MOV.U32 R76, RZ, RZ, R124 ;  /* 0x000000ffff4c7224 */ /* 0x000fc400078e007c */
[----:B------:R-:W-:Y:S01]  /*3f130*/  IMAD.MOV.U32 R77, RZ, RZ, R136 ;  /* 0x000000ffff4d7224 */ /* 0x000fe200078e0088 */
[----:B------:R-:W4:Y:S01]  /*3f140*/  LDL.LU R216, [R1+0xdd4] ;  /* 0x000dd40001d87983 */ /* 0x000f220000300800 */
[----:B---3--:R-:W-:Y:S01]  /*3f150*/  IMAD.MOV.U32 R195, RZ, RZ, R70 ;  /* 0x000000ffffc37224 */ /* 0x008fe200078e0046 */
[----:B------:R-:W-:Y:S01]  /*3f160*/  MOV R70, R79 ;  /* 0x0000004f00467202 */ /* 0x000fe20000000f00 */
[----:B------:R-:W-:Y:S02]  /*3f170*/  IMAD.MOV.U32 R194, RZ, RZ, R78 ;  /* 0x000000ffffc27224 */ /* 0x000fe400078e004e */
[----:B------:R-:W-:Y:S02]  /*3f180*/  IMAD.MOV.U32 R78, RZ, RZ, R140 ;  /* 0x000000ffff4e7224 */ /* 0x000fe400078e008c */
[----:B------:R-:W-:Y:S01]  /*3f190*/  IMAD.MOV.U32 R79, RZ, RZ, R144 ;  /* 0x000000ffff4f7224 */ /* 0x000fe200078e0090 */
[----:B------:R3:W-:Y:S01]  /*3f1a0*/  STS.128 [R0+0x680], R68 ;  /* 0x0006804400007388 */ /* 0x0007e20000000c00 */
[----:B------:R-:W-:-:S03]  /*3f1b0*/  IMAD.MOV.U32 R164, RZ, RZ, R84 ;  /* 0x000000ffffa47224 */ /* 0x000fc600078e0054 */
[----:B------:R1:W-:Y:S01]  /*3f1c0*/  STS.128 [R0+0x300], R76 ;  /* 0x0003004c00007388 */ /* 0x0003e20000000c00 */
[----:B------:R-:W-:Y:S02]  /*3f1d0*/  IMAD.MOV.U32 R165, RZ, RZ, R80 ;  /* 0x000000ffffa57224 */ /* 0x000fe400078e0050 */
[----:B------:R-:W-:Y:S01]  /*3f1e0*/  IMAD.MOV.U32 R168, RZ, RZ, R85 ;  /* 0x000000ffffa87224 */ /* 0x000fe200078e0055 */
[----:B------:R-:W4:Y:S01]  /*3f1f0*/  LDL.LU R84, [R1+0xde4] ;  /* 0x000de40001547983 */ /* 0x000f220000300800 */
[----:B------:R-:W-:Y:S02]  /*3f200*/  IMAD.MOV.U32 R192, RZ, RZ, R86 ;  /* 0x000000ffffc07224 */ /* 0x000fe400078e0056 */
[----:B------:R-:W-:Y:S02]  /*3f210*/  IMAD.MOV.U32 R193, RZ, RZ, R82 ;  /* 0x000000ffffc17224 */ /* 0x000fe400078e0052 */
[----:B------:R-:W-:Y:S02]  /*3f220*/  IMAD.MOV.U32 R136, RZ, RZ, R125 ;  /* 0x000000ffff887224 */ /* 0x000fe400078e007d */
[----:B---3--:R-:W-:-:S02]  /*3f230*/  IMAD.MOV.U32 R69, RZ, RZ, R138 ;  /* 0x000000ffff457224 */ /* 0x008fc400078e008a */
[----:B------:R-:W-:Y:S01]  /*3f240*/  IMAD.MOV.U32 R68, RZ, RZ, R126 ;  /* 0x000000ffff447224 */ /* 0x000fe200078e007e */
[----:B-1----:R-:W-:Y:S01]  /*3f250*/  MOV R77, R139 ;  /* 0x0000008b004d7202 */ /* 0x002fe20000000f00 */
[----:B------:R-:W-:Y:S02]  /*3f260*/  IMAD.MOV.U32 R76, RZ, RZ, R127 ;  /* 0x000000ffff4c7224 */ /* 0x000fe400078e007f */
[----:B------:R-:W-:Y:S02]  /*3f270*/  IMAD.MOV.U32 R70, RZ, RZ, R142 ;  /* 0x000000ffff467224 */ /* 0x000fe400078e008e */
[----:B------:R-:W-:Y:S02]  /*3f280*/  IMAD.MOV.U32 R71, RZ, RZ, R146 ;  /* 0x000000ffff477224 */ /* 0x000fe400078e0092 */
[----:B------:R-:W-:Y:S02]  /*3f290*/  IMAD.MOV.U32 R78, RZ, RZ, R143 ;  /* 0x000000ffff4e7224 */ /* 0x000fe400078e008f */
[----:B------:R-:W-:Y:S01]  /*3f2a0*/  IMAD.MOV.U32 R79, RZ, RZ, R147 ;  /* 0x000000ffff4f7224 */ /* 0x000fe200078e0093 */
[----:B------:R-:W-:Y:S01]  /*3f2b0*/  STS.128 [R0+0x200], R164 ;  /* 0x000200a400007388 */ /* 0x000fe20000000c00 */
[----:B------:R-:W-:-:S02]  /*3f2c0*/  IMAD.MOV.U32 R138, RZ, RZ, R141 ;  /* 0x000000ffff8a7224 */ /* 0x000fc400078e008d */
[----:B------:R-:W-:Y:S01]  /*3f2d0*/  IMAD.MOV.U32 R139, RZ, RZ, R145 ;  /* 0x000000ffff8b7224 */ /* 0x000fe200078e0091 */
[----:B------:R-:W-:Y:S04]  /*3f2e0*/  STS.128 [R0+0x600], R168 ;  /* 0x000600a800007388 */ /* 0x000fe80000000c00 */
[----:B------:R-:W-:Y:S04]  /*3f2f0*/  STS.128 [R0+0x280], R192 ;  /* 0x000280c000007388 */ /* 0x000fe80000000c00 */
[----:B------:R-:W-:Y:S04]  /*3f300*/  STS.128 [R0+0x700], R136 ;  /* 0x0007008800007388 */ /* 0x000fe80000000c00 */
[----:B------:R-:W-:Y:S04]  /*3f310*/  STS.128 [R0+0x380], R68 ;  /* 0x0003804400007388 */ /* 0x000fe80000000c00 */
[----:B------:R1:W-:Y:S01]  /*3f320*/  STS.128 [R0+0x780], R76 ;  /* 0x0007804c00007388 */ /* 0x0003e20000000c00 */
[C---:B-----5:R-:W-:Y:S01]  /*3f330*/  IMAD R81, R220.reuse, c[0x0][0x194], RZ ;  /* 0x00006500dc517a24 */ /* 0x060fe200078e02ff */
[----:B------:R-:W-:-:S02]  /*3f340*/  ISETP.GE.AND P0, PT, R220, c[0x0][0x178], PT ;  /* 0x00005e00dc007a0c */ /* 0x000fc40003f06270 */
[----:B------:R-:W3:Y:S02]  /*3f350*/  LDL.LU R87, [R1+0xde8] ;  /* 0x000de80001577983 */ /* 0x000ee40000300800 */
[C---:B------:R-:W-:Y:S02]  /*3f360*/  LEA R80, P1, R81.reuse, c[0x0][0x170], 0x2 ;  /* 0x00005c0051507a11 */ /* 0x040fe400078210ff */
[----:B------:R-:W5:Y:S04]  /*3f370*/  LDL.LU R86, [R1+0xde0] ;  /* 0x000de00001567983 */ /* 0x000f680000300800 */
[----:B------:R-:W5:Y:S01]  /*3f380*/  LDL.LU R83, [R1+0xdd0] ;  /* 0x000dd00001537983 */ /* 0x000f620000300800 */
[----:B-1----:R-:W-:-:S03]  /*3f390*/  LEA.HI.X.SX32 R0, R81, c[0x0][0x174], 0x2, P1 ;  /* 0x00005d0051007a11 */ /* 0x002fc600008f16ff */
[----:B------:R-:W5:Y:S04]  /*3f3a0*/  LDL.LU R229, [R1+0x50] ;  /* 0x0000500001e57983 */ /* 0x000f680000300800 */
[----:B------:R-:W-:Y:S01]  /*3f3b0*/  BAR.SYNC.DEFER_BLOCKING 0x0 ;  /* 0x0000000000007b1d */ /* 0x000fe20000010000 */
[C---:B--2---:R-:W-:Y:S01]  /*3f3c0*/  IMAD R82, R219.reuse, c[0x0][0x198], RZ ;  /* 0x00006600db527a24 */ /* 0x044fe200078e02ff */
[----:B------:R-:W-:-:S04]  /*3f3d0*/  ISETP.LT.AND P5, PT, R219, c[0x0][0x17c], !P0 ;  /* 0x00005f00db007a0c */ /* 0x000fc800047a1270 */
[----:B------:R-:W-:-:S04]  /*3f3e0*/  LEA R68, P1, R82, R80, 0x2 ;  /* 0x0000005052447211 */ /* 0x000fc800078210ff */
[----:B------:R-:W-:Y:S02]  /*3f3f0*/  LEA.HI.X.SX32 R69, R82, R0, 0x2, P1 ;  /* 0x0000000052457211 */ /* 0x000fe400008f16ff */
[----:B------:R-:W2:Y:S04]  /*3f400*/  LDL.LU R82, [R1+0xdf0] ;  /* 0x000df00001527983 */ /* 0x000ea80000300800 */
[----:B------:R1:W-:Y:S04]  /*3f410*/  @P5 STG.E [R68.64], R225 ;  /* 0x000000e144005986 */ /* 0x0003e8000c101908 */
[----:B-1----:R-:W2:Y:S01]  /*3f420*/  LDL.LU R225, [R1+0x10] ;  /* 0x0000100001e17983 */ /* 0x002ea20000300800 */
[C---:B----4-:R-:W-:Y:S01]  /*3f430*/  IMAD R71, R218.reuse, c[0x0][0x198], RZ ;  /* 0x00006600da477a24 */ /* 0x050fe200078e02ff */
[----:B------:R-:W-:Y:S01]  /*3f440*/  ISETP.LT.AND P3, PT, R218, c[0x0][0x17c], !P0 ;  /* 0x00005f00da007a0c */ /* 0x000fe20004761270 */
[C---:B------:R-:W-:Y:S01]  /*3f450*/  IMAD R77, R217.reuse, c[0x0][0x198], RZ ;  /* 0x00006600d94d7a24 */ /* 0x040fe200078e02ff */
[----:B------:R-:W-:Y:S01]  /*3f460*/  ISETP.LT.AND P2, PT, R217, c[0x0][0x17c], !P0 ;  /* 0x00005f00d9007a0c */ /* 0x000fe20004741270 */
[C---:B------:R-:W-:Y:S01]  /*3f470*/  IMAD R78, R216.reuse, c[0x0][0x198], RZ ;  /* 0x00006600d84e7a24 */ /* 0x040fe200078e02ff */
[C---:B------:R-:W-:Y:S01]  /*3f480*/  LEA R70, P4, R71.reuse, R80, 0x2 ;  /* 0x0000005047467211 */ /* 0x040fe200078810ff */
[----:B------:R-:W4:Y:S01]  /*3f490*/  LDL.LU R85, [R1+0xdf4] ;  /* 0x000df40001557983 */ /* 0x000f220000300800 */
[----:B------:R-:W-:Y:S01]  /*3f4a0*/  ISETP.LT.AND P1, PT, R216, c[0x0][0x17c], !P0 ;  /* 0x00005f00d8007a0c */ /* 0x000fe20004721270 */
[----:B------:R-:W-:Y:S01]  /*3f4b0*/  IMAD R79, R84, c[0x0][0x198], RZ ;  /* 0x00006600544f7a24 */ /* 0x000fe200078e02ff */
[----:B------:R-:W-:-:S02]  /*3f4c0*/  LEA.HI.X.SX32 R71, R71, R0, 0x2, P4 ;  /* 0x0000000047477211 */ /* 0x000fc400020f16ff */
[----:B------:R-:W-:Y:S02]  /*3f4d0*/  ISETP.LT.AND P4, PT, R84, c[0x0][0x17c], !P0 ;  /* 0x00005f0054007a0c */ /* 0x000fe40004781270 */
[----:B------:R-:W4:Y:S01]  /*3f4e0*/  LDL.LU R84, [R1+0xdec] ;  /* 0x000dec0001547983 */ /* 0x000f220000300800 */
[----:B------:R-:W-:-:S03]  /*3f4f0*/  LEA R68, P5, R77, R80, 0x2 ;  /* 0x000000504d447211 */ /* 0x000fc600078a10ff */
[----:B------:R-:W4:Y:S01]  /*3f500*/  LDL.LU R81, [R1+0xdcc] ;  /* 0x000dcc0001517983 */ /* 0x000f220000300800 */
[C---:B------:R-:W-:Y:S02]  /*3f510*/  LEA R76, P6, R78.reuse, R80, 0x2 ;  /* 0x000000504e4c7211 */ /* 0x040fe400078c10ff */
[-C--:B------:R-:W-:Y:S01]  /*3f520*/  LEA.HI.X.SX32 R69, R77, R0.reuse, 0x2, P5 ;  /* 0x000000004d457211 */ /* 0x080fe200028f16ff */
[----:B------:R1:W-:Y:S01]  /*3f530*/  @P3 STG.E [R70.64], R228 ;  /* 0x000000e446003986 */ /* 0x0003e2000c101908 */
[----:B------:R-:W-:-:S03]  /*3f540*/  LEA.HI.X.SX32 R77, R78, R0, 0x2, P6 ;  /* 0x000000004e4d7211 */ /* 0x000fc600030f16ff */
[----:B------:R1:W-:Y:S04]  /*3f550*/  @P2 STG.E [R68.64], R64 ;  /* 0x0000004044002986 */ /* 0x0003e8000c101908 */
[----:B------:R3:W-:Y:S04]  /*3f560*/  @P1 STG.E [R76.64], R60 ;  /* 0x0000003c4c001986 */ /* 0x0007e8000c101908 */
[----:B-1----:R-:W4:Y:S04]  /*3f570*/  LDL.LU R228, [R1+0x40] ;  /* 0x0000400001e47983 */ /* 0x002f280000300800 */
[----:B------:R-:W4:Y:S01]  /*3f580*/  LDL.LU R78, [R1+0xdf8] ;  /* 0x000df800014e7983 */ /* 0x000f220000300800 */
[----:B------:R-:W-:-:S04]  /*3f590*/  LEA R68, P5, R79, R80, 0x2 ;  /* 0x000000504f447211 */ /* 0x000fc800078a10ff */
[----:B------:R-:W-:Y:S01]  /*3f5a0*/  LEA.HI.X.SX32 R69, R79, R0, 0x2, P5 ;  /* 0x000000004f457211 */ /* 0x000fe200028f16ff */
[C---:B---3--:R-:W-:Y:S01]  /*3f5b0*/  IMAD R60, R87.reuse, c[0x0][0x198], RZ ;  /* 0x00006600573c7a24 */ /* 0x048fe200078e02ff */
[----:B------:R-:W-:Y:S01]  /*3f5c0*/  ISETP.LT.AND P3, PT, R87, c[0x0][0x17c], !P0 ;  /* 0x00005f0057007a0c */ /* 0x000fe20004761270 */
[----:B-----5:R-:W-:-:S03]  /*3f5d0*/  IMAD R64, R86, c[0x0][0x198], RZ ;  /* 0x0000660056407a24 */ /* 0x020fc600078e02ff */
[----:B------:R-:W-:-:S04]  /*3f5e0*/  LEA R70, P5, R60, R80, 0x2 ;  /* 0x000000503c467211 */ /* 0x000fc800078a10ff */
[----:B------:R-:W-:Y:S01]  /*3f5f0*/  LEA.HI.X.SX32 R71, R60, R0, 0x2, P5 ;  /* 0x000000003c477211 */ /* 0x000fe200028f16ff */
[C---:B------:R-:W-:Y:S01]  /*3f600*/  IMAD R77, R83.reuse, c[0x0][0x198], RZ ;  /* 0x00006600534d7a24 */ /* 0x040fe200078e02ff */
[----:B------:R1:W-:Y:S01]  /*3f610*/  @P4 STG.E [R68.64], R229 ;  /* 0x000000e544004986 */ /* 0x0003e2000c101908 */
[----:B------:R-:W-:-:S03]  /*3f620*/  ISETP.LT.AND P1, PT, R83, c[0x0][0x17c], !P0 ;  /* 0x00005f0053007a0c */ /* 0x000fc60004721270 */
[----:B------:R-:W3:Y:S01]  /*3f630*/  LDL.LU R83, [R1+0xdc8] ;  /* 0x000dc80001537983 */ /* 0x000ee20000300800 */
[----:B-1----:R-:W-:-:S04]  /*3f640*/  LEA R68, P4, R64, R80, 0x2 ;  /* 0x0000005040447211 */ /* 0x002fc800078810ff */
[----:B------:R-:W-:Y:S02]  /*3f650*/  LEA.HI.X.SX32 R69, R64, R0, 0x2, P4 ;  /* 0x0000000040457211 */ /* 0x000fe400020f16ff */
[C---:B--2---:R-:W-:Y:S01]  /*3f660*/  ISETP.LT.AND P5, PT, R82.reuse, c[0x0][0x17c], !P0 ;  /* 0x00005f0052007a0c */ /* 0x044fe200047a1270 */
[----:B------:R-:W-:Y:S02]  /*3f670*/  IMAD R60, R82, c[0x0][0x198], RZ ;  /* 0x00006600523c7a24 */ /* 0x000fe400078e02ff */
[----:B------:R-:W2:Y:S04]  /*3f680*/  LDL.LU R82, [R1+0xdc4] ;  /* 0x000dc40001527983 */ /* 0x000ea80000300800 */
[----:B------:R-:W5:Y:S04]  /*3f690*/  LDL.LU R64, [R1+0xdc0] ;  /* 0x000dc00001407983 */ /* 0x000f680000300800 */
[----:B------:R1:W-:Y:S04]  /*3f6a0*/  @P3 STG.E [R70.64], R225 ;  /* 0x000000e146003986 */ /* 0x0003e8000c101908 */
[----:B-1----:R-:W2:Y:S01]  /*3f6b0*/  LDL.LU R225, [R1+0x30] ;  /* 0x0000300001e17983 */ /* 0x002ea20000300800 */
[----:B------:R-:W-:-:S02]  /*3f6c0*/  ISETP.LT.AND P2, PT, R86, c[0x0][0x17c], !P0 ;  /* 0x00005f0056007a0c */ /* 0x000fc40004741270 */
[----:B------:R-:W-:-:S04]  /*3f6d0*/  LEA R76, P6, R77, R80, 0x2 ;  /* 0x000000504d4c7211 */ /* 0x000fc800078c10ff */
[----:B------:R-:W-:-:S07]  /*3f6e0*/  LEA.HI.X.SX32 R77, R77, R0, 0x2, P6 ;  /* 0x000000004d4d7211 */ /* 0x000fce00030f16ff */
[----:B------:R1:W-:Y:S04]  /*3f6f0*/  @P2 STG.E [R68.64], R56 ;  /* 0x0000003844002986 */ /* 0x0003e8000c101908 */
[----:B------:R1:W-:Y:S01]  /*3f700*/  @P1 STG.E [R76.64], R52 ;  /* 0x000000344c001986 */ /* 0x0003e2000c101908 */
[----:B----4-:R-:W-:Y:S02]  /*3f710*/  ISETP.LT.AND P1, PT, R81, c[0x0][0x17c], !P0 ;  /* 0x00005f0051007a0c */ /* 0x010fe40004721270 */
[----:B-1----:R-:W-:Y:S01]  /*3f720*/  LEA R68, P4, R60, R80, 0x2 ;  /* 0x000000503c447211 */ /* 0x002fe200078810ff */
[----:B------:R-:W-:-:S03]  /*3f730*/  IMAD R52, R85, c[0x0][0x198], RZ ;  /* 0x0000660055347a24 */ /* 0x000fc600078e02ff */
[----:B------:R-:W-:Y:S01]  /*3f740*/  LEA.HI.X.SX32 R69, R60, R0, 0x2, P4 ;  /* 0x000000003c457211 */ /* 0x000fe200020f16ff */
[----:B------:R-:W-:Y:S02]  /*3f750*/  IMAD R60, R81, c[0x0][0x198], RZ ;  /* 0x00006600513c7a24 */ /* 0x000fe400078e02ff */
[----:B------:R-:W4:Y:S01]  /*3f760*/  LDL.LU R81, [R1+0xdbc] ;  /* 0x000dbc0001517983 */ /* 0x000f220000300800 */
[----:B------:R-:W-:Y:S01]  /*3f770*/  ISETP.LT.AND P3, PT, R85, c[0x0][0x17c], !P0 ;  /* 0x00005f0055007a0c */ /* 0x000fe20004761270 */
[----:B------:R-:W-:Y:S01]  /*3f780*/  IMAD R56, R84, c[0x0][0x198], RZ ;  /* 0x0000660054387a24 */ /* 0x000fe200078e02ff */
[----:B------:R-:W-:Y:S02]  /*3f790*/  LEA R70, P4, R52, R80, 0x2 ;  /* 0x0000005034467211 */ /* 0x000fe400078810ff */
[----:B------:R-:W-:Y:S01]  /*3f7a0*/  ISETP.LT.AND P2, PT, R84, c[0x0][0x17c], !P0 ;  /* 0x00005f0054007a0c */ /* 0x000fe20004741270 */
[----:B------:R1:W-:Y:S01]  /*3f7b0*/  @P5 STG.E [R68.64], R228 ;  /* 0x000000e444005986 */ /* 0x0003e2000c101908 */
[----:B------:R-:W-:Y:S01]  /*3f7c0*/  LEA.HI.X.SX32 R71, R52, R0, 0x2, P4 ;  /* 0x0000000034477211 */ /* 0x000fe200020f16ff */
[C---:B------:R-:W-:Y:S01]  /*3f7d0*/  IMAD R52, R78.reuse, c[0x0][0x198], RZ ;  /* 0x000066004e347a24 */ /* 0x040fe200078e02ff */
[----:B------:R-:W-:Y:S01]  /*3f7e0*/  ISETP.LT.AND P4, PT, R78, c[0x0][0x17c], !P0 ;  /* 0x00005f004e007a0c */ /* 0x000fe20004781270 */
[----:B------:R-:W4:Y:S04]  /*3f7f0*/  LDL.LU R79, [R1+0xdb8] ;  /* 0x000db800014f7983 */ /* 0x000f280000300800 */
[----:B------:R-:W4:Y:S01]  /*3f800*/  LDL.LU R78, [R1+0xdb4] ;  /* 0x000db400014e7983 */ /* 0x000f220000300800 */
[----:B-1----:R-:W-:-:S02]  /*3f810*/  LEA R68, P6, R56, R80, 0x2 ;  /* 0x0000005038447211 */ /* 0x002fc400078c10ff */
[----:B------:R-:W-:Y:S02]  /*3f820*/  LEA R76, P5, R60, R80, 0x2 ;  /* 0x000000503c4c7211 */ /* 0x000fe400078a10ff */
[-C--:B------:R-:W-:Y:S02]  /*3f830*/  LEA.HI.X.SX32 R69, R56, R0.reuse, 0x2, P6 ;  /* 0x0000000038457211 */ /* 0x080fe400030f16ff */
[----:B------:R-:W4:Y:S01]  /*3f840*/  LDL.LU R56, [R1+0xdb0] ;  /* 0x000db00001387983 */ /* 0x000f220000300800 */
[----:B------:R-:W-:-:S03]  /*3f850*/  LEA.HI.X.SX32 R77, R60, R0, 0x2, P5 ;  /* 0x000000003c4d7211 */ /* 0x000fc600028f16ff */
[----:B------:R-:W4:Y:S04]  /*3f860*/  LDL.LU R228, [R1+0x64] ;  /* 0x0000640001e47983 */ /* 0x000f280000300800 */
[----:B------:R-:W-:Y:S04]  /*3f870*/  @P3 STG.E [R70.64], R48 ;  /* 0x0000003046003986 */ /* 0x000fe8000c101908 */
[----:B------:R1:W-:Y:S04]  /*3f880*/  @P2 STG.E [R68.64], R44 ;  /* 0x0000002c44002986 */ /* 0x0003e8000c101908 */
[----:B------:R2:W-:Y:S01]  /*3f890*/  @P1 STG.E [R76.64], R40 ;  /* 0x000000284c001986 */ /* 0x0005e2000c101908 */
[----:B-1----:R-:W-:-:S04]  /*3f8a0*/  LEA R68, P5, R52, R80, 0x2 ;  /* 0x0000005034447211 */ /* 0x002fc800078a10ff */
[----:B------:R-:W-:Y:S02]  /*3f8b0*/  LEA.HI.X.SX32 R69, R52, R0, 0x2, P5 ;  /* 0x0000000034457211 */ /* 0x000fe400028f16ff */
[C---:B-----5:R-:W-:Y:S01]  /*3f8c0*/  ISETP.LT.AND P1, PT, R64.reuse, c[0x0][0x17c], !P0 ;  /* 0x00005f0040007a0c */ /* 0x060fe20004721270 */
[----:B------:R-:W-:Y:S02]  /*3f8d0*/  IMAD R48, R64, c[0x0][0x198], RZ ;  /* 0x0000660040307a24 */ /* 0x000fe400078e02ff */
[----:B------:R-:W5:Y:S04]  /*3f8e0*/  LDL.LU R64, [R1+0xdac] ;  /* 0x000dac0001407983 */ /* 0x000f680000300800 */
[----:B--2---:R1:W-:Y:S01]  /*3f8f0*/  @P4 STG.E [R68.64], R225 ;  /* 0x000000e144004986 */ /* 0x0043e2000c101908 */
[----:B------:R-:W-:-:S03]  /*3f900*/  LEA R76, P4, R48, R80, 0x2 ;  /* 0x00000050304c7211 */ /* 0x000fc600078810ff */
[----:B-1----:R-:W2:Y:S01]  /*3f910*/  LDL.LU R225, [R1+0x24] ;  /* 0x0000240001e17983 */ /* 0x002ea20000300800 */
[----:B------:R-:W-:-:S03]  /*3f920*/  LEA.HI.X.SX32 R77, R48, R0, 0x2, P4 ;  /* 0x00000000304d7211 */ /* 0x000fc600020f16ff */
[----:B------:R-:W5:Y:S04]  /*3f930*/  LDL.LU R60, [R1+0xda8] ;  /* 0x000da800013c7983 */ /* 0x000f680000300800 */
[----:B------:R-:W5:Y:S01]  /*3f940*/  LDL.LU R48, [R1+0xda4] ;  /* 0x000da40001307983 */ /* 0x000f620000300800 */
[C---:B---3--:R-:W-:Y:S01]  /*3f950*/  IMAD R40, R83.reuse, c[0x0][0x198], RZ ;  /* 0x0000660053287a24 */ /* 0x048fe200078e02ff */
[----:B------:R-:W-:Y:S01]  /*3f960*/  ISETP.LT.AND P3, PT, R83, c[0x0][0x17c], !P0 ;  /* 0x00005f0053007a0c */ /* 0x000fe20004761270 */
[C---:B------:R-:W-:Y:S01]  /*3f970*/  IMAD R44, R82.reuse, c[0x0][0x198], RZ ;  /* 0x00006600522c7a24 */ /* 0x040fe200078e02ff */
[----:B------:R-:W-:Y:S01]  /*3f980*/  ISETP.LT.AND P2, PT, R82, c[0x0][0x17c], !P0 ;  /* 0x00005f0052007a0c */ /* 0x000fe20004741270 */
[----:B------:R-:W3:Y:S01]  /*3f990*/  LDL.LU R229, [R1+0x54] ;  /* 0x0000540001e57983 */ /* 0x000ee20000300800 */
[----:B------:R-:W-:-:S02]  /*3f9a0*/  LEA R70, P5, R40, R80, 0x2 ;  /* 0x0000005028467211 */ /* 0x000fc400078a10ff */
[----:B------:R-:W-:Y:S02]  /*3f9b0*/  LEA R68, P6, R44, R80, 0x2 ;  /* 0x000000502c447211 */ /* 0x000fe400078c10ff */
[-C--:B------:R-:W-:Y:S02]  /*3f9c0*/  LEA.HI.X.SX32 R71, R40, R0.reuse, 0x2, P5 ;  /* 0x0000000028477211 */ /* 0x080fe400028f16ff */
[----:B------:R-:W-:Y:S01]  /*3f9d0*/  LEA.HI.X.SX32 R69, R44, R0, 0x2, P6 ;  /* 0x000000002c457211 */ /* 0x000fe200030f16ff */
[C---:B----4-:R-:W-:Y:S01]  /*3f9e0*/  IMAD R40, R81.reuse, c[0x0][0x198], RZ ;  /* 0x0000660051287a24 */ /* 0x050fe200078e02ff */
[----:B------:R-:W-:Y:S01]  /*3f9f0*/  ISETP.LT.AND P5, PT, R81, c[0x0][0x17c], !P0 ;  /* 0x00005f0051007a0c */ /* 0x000fe200047a1270 */
[----:B------:R1:W-:Y:S04]  /*3fa00*/  @P3 STG.E [R70.64], R16 ;  /* 0x0000001046003986 */ /* 0x0003e8000c101908 */
[----:B------:R4:W-:Y:S04]  /*3fa10*/  @P2 STG.E [R68.64], R12 ;  /* 0x0000000c44002986 */ /* 0x0009e8000c101908 */
[----:B------:R4:W-:Y:S01]  /*3fa20*/  @P1 STG.E [R76.64], R8 ;  /* 0x000000084c001986 */ /* 0x0009e2000c101908 */
[C---:B------:R-:W-:Y:S01]  /*3fa30*/  ISETP.LT.AND P3, PT, R78.reuse, c[0x0][0x17c], !P0 ;  /* 0x00005f004e007a0c */ /* 0x040fe20004761270 */
[----:B-1----:R-:W-:-:S02]  /*3fa40*/  IMAD R16, R78, c[0x0][0x198], RZ ;  /* 0x000066004e107a24 */ /* 0x002fc400078e02ff */
[----:B------:R-:W3:Y:S01]  /*3fa50*/  LDL.LU R78, [R1+0xda0] ;  /* 0x000da000014e7983 */ /* 0x000ee20000300800 */
[----:B----4-:R-:W-:-:S04]  /*3fa60*/  LEA R68, P2, R40, R80, 0x2 ;  /* 0x0000005028447211 */ /* 0x010fc800078410ff */
[----:B------:R-:W-:Y:S01]  /*3fa70*/  LEA.HI.X.SX32 R69, R40, R0, 0x2, P2 ;  /* 0x0000000028457211 */ /* 0x000fe200010f16ff */
[C---:B------:R-:W-:Y:S01]  /*3fa80*/  IMAD R8, R79.reuse, c[0x0][0x198], RZ ;  /* 0x000066004f087a24 */ /* 0x040fe200078e02ff */
[C---:B------:R-:W-:Y:S01]  /*3fa90*/  ISETP.LT.AND P1, PT, R56.reuse, c[0x0][0x17c], !P0 ;  /* 0x00005f0038007a0c */ /* 0x040fe20004721270 */
[----:B------:R-:W-:Y:S01]  /*3faa0*/  IMAD R12, R56, c[0x0][0x198], RZ ;  /* 0x00006600380c7a24 */ /* 0x000fe200078e02ff */
[----:B------:R-:W-:Y:S01]  /*3fab0*/  ISETP.LT.AND P4, PT, R79, c[0x0][0x17c], !P0 ;  /* 0x00005f004f007a0c */ /* 0x000fe20004781270 */
[----:B------:R-:W3:Y:S04]  /*3fac0*/  LDL.LU R56, [R1+0xd9c] ;  /* 0x000d9c0001387983 */ /* 0x000ee80000300800 */
[----:B------:R1:W-:Y:S01]  /*3fad0*/  @P5 STG.E [R68.64], R228 ;  /* 0x000000e444005986 */ /* 0x0003e2000c101908 */
[----:B------:R-:W-:-:S02]  /*3fae0*/  LEA R76, P2, R8, R80, 0x2 ;  /* 0x00000050084c7211 */ /* 0x000fc400078410ff */
[----:B------:R-:W-:Y:S02]  /*3faf0*/  LEA R70, P5, R16, R80, 0x2 ;  /* 0x0000005010467211 */ /* 0x000fe400078a10ff */
[----:B------:R-:W-:Y:S01]  /*3fb00*/  LEA.HI.X.SX32 R77, R8, R0, 0x2, P2 ;  /* 0x00000000084d7211 */ /* 0x000fe200010f16ff */
[----:B-1----:R-:W3:Y:S04]  /*3fb10*/  LDL.LU R228, [R1+0x14] ;  /* 0x0000140001e47983 */ /* 0x002ee80000300800 */
[----:B------:R-:W3:Y:S04]  /*3fb20*/  LDL.LU R52, [R1+0xe90] ;  /* 0x000e900001347983 */ /* 0x000ee80000300800 */
[----:B------:R-:W3:Y:S01]  /*3fb30*/  LDL.LU R44, [R1+0xd98] ;  /* 0x000d9800012c7983 */ /* 0x000ee20000300800 */
[----:B------:R-:W-:-:S02]  /*3fb40*/  LEA R68, P6, R12, R80, 0x2 ;  /* 0x000000500c447211 */ /* 0x000fc400078c10ff */
[-C--:B------:R-:W-:Y:S02]  /*3fb50*/  LEA.HI.X.SX32 R71, R16, R0.reuse, 0x2, P5 ;  /* 0x0000000010477211 */ /* 0x080fe400028f16ff */
[----:B------:R-:W-:Y:S01]  /*3fb60*/  LEA.HI.X.SX32 R69, R12, R0, 0x2, P6 ;  /* 0x000000000c457211 */ /* 0x000fe200030f16ff */
[----:B--2---:R1:W-:Y:S04]  /*3fb70*/  @P4 STG.E [R76.64], R225 ;  /* 0x000000e14c004986 */ /* 0x0043e8000c101908 */
[----:B------:R2:W-:Y:S04]  /*3fb80*/  @P3 STG.E [R70.64], R65 ;  /* 0x0000004146003986 */ /* 0x0005e8000c101908 */
[----:B-1----:R-:W4:Y:S01]  /*3fb90*/  LDL.LU R225, [R1+0x44] ;  /* 0x0000440001e17983 */ /* 0x002f220000300800 */
[----:B-----5:R-:W-:-:S03]  /*3fba0*/  IMAD R8, R48, c[0x0][0x198], RZ ;  /* 0x0000660030087a24 */ /* 0x020fc600078e02ff */
[----:B------:R-:W5:Y:S04]  /*3fbb0*/  LDL.LU R76, [R1+0xd94] ;  /* 0x000d9400014c7983 */ /* 0x000f680000300800 */
[----:B--2---:R-:W2:Y:S04]  /*3fbc0*/  LDL.LU R71, [R1+0xd90] ;  /* 0x000d900001477983 */ /* 0x004ea80000300800 */
[----:B------:R1:W-:Y:S01]  /*3fbd0*/  @P1 STG.E [R68.64], R61 ;  /* 0x0000003d44001986 */ /* 0x0003e2000c101908 */
[----:B------:R-:W-:-:S03]  /*3fbe0*/  ISETP.LT.AND P1, PT, R48, c[0x0][0x17c], !P0 ;  /* 0x00005f0030007a0c */ /* 0x000fc60004721270 */
[----:B------:R-:W2:Y:S01]  /*3fbf0*/  LDL.LU R48, [R1+0xd8c] ;  /* 0x000d8c0001307983 */ /* 0x000ea20000300800 */
[C---:B------:R-:W-:Y:S01]  /*3fc00*/  IMAD R40, R64.reuse, c[0x0][0x198], RZ ;  /* 0x0000660040287a24 */ /* 0x040fe200078e02ff */
[----:B------:R-:W-:-:S04]  /*3fc10*/  ISETP.LT.AND P2, PT, R64, c[0x0][0x17c], !P0 ;  /* 0x00005f0040007a0c */ /* 0x000fc80004741270 */
[----:B------:R-:W-:Y:S01]  /*3fc20*/  LEA R64, P5, R40, R80, 0x2 ;  /* 0x0000005028407211 */ /* 0x000fe200078a10ff */
[----:B------:R-:W-:-:S03]  /*3fc30*/  IMAD R12, R60, c[0x0][0x198], RZ ;  /* 0x000066003c0c7a24 */ /* 0x000fc600078e02ff */
[----:B------:R-:W-:Y:S02]  /*3fc40*/  LEA.HI.X.SX32 R65, R40, R0, 0x2, P5 ;  /* 0x0000000028417211 */ /* 0x000fe400028f16ff */
[----:B------:R-:W-:Y:S01]  /*3fc50*/  ISETP.LT.AND P5, PT, R60, c[0x0][0x17c], !P0 ;  /* 0x00005f003c007a0c */ /* 0x000fe200047a1270 */
[----:B---3--:R-:W-:Y:S01]  /*3fc60*/  IMAD R16, R78, c[0x0][0x198], RZ ;  /* 0x000066004e107a24 */ /* 0x008fe200078e02ff */
[C---:B------:R-:W-:Y:S01]  /*3fc70*/  LEA R60, P4, R12.reuse, R80, 0x2 ;  /* 0x000000500c3c7211 */ /* 0x040fe200078810ff */
[----:B------:R-:W3:Y:S03]  /*3fc80*/  LDL.LU R40, [R1+0xd88] ;  /* 0x000d880001287983 */ /* 0x000ee60000300800 */
[----:B-1----:R-:W-:Y:S01]  /*3fc90*/  LEA.HI.X.SX32 R61, R12, R0, 0x2, P4 ;  /* 0x000000000c3d7211 */ /* 0x002fe200020f16ff */
[----:B------:R1:W-:Y:S01]  /*3fca0*/  @P2 STG.E [R64.64], R229 ;  /* 0x000000e540002986 */ /* 0x0003e2000c101908 */
[----:B------:R-:W-:Y:S01]  /*3fcb0*/  ISETP.LT.AND P3, PT, R78, c[0x0][0x17c], !P0 ;  /* 0x00005f004e007a0c */ /* 0x000fe20004761270 */
[----:B------:R-:W-:Y:S01]  /*3fcc0*/  IMAD R12, R56, c[0x0][0x198], RZ ;  /* 0x00006600380c7a24 */ /* 0x000fe200078e02ff */
[----:B------:R-:W-:-:S02]  /*3fcd0*/  LEA R68, P6, R16, R80, 0x2 ;  /* 0x0000005010447211 */ /* 0x000fc400078c10ff */
[----:B------:R-:W-:Y:S02]  /*3fce0*/  ISETP.LT.AND P4, PT, R56, c[0x0][0x17c], !P0 ;  /* 0x00005f0038007a0c */ /* 0x000fe40004781270 */
[----:B------:R-:W-:Y:S02]  /*3fcf0*/  LEA.HI.X.SX32 R69, R16, R0, 0x2, P6 ;  /* 0x0000000010457211 */ /* 0x000fe400030f16ff */
[----:B-1----:R-:W-:-:S04]  /*3fd00*/  LEA R64, P2, R8, R80, 0x2 ;  /* 0x0000005008407211 */ /* 0x002fc800078410ff */
[----:B------:R-:W-:Y:S01]  /*3fd10*/  LEA.HI.X.SX32 R65, R8, R0, 0x2, P2 ;  /* 0x0000000008417211 */ /* 0x000fe200010f16ff */
[----:B------:R1:W-:Y:S01]  /*3fd20*/  @P5 STG.E [R60.64], R228 ;  /* 0x000000e43c005986 */ /* 0x0003e2000c101908 */
[----:B------:R-:W-:-:S03]  /*3fd30*/  LEA R56, P5, R12, R80, 0x2 ;  /* 0x000000500c387211 */ /* 0x000fc600078a10ff */
[----:B------:R1:W-:Y:S01]  /*3fd40*/  @P1 STG.E [R64.64], R57 ;  /* 0x0000003940001986 */ /* 0x0003e2000c101908 */
[C---:B------:R-:W-:Y:S01]  /*3fd50*/  ISETP.LT.AND P6, PT, R44.reuse, c[0x0][0x17c], !P0 ;  /* 0x00005f002c007a0c */ /* 0x040fe200047c1270 */
[----:B------:R-:W-:Y:S02]  /*3fd60*/  IMAD R8, R44, c[0x0][0x198], RZ ;  /* 0x000066002c087a24 */ /* 0x000fe400078e02ff */
[----:B-1----:R-:W3:Y:S04]  /*3fd70*/  LDL.LU R228, [R1+0x34] ;  /* 0x0000340001e47983 */ /* 0x002ee80000300800 */
[----:B------:R-:W3:Y:S01]  /*3fd80*/  LDL.LU R70, [R1+0xd84] ;  /* 0x000d840001467983 */ /* 0x000ee20000300800 */
[----:B------:R-:W-:-:S03]  /*3fd90*/  LEA.HI.X.SX32 R57, R12, R0, 0x2, P5 ;  /* 0x000000000c397211 */ /* 0x000fc600028f16ff */
[----:B------:R-:W3:Y:S01]  /*3fda0*/  LDL.LU R44, [R1+0xd80] ;  /* 0x000d8000012c7983 */ /* 0x000ee20000300800 */
[----:B------:R-:W-:-:S03]  /*3fdb0*/  ISETP.LT.AND P2, PT, R52, c[0x0][0x17c], !P0 ;  /* 0x00005f0034007a0c */ /* 0x000fc60004741270 */
[----:B------:R1:W-:Y:S04]  /*3fdc0*/  @P3 STG.E [R68.64], R53 ;  /* 0x0000003544003986 */ /* 0x0003e8000c101908 */
[----:B------:R-:W3:Y:S04]  /*3fdd0*/  LDL.LU R64, [R1+0xd7c] ;  /* 0x000d7c0001407983 */ /* 0x000ee80000300800 */
[----:B------:R-:W3:Y:S04]  /*3fde0*/  LDL.LU R65, [R1+0xe98] ;  /* 0x000e980001417983 */ /* 0x000ee80000300800 */
[----:B------:R-:W3:Y:S04]  /*3fdf0*/  LDL.LU R61, [R1+0xea0] ;  /* 0x000ea000013d7983 */ /* 0x000ee80000300800 */
[----:B------:R-:W3:Y:S04]  /*3fe00*/  LDL.LU R60, [R1+0xe9c] ;  /* 0x000e9c00013c7983 */ /* 0x000ee80000300800 */
[----:B----4-:R4:W-:Y:S01]  /*3fe10*/  @P4 STG.E [R56.64], R225 ;  /* 0x000000e138004986 */ /* 0x0109e2000c101908 */
[----:B------:R-:W-:Y:S01]  /*3fe20*/  LEA R52, P4, R8, R80, 0x2 ;  /* 0x0000005008347211 */ /* 0x000fe200078810ff */
[----:B-----5:R-:W-:-:S03]  /*3fe30*/  IMAD R12, R76, c[0x0][0x198], RZ ;  /* 0x000066004c0c7a24 */ /* 0x020fc600078e02ff */
[----:B-1----:R-:W-:Y:S02]  /*3fe40*/  LEA.HI.X.SX32 R53, R8, R0, 0x2, P4 ;  /* 0x0000000008357211 */ /* 0x002fe400020f16ff */
[----:B------:R-:W-:Y:S01]  /*3fe50*/  ISETP.LT.AND P1, PT, R76, c[0x0][0x17c], !P0 ;  /* 0x00005f004c007a0c */ /* 0x000fe20004721270 */
[C---:B--2---:R-:W-:Y:S01]  /*3fe60*/  IMAD R8, R71.reuse, c[0x0][0x198], RZ ;  /* 0x0000660047087a24 */ /* 0x044fe200078e02ff */
[----:B------:R-:W-:Y:S01]  /*3fe70*/  ISETP.LT.AND P3, PT, R71, c[0x0][0x17c], !P0 ;  /* 0x00005f0047007a0c */ /* 0x000fe20004761270 */
[----:B------:R1:W-:Y:S04]  /*3fe80*/  @P6 STG.E [R52.64], R49 ;  /* 0x0000003134006986 */ /* 0x0003e8000c101908 */
[----:B----4-:R-:W2:Y:S01]  /*3fe90*/  LDL.LU R225, [R1+0x68] ;  /* 0x0000680001e17983 */ /* 0x010ea20000300800 */
[C---:B------:R-:W-:Y:S01]  /*3fea0*/  ISETP.LT.AND P4, PT, R48.reuse, c[0x0][0x17c], !P0 ;  /* 0x00005f0030007a0c */ /* 0x040fe20004781270 */
[----:B------:R-:W-:Y:S01]  /*3feb0*/  IMAD R16, R48, c[0x0][0x198], RZ ;  /* 0x0000660030107a24 */ /* 0x000fe200078e02ff */
[----:B------:R-:W-:-:S02]  /*3fec0*/  LEA R48, P5, R12, R80, 0x2 ;  /* 0x000000500c307211 */ /* 0x000fc400078a10ff */
[----:B-1----:R-:W-:Y:S02]  /*3fed0*/  LEA R52, P6, R8, R80, 0x2 ;  /* 0x0000005008347211 */ /* 0x002fe400078c10ff */
[-C--:B------:R-:W-:Y:S02]  /*3fee0*/  LEA.HI.X.SX32 R49, R12, R0.reuse, 0x2, P5 ;  /* 0x000000000c317211 */ /* 0x080fe400028f16ff */
[----:B------:R-:W-:-:S03]  /*3fef0*/  LEA.HI.X.SX32 R53, R8, R0, 0x2, P6 ;  /* 0x0000000008357211 */ /* 0x000fc600030f16ff */
[----:B------:R-:W-:Y:S04]  /*3ff00*/  @P1 STG.E [R48.64], R45 ;  /* 0x0000002d30001986 */ /* 0x000fe8000c101908 */
[----:B------:R1:W-:Y:S04]  /*3ff10*/  @P3 STG.E [R52.64], R41 ;  /* 0x0000002934003986 */ /* 0x0003e8000c101908 */
[----:B-1----:R-:W4:Y:S01]  /*3ff20*/  LDL.LU R52, [R1+0xea8] ;  /* 0x000ea80001347983 */ /* 0x002f220000300800 */
[----:B------:R-:W-:Y:S01]  /*3ff30*/  LEA R56, P5, R16, R80, 0x2 ;  /* 0x0000005010387211 */ /* 0x000fe200078a10ff */
[C---:B---3--:R-:W-:Y:S01]  /*3ff40*/  IMAD R12, R40.reuse, c[0x0][0x198], RZ ;  /* 0x00006600280c7a24 */ /* 0x048fe200078e02ff */
[----:B------:R-:W-:-:S02]  /*3ff50*/  ISETP.LT.AND P6, PT, R40, c[0x0][0x17c], !P0 ;  /* 0x00005f0028007a0c */ /* 0x000fc400047c1270 */
[----:B------:R-:W-:Y:S02]  /*3ff60*/  LEA.HI.X.SX32 R57, R16, R0, 0x2, P5 ;  /* 0x0000000010397211 */ /* 0x000fe400028f16ff */
[----:B------:R-:W-:-:S04]  /*3ff70*/  LEA R40, P1, R12, R80, 0x2 ;  /* 0x000000500c287211 */ /* 0x000fc800078210ff */
[----:B------:R-:W-:Y:S01]  /*3ff80*/  LEA.HI.X.SX32 R41, R12, R0, 0x2, P1 ;  /* 0x000000000c297211 */ /* 0x000fe200008f16ff */
[----:B------:R1:W-:Y:S01]  /*3ff90*/  @P4 STG.E [R56.64], R228 ;  /* 0x000000e438004986 */ /* 0x0003e2000c101908 */
[C---:B------:R-:W-:Y:S01]  /*3ffa0*/  IMAD R8, R70.reuse, c[0x0][0x198], RZ ;  /* 0x0000660046087a24 */ /* 0x040fe200078e02ff */
[----:B------:R-:W-:Y:S01]  /*3ffb0*/  ISETP.LT.AND P3, PT, R70, c[0x0][0x17c], !P0 ;  /* 0x00005f0046007a0c */ /* 0x000fe20004761270 */
[C---:B------:R-:W-:Y:S01]  /*3ffc0*/  IMAD R12, R44.reuse, c[0x0][0x198], RZ ;  /* 0x000066002c0c7a24 */ /* 0x040fe200078e02ff */
[----:B-1----:R-:W3:Y:S01]  /*3ffd0*/  LDL.LU R228, [R1+0x28] ;  /* 0x0000280001e47983 */ /* 0x002ee20000300800 */
[----:B------:R-:W-:-:S03]  /*3ffe0*/  ISETP.LT.AND P4, PT, R44, c[0x0][0x17c], !P0 ;  /* 0x00005f002c007a0c */ /* 0x000fc60004781270 */
[----:B------:R-:W5:Y:S01]  /*3fff0*/  LDL.LU R56, [R1+0xeb0] ;  /* 0x000eb00001387983 */ /* 0x000f620000300800 */
[----:B------:R-:W-:-:S03]  /*40000*/  LEA R16, P1, R8, R80, 0x2 ;  /* 0x0000005008107211 */ /* 0x000fc600078210ff */
[----:B------:R-:W5:Y:S04]  /*40010*/  LDL.LU R49, [R1+0xec0] ;  /* 0x000ec00001317983 */ /* 0x000f680000300800 */
[----:B------:R1:W-:Y:S01]  /*40020*/  @P6 STG.E [R40.64], R17 ;  /* 0x0000001128006986 */ /* 0x0003e2000c101908 */
[----:B------:R-:W-:-:S03]  /*40030*/  IMAD R45, R64, c[0x0][0x198], RZ ;  /* 0x00006600402d7a24 */ /* 0x000fc600078e02ff */
[----:B------:R-:W5:Y:S04]  /*40040*/  LDL.LU R53, [R1+0xec4] ;  /* 0x000ec40001357983 */ /* 0x000f680000300800 */
[----:B------:R-:W5:Y:S01]  /*40050*/  LDL.LU R229, [R1+0x58] ;  /* 0x0000580001e57983 */ /* 0x000f620000300800 */
[----:B-1----:R-:W-:Y:S02]  /*40060*/  LEA R40, P6, R12, R80, 0x2 ;  /* 0x000000500c287211 */ /* 0x002fe400078c10ff */
[-C--:B------:R-:W-:Y:S02]  /*40070*/  LEA.HI.X.SX32 R17, R8, R0.reuse, 0x2, P1 ;  /* 0x0000000008117211 */ /* 0x080fe400008f16ff */
[----:B------:R-:W-:Y:S02]  /*40080*/  LEA.HI.X.SX32 R41, R12, R0, 0x2, P6 ;  /* 0x000000000c297211 */ /* 0x000fe400030f16ff */
[----:B------:R-:W-:Y:S01]  /*40090*/  ISETP.LT.AND P1, PT, R64, c[0x0][0x17c], !P0 ;  /* 0x00005f0040007a0c */ /* 0x000fe20004721270 */
[----:B------:R-:W-:Y:S01]  /*400a0*/  @P3 STG.E [R16.64], R13 ;  /* 0x0000000d10003986 */ /* 0x000fe2000c101908 */
[----:B------:R-:W-:-:S03]  /*400b0*/  LEA R8, P3, R45, R80, 0x2 ;  /* 0x000000502d087211 */ /* 0x000fc600078610ff */
[----:B------:R1:W-:Y:S04]  /*400c0*/  @P4 STG.E [R40.64], R9 ;  /* 0x0000000928004986 */ /* 0x0003e8000c101908 */
[----:B-1----:R-:W5:Y:S01]  /*400d0*/  LDL.LU R41, [R1+0xec8] ;  /* 0x000ec80001297983 */ /* 0x002f620000300800 */
[----:B------:R-:W-:-:S05]  /*400e0*/  LEA.HI.X.SX32 R9, R45, R0, 0x2, P3 ;  /* 0x000000002d097211 */ /* 0x000fca00018f16ff */
[----:B--2---:R1:W-:Y:S04]  /*400f0*/  @P1 STG.E [R8.64], R225 ;  /* 0x000000e108001986 */ /* 0x0043e8000c101908 */
[----:B-1----:R-:W2:Y:S01]  /*40100*/  LDL.LU R225, [R1+0x18] ;  /* 0x0000180001e17983 */ /* 0x002ea20000300800 */
[----:B----4-:R-:W-:-:S03]  /*40110*/  ISETP.LT.AND P1, PT, R52, c[0x0][0x17c], !P0 ;  /* 0x00005f0034007a0c */ /* 0x010fc60004721270 */
[----:B------:R-:W4:Y:S04]  /*40120*/  LDL.LU R52, [R1+0xecc] ;  /* 0x000ecc0001347983 */ /* 0x000f280000300800 */
[----:B------:R-:W4:Y:S01]  /*40130*/  LDL.LU R40, [R1+0xed0] ;  /* 0x000ed00001287983 */ /* 0x000f220000300800 */
[----:B------:R-:W-:-:S04]  /*40140*/  IMAD.MOV.U32 R44, RZ, RZ, 0x2 ;  /* 0x00000002ff2c7424 */ /* 0x000fc800078e00ff */
[----:B------:R-:W-:-:S04]  /*40150*/  IMAD R48, R44, c[0x0][0x198], R45 ;  /* 0x000066002c307a24 */ /* 0x000fc800078e022d */
[----:B------:R-:W-:Y:S01]  /*40160*/  IMAD R16, R44, c[0x0][0x198], R48 ;  /* 0x000066002c107a24 */ /* 0x000fe200078e0230 */
[----:B------:R-:W-:-:S03]  /*40170*/  LEA R12, P6, R48, R80, 0x2 ;  /* 0x00000050300c7211 */ /* 0x000fc600078c10ff */
[----:B------:R-:W-:Y:S01]  /*40180*/  IMAD R17, R44, c[0x0][0x198], R16 ;  /* 0x000066002c117a24 */ /* 0x000fe200078e0210 */
[----:B------:R-:W-:Y:S02]  /*40190*/  LEA.HI.X.SX32 R13, R48, R0, 0x2, P6 ;  /* 0x00000000300d7211 */ /* 0x000fe400030f16ff */
[----:B------:R-:W-:Y:S02]  /*401a0*/  ISETP.LT.AND P5, PT, R65, c[0x0][0x17c], !P0 ;  /* 0x00005f0041007a0c */ /* 0x000fe400047a1270 */
[----:B------:R-:W-:Y:S02]  /*401b0*/  ISETP.LT.AND P4, PT, R61, c[0x0][0x17c], !P0 ;  /* 0x00005f003d007a0c */ /* 0x000fe40004781270 */
[C---:B------:R-:W-:Y:S01]  /*401c0*/  LEA R8, P6, R16.reuse, R80, 0x2 ;  /* 0x0000005010087211 */ /* 0x040fe200078c10ff */
[----:B---3--:R1:W-:Y:S03]  /*401d0*/  @P2 STG.E [R12.64], R228 ;  /* 0x000000e40c002986 */ /* 0x0083e6000c101908 */
[----:B------:R-:W-:Y:S01]  /*401e0*/  LEA.HI.X.SX32 R9, R16, R0, 0x2, P6 ;  /* 0x0000000010097211 */ /* 0x000fe200030f16ff */
[----:B------:R-:W-:Y:S01]  /*401f0*/  IMAD R16, R44, c[0x0][0x198], R17 ;  /* 0x000066002c107a24 */ /* 0x000fe200078e0211 */
[----:B-1----:R-:W-:-:S04]  /*40200*/  LEA R12, P2, R17, R80, 0x2 ;  /* 0x00000050110c7211 */ /* 0x002fc800078410ff */
[----:B------:R-:W-:Y:S02]  /*40210*/  LEA.HI.X.SX32 R13, R17, R0, 0x2, P2 ;  /* 0x00000000110d7211 */ /* 0x000fe400010f16ff */
[----:B-----5:R-:W-:Y:S01]  /*40220*/  ISETP.LT.AND P2, PT, R49, c[0x0][0x17c], !P0 ;  /* 0x00005f0031007a0c */ /* 0x020fe20004741270 */
[----:B------:R-:W-:Y:S01]  /*40230*/  IMAD R17, R44, c[0x0][0x198], R16 ;  /* 0x000066002c117a24 */ /* 0x000fe200078e0210 */
[----:B------:R-:W3:Y:S04]  /*40240*/  LDL.LU R49, [R1+0xed4] ;  /* 0x000ed40001317983 */ /* 0x000ee80000300800 */
[----:B------:R-:W5:Y:S01]  /*40250*/  LDL.LU R228, [R1+0x48] ;  /* 0x0000480001e47983 */ /* 0x000f620000300800 */
[----:B------:R-:W-:-:S03]  /*40260*/  ISETP.LT.AND P3, PT, R60, c[0x0][0x17c], !P0 ;  /* 0x00005f003c007a0c */ /* 0x000fc60004761270 */
[----:B------:R1:W-:Y:S04]  /*40270*/  @P5 STG.E [R8.64], R66 ;  /* 0x0000004208005986 */ /* 0x0003e8000c101908 */
[----:B------:R1:W-:Y:S04]  /*40280*/  @P4 STG.E [R12.64], R62 ;  /* 0x0000003e0c004986 */ /* 0x0003e8000c101908 */
[----:B------:R-:W3:Y:S01]  /*40290*/  LDL.LU R45, [R1+0xed8] ;  /* 0x000ed800012d7983 */ /* 0x000ee20000300800 */
[----:B-1----:R-:W-:-:S03]  /*402a0*/  LEA R8, P5, R16, R80, 0x2 ;  /* 0x0000005010087211 */ /* 0x002fc600078a10ff */
[----:B------:R-:W3:Y:S01]  /*402b0*/  LDL.LU R48, [R1+0xedc] ;  /* 0x000edc0001307983 */ /* 0x000ee20000300800 */
[C---:B------:R-:W-:Y:S02]  /*402c0*/  LEA R12, P4, R17.reuse, R80, 0x2 ;  /* 0x00000050110c7211 */ /* 0x040fe400078810ff */
[-C--:B------:R-:W-:Y:S02]  /*402d0*/  LEA.HI.X.SX32 R9, R16, R0.reuse, 0x2, P5 ;  /* 0x0000000010097211 */ /* 0x080fe400028f16ff */
[----:B------:R-:W-:Y:S02]  /*402e0*/  LEA.HI.X.SX32 R13, R17, R0, 0x2, P4 ;  /* 0x00000000110d7211 */ /* 0x000fe400020f16ff */
[----:B------:R-:W-:Y:S01]  /*402f0*/  ISETP.LT.AND P4, PT, R41, c[0x0][0x17c], !P0 ;  /* 0x00005f0029007a0c */ /* 0x000fe20004781270 */
[C---:B------:R-:W-:Y:S01]  /*40300*/  IMAD R16, R44.reuse, c[0x0][0x198], R17 ;  /* 0x000066002c107a24 */ /* 0x040fe200078e0211 */
[----:B------:R-:W3:Y:S03]  /*40310*/  LDL.LU R41, [R1+0xee0] ;  /* 0x000ee00001297983 */ /* 0x000ee60000300800 */
[----:B------:R-:W-:Y:S01]  /*40320*/  IMAD R17, R44, c[0x0][0x198], R16 ;  /* 0x000066002c117a24 */ /* 0x000fe200078e0210 */
[----:B------:R-:W-:Y:S04]  /*40330*/  @P3 STG.E [R8.64], R229 ;  /* 0x000000e508003986 */ /* 0x000fe8000c101908 */
[----:B--2---:R1:W-:Y:S02]  /*40340*/  @P1 STG.E [R12.64], R225 ;  /* 0x000000e10c001986 */ /* 0x0043e4000c101908 */
[----:B-1----:R-:W-:-:S04]  /*40350*/  LEA R12, P1, R17, R80, 0x2 ;  /* 0x00000050110c7211 */ /* 0x002fc800078210ff */
[----:B------:R-:W-:Y:S02]  /*40360*/  LEA.HI.X.SX32 R13, R17, R0, 0x2, P1 ;  /* 0x00000000110d7211 */ /* 0x000fe400008f16ff */
[----:B----4-:R-:W-:Y:S02]  /*40370*/  ISETP.LT.AND P1, PT, R40, c[0x0][0x17c], !P0 ;  /* 0x00005f0028007a0c */ /* 0x010fe40004721270 */
[----:B------:R-:W2:Y:S04]  /*40380*/  LDL.LU R40, [R1+0xee4] ;  /* 0x000ee40001287983 */ /* 0x000ea80000300800 */
[----:B------:R-:W4:Y:S01]  /*40390*/  LDL.LU R225, [R1+0x38] ;  /* 0x0000380001e17983 */ /* 0x000f220000300800 */
[----:B------:R-:W-:Y:S02]  /*403a0*/  ISETP.LT.AND P6, PT, R56, c[0x0][0x17c], !P0 ;  /* 0x00005f0038007a0c */ /* 0x000fe400047c1270 */
[----:B------:R-:W-:-:S02]  /*403b0*/  LEA R8, P3, R16, R80, 0x2 ;  /* 0x0000005010087211 */ /* 0x000fc400078610ff */
[----:B------:R-:W-:Y:S02]  /*403c0*/  ISETP.LT.AND P5, PT, R53, c[0x0][0x17c], !P0 ;  /* 0x00005f0035007a0c */ /* 0x000fe400047a1270 */
[----:B------:R-:W-:Y:S01]  /*403d0*/  LEA.HI.X.SX32 R9, R16, R0, 0x2, P3 ;  /* 0x0000000010097211 */ /* 0x000fe200018f16ff */
[----:B------:R-:W-:-:S04]  /*403e0*/  IMAD R16, R44, c[0x0][0x198], R17 ;  /* 0x000066002c107a24 */ /* 0x000fc800078e0211 */
[----:B------:R-:W-:Y:S02]  /*403f0*/  IMAD R17, R44, c[0x0][0x198], R16 ;  /* 0x000066002c117a24 */ /* 0x000fe400078e0210 */
[----:B------:R1:W-:Y:S01]  /*40400*/  @P6 STG.E [R8.64], R58 ;  /* 0x0000003a08006986 */ /* 0x0003e2000c101908 */
[----:B------:R-:W-:-:S03]  /*40410*/  ISETP.LT.AND P3, PT, R52, c[0x0][0x17c], !P0 ;  /* 0x00005f0034007a0c */ /* 0x000fc60004761270 */
[----:B------:R1:W-:Y:S02]  /*40420*/  @P2 STG.E [R12.64], R54 ;  /* 0x000000360c002986 */ /* 0x0003e4000c101908 */
[----:B-1----:R-:W-:-:S04]  /*40430*/  LEA R8, P6, R16, R80, 0x2 ;  /* 0x0000005010087211 */ /* 0x002fc800078c10ff */
[----:B------:R-:W-:Y:S01]  /*40440*/  LEA.HI.X.SX32 R9, R16, R0, 0x2, P6 ;  /* 0x0000000010097211 */ /* 0x000fe200030f16ff */
[----:B------:R-:W-:Y:S01]  /*40450*/  IMAD R16, R44, c[0x0][0x198], R17 ;  /* 0x000066002c107a24 */ /* 0x000fe200078e0211 */
[----:B------:R-:W-:-:S04]  /*40460*/  LEA R12, P6, R17, R80, 0x2 ;  /* 0x00000050110c7211 */ /* 0x000fc800078c10ff */
[----:B------:R-:W-:Y:S01]  /*40470*/  LEA.HI.X.SX32 R13, R17, R0, 0x2, P6 ;  /* 0x00000000110d7211 */ /* 0x000fe200030f16ff */
[----:B-----5:R1:W-:Y:S01]  /*40480*/  @P5 STG.E [R8.64], R228 ;  /* 0x000000e408005986 */ /* 0x0203e2000c101908 */
[----:B---3--:R-:W-:-:S03]  /*40490*/  ISETP.LT.AND P2, PT, R49, c[0x0][0x17c], !P0 ;  /* 0x00005f0031007a0c */ /* 0x008fc60004741270 */
[----:B------:R-:W3:Y:S01]  /*404a0*/  LDL.LU R49, [R1+0xee8] ;  /* 0x000ee80001317983 */ /* 0x000ee20000300800 */
[C---:B-1----:R-:W-:Y:S02]  /*404b0*/  LEA R8, P6, R16.reuse, R80, 0x2 ;  /* 0x0000005010087211 */ /* 0x042fe400078c10ff */
[----:B------:R-:W-:Y:S02]  /*404c0*/  ISETP.LT.AND P5, PT, R45, c[0x0][0x17c], !P0 ;  /* 0x00005f002d007a0c */ /* 0x000fe400047a1270 */
[----:B------:R-:W-:Y:S01]  /*404d0*/  LEA.HI.X.SX32 R9, R16, R0, 0x2, P6 ;  /* 0x0000000010097211 */ /* 0x000fe200030f16ff */
[----:B------:R-:W5:Y:S01]  /*404e0*/  LDL.LU R45, [R1+0xeec] ;  /* 0x000eec00012d7983 */ /* 0x000f620000300800 */
[----:B------:R-:W-:-:S03]  /*404f0*/  IMAD R17, R44, c[0x0][0x198], R16 ;  /* 0x000066002c117a24 */ /* 0x000fc600078e0210 */
[----:B------:R1:W-:Y:S01]  /*40500*/  @P4 STG.E [R12.64], R50 ;  /* 0x000000320c004986 */ /* 0x0003e2000c101908 */
[----:B------:R-:W-:-:S03]  /*40510*/  ISETP.LT.AND P4, PT, R48, c[0x0][0x17c], !P0 ;  /* 0x00005f0030007a0c */ /* 0x000fc60004781270 */
[----:B------:R1:W-:Y:S01]  /*40520*/  @P3 STG.E [R8.64], R46 ;  /* 0x0000002e08003986 */ /* 0x0003e2000c101908 */
[----:B------:R-:W-:-:S03]  /*40530*/  ISETP.LT.AND P3, PT, R41, c[0x0][0x17c], !P0 ;  /* 0x00005f0029007a0c */ /* 0x000fc60004761270 */
[----:B------:R-:W3:Y:S01]  /*40540*/  LDL.LU R48, [R1+0xef0] ;  /* 0x000ef00001307983 */ /* 0x000ee20000300800 */
[----:B------:R-:W-:-:S03]  /*40550*/  IMAD R16, R44, c[0x0][0x198], R17 ;  /* 0x000066002c107a24 */ /* 0x000fc600078e0211 */
[----:B------:R-:W3:Y:S01]  /*40560*/  LDL.LU R41, [R1+0xef4] ;  /* 0x000ef40001297983 */ /* 0x000ee20000300800 */
[----:B-1----:R-:W-:-:S03]  /*40570*/  LEA R12, P6, R17, R80, 0x2 ;  /* 0x00000050110c7211 */ /* 0x002fc600078c10ff */
[----:B------:R-:W3:Y:S01]  /*40580*/  LDL.LU R228, [R1+0x6c] ;  /* 0x00006c0001e47983 */ /* 0x000ee20000300800 */
[----:B------:R-:W-:Y:S02]  /*40590*/  LEA.HI.X.SX32 R13, R17, R0, 0x2, P6 ;  /* 0x00000000110d7211 */ /* 0x000fe400030f16ff */
[----:B------:R-:W-:-:S04]  /*405a0*/  LEA R8, P6, R16, R80, 0x2 ;  /* 0x0000005010087211 */ /* 0x000fc800078c10ff */
[----:B------:R-:W-:Y:S01]  /*405b0*/  LEA.HI.X.SX32 R9, R16, R0, 0x2, P6 ;  /* 0x0000000010097211 */ /* 0x000fe200030f16ff */
[----:B------:R-:W-:Y:S01]  /*405c0*/  @P1 STG.E [R12.64], R42 ;  /* 0x0000002a0c001986 */ /* 0x000fe2000c101908 */
[----:B--2---:R-:W-:-:S03]  /*405d0*/  ISETP.LT.AND P1, PT, R40, c[0x0][0x17c], !P0 ;  /* 0x00005f0028007a0c */ /* 0x004fc60004721270 */
[----:B------:R-:W2:Y:S04]  /*405e0*/  LDL.LU R40, [R1+0xef8] ;  /* 0x000ef80001287983 */ /* 0x000ea80000300800 */
[----:B----4-:R1:W-:Y:S04]  /*405f0*/  @P2 STG.E [R8.64], R225 ;  /* 0x000000e108002986 */ /* 0x0103e8000c101908 */
[----:B-1----:R-:W4:Y:S01]  /*40600*/  LDL.LU R225, [R1+0x2c] ;  /* 0x00002c0001e17983 */ /* 0x002f220000300800 */
[----:B------:R-:W-:-:S03]  /*40610*/  IMAD R17, R44, c[0x0][0x198], R16 ;  /* 0x000066002c117a24 */ /* 0x000fc600078e0210 */
[----:B------:R-:W4:Y:S01]  /*40620*/  LDL.LU R46, [R1+0xf20] ;  /* 0x000f2000012e7983 */ /* 0x000f220000300800 */
[----:B------:R-:W-:Y:S01]  /*40630*/  IMAD R16, R44, c[0x0][0x198], R17 ;  /* 0x000066002c107a24 */ /* 0x000fe200078e0211 */
[----:B------:R-:W-:-:S04]  /*40640*/  LEA R12, P6, R17, R80, 0x2 ;  /* 0x00000050110c7211 */ /* 0x000fc800078c10ff */
[----:B------:R-:W-:Y:S01]  /*40650*/  LEA.HI.X.SX32 R13, R17, R0, 0x2, P6 ;  /* 0x00000000110d7211 */ /* 0x000fe200030f16ff */
[----:B------:R-:W-:Y:S01]  /*40660*/  IMAD R17, R44, c[0x0][0x198], R16 ;  /* 0x000066002c117a24 */ /* 0x000fe200078e0210 */
[----:B------:R-:W-:-:S03]  /*40670*/  LEA R8, P6, R16, R80, 0x2 ;  /* 0x0000005010087211 */ /* 0x000fc600078c10ff */
[----:B------:R1:W-:Y:S01]  /*40680*/  @P5 STG.E [R12.64], R18 ;  /* 0x000000120c005986 */ /* 0x0003e2000c101908 */
[----:B------:R-:W-:Y:S01]  /*40690*/  LEA.HI.X.SX32 R9, R16, R0, 0x2, P6 ;  /* 0x0000000010097211 */ /* 0x000fe200030f16ff */
[----:B------:R-:W-:-:S04]  /*406a0*/  IMAD R16, R44, c[0x0][0x198], R17 ;  /* 0x000066002c107a24 */ /* 0x000fc800078e0211 */
[----:B------:R1:W-:Y:S02]  /*406b0*/  @P4 STG.E [R8.64], R14 ;  /* 0x0000000e08004986 */ /* 0x0003e4000c101908 */
[----:B-1----:R-:W-:-:S04]  /*406c0*/  LEA R12, P6, R17, R80, 0x2 ;  /* 0x00000050110c7211 */ /* 0x002fc800078c10ff */
[----:B------:R-:W-:Y:S02]  /*406d0*/  LEA.HI.X.SX32 R13, R17, R0, 0x2, P6 ;  /* 0x00000000110d7211 */ /* 0x000fe400030f16ff */
[----:B------:R-:W-:-:S04]  /*406e0*/  LEA R8, P6, R16, R80, 0x2 ;  /* 0x0000005010087211 */ /* 0x000fc800078c10ff */
[----:B------:R-:W-:Y:S01]  /*406f0*/  LEA.HI.X.SX32 R9, R16, R0, 0x2, P6 ;  /* 0x0000000010097211 */ /* 0x000fe200030f16ff */
[----:B------:R1:W-:Y:S01]  /*40700*/  @P3 STG.E [R12.64], R10 ;  /* 0x0000000a0c003986 */ /* 0x0003e2000c101908 */
[----:B------:R-:W-:Y:S01]  /*40710*/  IMAD R14, R44, c[0x0][0x198], R16 ;  /* 0x000066002c0e7a24 */ /* 0x000fe200078e0210 */
[----:B-----5:R-:W-:Y:S02]  /*40720*/  ISETP.LT.AND P5, PT, R45, c[0x0][0x17c], !P0 ;  /* 0x00005f002d007a0c */ /* 0x020fe400047a1270 */
[----:B------:R-:W5:Y:S04]  /*40730*/  LDL.LU R45, [R1+0xf24] ;  /* 0x000f2400012d7983 */ /* 0x000f680000300800 */
[----:B------:R-:W5:Y:S04]  /*40740*/  LDL.LU R42, [R1+0xf28] ;  /* 0x000f2800012a7983 */ /* 0x000f680000300800 */
[----:B------:R-:W5:Y:S01]  /*40750*/  LDL.LU R229, [R1+0x5c] ;  /* 0x00005c0001e57983 */ /* 0x000f620000300800 */
[----:B---3--:R-:W-:-:S02]  /*40760*/  ISETP.LT.AND P2, PT, R49, c[0x0][0x17c], !P0 ;  /* 0x00005f0031007a0c */ /* 0x008fc40004741270 */
[----:B------:R-:W-:Y:S02]  /*40770*/  ISETP.LT.AND P3, PT, R41, c[0x0][0x17c], !P0 ;  /* 0x00005f0029007a0c */ /* 0x000fe40004761270 */
[----:B------:R-:W3:Y:S04]  /*40780*/  LDL.LU R41, [R1+0xf2c] ;  /* 0x000f2c0001297983 */ /* 0x000ee80000300800 */
[----:B------:R1:W-:Y:S02]  /*40790*/  @P1 STG.E [R8.64], R228 ;  /* 0x000000e408001986 */ /* 0x0003e4000c101908 */
[C---:B-1----:R-:W-:Y:S02]  /*407a0*/  LEA R12, P6, R14.reuse, R80, 0x2 ;  /* 0x000000500e0c7211 */ /* 0x042fe400078c10ff */
[----:B------:R-:W3:Y:S04]  /*407b0*/  LDL.LU R228, [R1+0x1c] ;  /* 0x00001c0001e47983 */ /* 0x000ee80000300800 */
[----:B------:R-:W3:Y:S01]  /*407c0*/  LDL.LU R18, [R1+0xf30] ;  /* 0x000f300001127983 */ /* 0x000ee20000300800 */
[----:B------:R-:W-:-:S02]  /*407d0*/  LEA.HI.X.SX32 R13, R14, R0, 0x2, P6 ;  /* 0x000000000e0d7211 */ /* 0x000fc400030f16ff */
[----:B--2---:R-:W-:Y:S02]  /*407e0*/  ISETP.LT.AND P1, PT, R40, c[0x0][0x17c], !P0 ;  /* 0x00005f0028007a0c */ /* 0x004fe40004721270 */
[----:B------:R-:W2:Y:S04]  /*407f0*/  LDL.LU R40, [R1+0xf34] ;  /* 0x000f340001287983 */ /* 0x000ea80000300800 */
[----:B------:R-:W2:Y:S04]  /*40800*/  LDL.LU R17, [R1+0xf38] ;  /* 0x000f380001117983 */ /* 0x000ea80000300800 */
[----:B----4-:R1:W-:Y:S04]  /*40810*/  @P2 STG.E [R12.64], R225 ;  /* 0x000000e10c002986 */ /* 0x0103e8000c101908 */
[----:B-1----:R-:W4:Y:S04]  /*40820*/  LDL.LU R225, [R1+0x4c] ;  /* 0x00004c0001e17983 */ /* 0x002f280000300800 */
[----:B------:R-:W4:Y:S01]  /*40830*/  LDL.LU R16, [R1+0xf3c] ;  /* 0x000f3c0001107983 */ /* 0x000f220000300800 */
[----:B------:R-:W-:Y:S01]  /*40840*/  IMAD R10, R44, c[0x0][0x198], R14 ;  /* 0x000066002c0a7a24 */ /* 0x000fe200078e020e */
[----:B------:R-:W-:-:S03]  /*40850*/  ISETP.LT.AND P4, PT, R48, c[0x0][0x17c], !P0 ;  /* 0x00005f0030007a0c */ /* 0x000fc60004781270 */
[----:B------:R-:W-:Y:S01]  /*40860*/  IMAD R14, R44, c[0x0][0x198], R10 ;  /* 0x000066002c0e7a24 */ /* 0x000fe200078e020a */
[----:B------:R-:W-:-:S04]  /*40870*/  LEA R8, P6, R10, R80, 0x2 ;  /* 0x000000500a087211 */ /* 0x000fc800078c10ff */
[----:B------:R-:W-:Y:S01]  /*40880*/  LEA.HI.X.SX32 R9, R10, R0, 0x2, P6 ;  /* 0x000000000a097211 */ /* 0x000fe200030f16ff */
[----:B------:R-:W-:Y:S01]  /*40890*/  IMAD R10, R44, c[0x0][0x198], R14 ;  /* 0x000066002c0a7a24 */ /* 0x000fe200078e020e */
[----:B------:R-:W-:-:S03]  /*408a0*/  LEA R12, P6, R14, R80, 0x2 ;  /* 0x000000500e0c7211 */ /* 0x000fc600078c10ff */
[----:B------:R1:W-:Y:S01]  /*408b0*/  @P5 STG.E [R8.64], R67 ;  /* 0x0000004308005986 */ /* 0x0003e2000c101908 */
[----:B------:R-:W-:Y:S01]  /*408c0*/  LEA.HI.X.SX32 R13, R14, R0, 0x2, P6 ;  /* 0x000000000e0d7211 */ /* 0x000fe200030f16ff */
[----:B------:R-:W-:Y:S01]  /*408d0*/  IMAD R14, R44, c[0x0][0x198], R10 ;  /* 0x000066002c0e7a24 */ /* 0x000fe200078e020a */
[----:B------:R-:W-:Y:S01]  /*408e0*/  ISETP.LT.AND P2, PT, R46, c[0x0][0x17c], !P0 ;  /* 0x00005f002e007a0c */ /* 0x000fe20004741270 */
[----:B------:R-:W-:Y:S04]  /*408f0*/  LDS.128 R64, [R252+0x1800] ;  /* 0x00180000fc407984 */ /* 0x000fe80000000c00 */
[----:B------:R5:W-:Y:S01]  /*40900*/  @P4 STG.E [R12.64], R63 ;  /* 0x0000003f0c004986 */ /* 0x000be2000c101908 */
[----:B-1----:R-:W-:-:S04]  /*40910*/  LEA R8, P6, R10, R80, 0x2 ;  /* 0x000000500a087211 */ /* 0x002fc800078c10ff */
[----:B------:R-:W-:Y:S01]  /*40920*/  LEA.HI.X.SX32 R9, R10, R0, 0x2, P6 ;  /* 0x000000000a097211 */ /* 0x000fe200030f16ff */
[----:B------:R-:W-:Y:S01]  /*40930*/  IMAD R10, R44, c[0x0][0x198], R14 ;  /* 0x000066002c0a7a24 */ /* 0x000fe200078e020e */
[----:B-----5:R-:W-:-:S04]  /*40940*/  LEA R12, P6, R14, R80, 0x2 ;  /* 0x000000500e0c7211 */ /* 0x020fc800078c10ff */
[----:B------:R-:W-:Y:S01]  /*40950*/  LEA.HI.X.SX32 R13, R14, R0, 0x2, P6 ;  /* 0x000000000e0d7211 */ /* 0x000fe200030f16ff */
[----:B------:R-:W-:Y:S01]  /*40960*/  IMAD R14, R44, c[0x0][0x198], R10 ;  /* 0x000066002c0e7a24 */ /* 0x000fe200078e020a */
[----:B------:R1:W-:Y:S01]  /*40970*/  @P3 STG.E [R8.64], R229 ;  /* 0x000000e508003986 */ /* 0x0003e2000c101908 */
[----:B------:R-:W-:-:S03]  /*40980*/  ISETP.LT.AND P4, PT, R42, c[0x0][0x17c], !P0 ;  /* 0x00005f002a007a0c */ /* 0x000fc60004781270 */
[----:B------:R-:W5:Y:S01]  /*40990*/  LDL.LU R42, [R1+0xf40] ;  /* 0x000f4000012a7983 */ /* 0x000f620000300800 */
[----:B------:R-:W-:Y:S02]  /*409a0*/  ISETP.LT.AND P5, PT, R45, c[0x0][0x17c], !P0 ;  /* 0x00005f002d007a0c */ /* 0x000fe400047a1270 */
[----:B-1----:R-:W-:-:S04]  /*409b0*/  LEA R8, P6, R10, R80, 0x2 ;  /* 0x000000500a087211 */ /* 0x002fc800078c10ff */
[----:B------:R-:W-:Y:S01]  /*409c0*/  LEA.HI.X.SX32 R9, R10, R0, 0x2, P6 ;  /* 0x000000000a097211 */ /* 0x000fe200030f16ff */
[----:B------:R-:W-:Y:S01]  /*409d0*/  IMAD R10, R44, c[0x0][0x198], R14 ;  /* 0x000066002c0a7a24 */ /* 0x000fe200078e020e */
[----:B---3--:R-:W-:Y:S01]  /*409e0*/  ISETP.LT.AND P3, PT, R41, c[0x0][0x17c], !P0 ;  /* 0x00005f0029007a0c */ /* 0x008fe20004761270 */
[----:B------:R1:W-:Y:S01]  /*409f0*/  @P1 STG.E [R12.64], R228 ;  /* 0x000000e40c001986 */ /* 0x0003e2000c101908 */
[----:B------:R-:W-:-:S03]  /*40a00*/  ISETP.LT.AND P1, PT, R18, c[0x0][0x17c], !P0 ;  /* 0x00005f0012007a0c */ /* 0x000fc60004721270 */
[----:B------:R-:W3:Y:S01]  /*40a10*/  LDL.LU R18, [R1+0xf48] ;  /* 0x000f480001127983 */ /* 0x000ee20000300800 */
[----:B-1----:R-:W-:-:S03]  /*40a20*/  LEA R12, P6, R14, R80, 0x2 ;  /* 0x000000500e0c7211 */ /* 0x002fc600078c10ff */
[----:B------:R1:W-:Y:S01]  /*40a30*/  @P2 STG.E [R8.64], R59 ;  /* 0x0000003b08002986 */ /* 0x0003e2000c101908 */
[----:B------:R-:W-:-:S03]  /*40a40*/  LEA.HI.X.SX32 R13, R14, R0, 0x2, P6 ;  /* 0x000000000e0d7211 */ /* 0x000fc600030f16ff */
[----:B------:R-:W3:Y:S04]  /*40a50*/  LDL.LU R41, [R1+0xf68] ;  /* 0x000f680001297983 */ /* 0x000ee80000300800 */
[----:B------:R-:W3:Y:S01]  /*40a60*/  LDL.LU R228, [R1+0x3c] ;  /* 0x00003c0001e47983 */ /* 0x000ee20000300800 */
[----:B-1----:R-:W-:-:S04]  /*40a70*/  LEA R8, P6, R10, R80, 0x2 ;  /* 0x000000500a087211 */ /* 0x002fc800078c10ff */
[----:B------:R-:W-:Y:S01]  /*40a80*/  LEA.HI.X.SX32 R9, R10, R0, 0x2, P6 ;  /* 0x000000000a097211 */ /* 0x000fe200030f16ff */
[----:B------:R1:W-:Y:S01]  /*40a90*/  @P5 STG.E [R12.64], R55 ;  /* 0x000000370c005986 */ /* 0x0003e2000c101908 */
[----:B--2---:R-:W-:Y:S01]  /*40aa0*/  ISETP.LT.AND P2, PT, R40, c[0x0][0x17c], !P0 ;  /* 0x00005f0028007a0c */ /* 0x004fe20004741270 */
[----:B------:R-:W-:Y:S02]  /*40ab0*/  IMAD R14, R44, c[0x0][0x198], R10 ;  /* 0x000066002c0e7a24 */ /* 0x000fe400078e020a */
[----:B------:R-:W2:Y:S01]  /*40ac0*/  LDL.LU R40, [R1+0xf70] ;  /* 0x000f700001287983 */ /* 0x000ea20000300800 */
[----:B------:R-:W-:-:S03]  /*40ad0*/  ISETP.LT.AND P5, PT, R17, c[0x0][0x17c], !P0 ;  /* 0x00005f0011007a0c */ /* 0x000fc600047a1270 */
[----:B------:R-:W2:Y:S04]  /*40ae0*/  LDL.LU R17, [R1+0xf78] ;  /* 0x000f780001117983 */ /* 0x000ea80000300800 */
[----:B------:R-:W-:Y:S04]  /*40af0*/  LDS.128 R52, [R252+0x800] ;  /* 0x00080000fc347984 */ /* 0x000fe80000000c00 */
[----:B----4-:R4:W-:Y:S01]  /*40b00*/  @P4 STG.E [R8.64], R225 ;  /* 0x000000e108004986 */ /* 0x0109e2000c101908 */
[----:B------:R-:W-:-:S03]  /*40b10*/  ISETP.LT.AND P4, PT, R16, c[0x0][0x17c], !P0 ;  /* 0x00005f0010007a0c */ /* 0x000fc60004781270 */
[----:B------:R-:W2:Y:S01]  /*40b20*/  LDL.LU R16, [R1+0xf7c] ;  /* 0x000f7c0001107983 */ /* 0x000ea20000300800 */
[----:B-1----:R-:W-:Y:S01]  /*40b30*/  LEA R12, P6, R14, R80, 0x2 ;  /* 0x000000500e0c7211 */ /* 0x002fe200078c10ff */
[----:B------:R-:W-:-:S03]  /*40b40*/  IMAD R10, R44, c[0x0][0x198], R14 ;  /* 0x000066002c0a7a24 */ /* 0x000fc600078e020e */
[----:B------:R-:W-:Y:S01]  /*40b50*/  LEA.HI.X.SX32 R13, R14, R0, 0x2, P6 ;  /* 0x000000000e0d7211 */ /* 0x000fe200030f16ff */
[----:B------:R-:W-:Y:S01]  /*40b60*/  IMAD R14, R44, c[0x0][0x198], R10 ;  /* 0x000066002c0e7a24 */ /* 0x000fe200078e020a */
[----:B----4-:R-:W-:-:S03]  /*40b70*/  LEA R8, P6, R10, R80, 0x2 ;  /* 0x000000500a087211 */ /* 0x010fc600078c10ff */
[----:B------:R1:W-:Y:S01]  /*40b80*/  @P3 STG.E [R12.64], R51 ;  /* 0x000000330c003986 */ /* 0x0003e2000c101908 */
[----:B------:R-:W-:Y:S01]  /*40b90*/  LEA.HI.X.SX32 R9, R10, R0, 0x2, P6 ;  /* 0x000000000a097211 */ /* 0x000fe200030f16ff */
[----:B------:R-:W-:Y:S02]  /*40ba0*/  IMAD R10, R44, c[0x0][0x198], R14 ;  /* 0x000066002c0a7a24 */ /* 0x000fe400078e020e */
[----:B------:R-:W-:Y:S04]  /*40bb0*/  LDS.128 R48, [R2+0x1000] ;  /* 0x0010000002307984 */ /* 0x000fe80000000c00 */
[----:B------:R4:W-:Y:S01]  /*40bc0*/  @P1 STG.E [R8.64], R47 ;  /* 0x0000002f08001986 */ /* 0x0009e2000c101908 */
[----:B-1----:R-:W-:-:S04]  /*40bd0*/  LEA R12, P6, R14, R80, 0x2 ;  /* 0x000000500e0c7211 */ /* 0x002fc800078c10ff */
[----:B------:R-:W-:Y:S01]  /*40be0*/  LEA.HI.X.SX32 R13, R14, R0, 0x2, P6 ;  /* 0x000000000e0d7211 */ /* 0x000fe200030f16ff */
[----:B------:R-:W-:Y:S01]  /*40bf0*/  IMAD R14, R44, c[0x0][0x198], R10 ;  /* 0x000066002c0e7a24 */ /* 0x000fe200078e020a */
[----:B----4-:R-:W-:-:S03]  /*40c00*/  LEA R8, P6, R10, R80, 0x2 ;  /* 0x000000500a087211 */ /* 0x010fc600078c10ff */
[----:B------:R1:W-:Y:S01]  /*40c10*/  @P2 STG.E [R12.64], R43 ;  /* 0x0000002b0c002986 */ /* 0x0003e2000c101908 */
[----:B------:R-:W-:Y:S01]  /*40c20*/  LEA.HI.X.SX32 R9, R10, R0, 0x2, P6 ;  /* 0x000000000a097211 */ /* 0x000fe200030f16ff */
[----:B------:R-:W-:Y:S01]  /*40c30*/  IMAD R10, R44, c[0x0][0x198], R14 ;  /* 0x000066002c0a7a24 */ /* 0x000fe200078e020e */
[----:B-----5:R-:W-:Y:S02]  /*40c40*/  ISETP.LT.AND P3, PT, R42, c[0x0][0x17c], !P0 ;  /* 0x00005f002a007a0c */ /* 0x020fe40004761270 */
[----:B------:R-:W4:Y:S01]  /*40c50*/  LDL.LU R42, [R1+0xf80] ;  /* 0x000f8000012a7983 */ /* 0x000f220000300800 */
[----:B-1----:R-:W-:-:S04]  /*40c60*/  LEA R12, P6, R14, R80, 0x2 ;  /* 0x000000500e0c7211 */ /* 0x002fc800078c10ff */
[----:B------:R-:W-:Y:S02]  /*40c70*/  LEA.HI.X.SX32 R13, R14, R0, 0x2, P6 ;  /* 0x000000000e0d7211 */ /* 0x000fe400030f16ff */
[----:B---3--:R-:W-:Y:S02]  /*40c80*/  ISETP.LT.AND P1, PT, R18, c[0x0][0x17c], !P0 ;  /* 0x00005f0012007a0c */ /* 0x008fe40004721270 */
[----:B------:R-:W3:Y:S04]  /*40c90*/  LDL.LU R18, [R1+0xf9c] ;  /* 0x000f9c0001127983 */ /* 0x000ee80000300800 */
[----:B------:R1:W-:Y:S01]  /*40ca0*/  @P5 STG.E [R8.64], R228 ;  /* 0x000000e408005986 */ /* 0x0003e2000c101908 */
[----:B------:R-:W-:-:S03]  /*40cb0*/  ISETP.LT.AND P2, PT, R41, c[0x0][0x17c], !P0 ;  /* 0x00005f0029007a0c */ /* 0x000fc60004741270 */
[----:B------:R-:W5:Y:S01]  /*40cc0*/  LDL.LU R41, [R1+0xfa0] ;  /* 0x000fa00001297983 */ /* 0x000f620000300800 */
[----:B-1----:R-:W-:-:S04]  /*40cd0*/  LEA R8, P6, R10, R80, 0x2 ;  /* 0x000000500a087211 */ /* 0x002fc800078c10ff */
[----:B------:R-:W-:Y:S01]  /*40ce0*/  LEA.HI.X.SX32 R9, R10, R0, 0x2, P6 ;  /* 0x000000000a097211 */ /* 0x000fe200030f16ff */
[----:B------:R1:W-:Y:S04]  /*40cf0*/  @P4 STG.E [R12.64], R19 ;  /* 0x000000130c004986 */ /* 0x0003e8000c101908 */
[----:B------:R1:W-:Y:S01]  /*40d00*/  @P3 STG.E [R8.64], R15 ;  /* 0x0000000f08003986 */ /* 0x0003e2000c101908 */
[----:B--2---:R-:W-:-:S03]  /*40d10*/  ISETP.LT.AND P5, PT, R40, c[0x0][0x17c], !P0 ;  /* 0x00005f0028007a0c */ /* 0x004fc600047a1270 */
[----:B------:R-:W2:Y:S01]  /*40d20*/  LDL.LU R40, [R1+0xfa4] ;  /* 0x000fa40001287983 */ /* 0x000ea20000300800 */
[----:B------:R-:W-:-:S03]  /*40d30*/  ISETP.LT.AND P4, PT, R17, c[0x0][0x17c], !P0 ;  /* 0x00005f0011007a0c */ /* 0x000fc60004781270 */
[----:B------:R-:W2:Y:S01]  /*40d40*/  LDL.LU R17, [R1+0xfa8] ;  /* 0x000fa80001117983 */ /* 0x000ea20000300800 */
[----:B------:R-:W-:-:S03]  /*40d50*/  ISETP.LT.AND P3, PT, R16, c[0x0][0x17c], !P0 ;  /* 0x00005f0010007a0c */ /* 0x000fc60004761270 */
[----:B------:R-:W5:Y:S01]  /*40d60*/  LDL.LU R16, [R1+0xfac] ;  /* 0x000fac0001107983 */ /* 0x000f620000300800 */
[----:B------:R-:W-:-:S03]  /*40d70*/  IMAD R14, R44, c[0x0][0x198], R10 ;  /* 0x000066002c0e7a24 */ /* 0x000fc600078e020a */
[----:B-1----:R-:W5:Y:S01]  /*40d80*/  LDL.LU R19, [R1+0xfb0] ;  /* 0x000fb00001137983 */ /* 0x002f620000300800 */
[----:B------:R-:W-:Y:S01]  /*40d90*/  IMAD R10, R44, c[0x0][0x198], R14 ;  /* 0x000066002c0a7a24 */ /* 0x000fe200078e020e */
[----:B------:R-:W-:-:S04]  /*40da0*/  LEA R12, P6, R14, R80, 0x2 ;  /* 0x000000500e0c7211 */ /* 0x000fc800078c10ff */
[----:B------:R-:W-:Y:S01]  /*40db0*/  LEA.HI.X.SX32 R13, R14, R0, 0x2, P6 ;  /* 0x000000000e0d7211 */ /* 0x000fe200030f16ff */
[----:B------:R-:W-:Y:S01]  /*40dc0*/  IMAD R14, R44, c[0x0][0x198], R10 ;  /* 0x000066002c0e7a24 */ /* 0x000fe200078e020a */
[----:B------:R-:W-:-:S03]  /*40dd0*/  LEA R8, P6, R10, R80, 0x2 ;  /* 0x000000500a087211 */ /* 0x000fc600078c10ff */
[----:B------:R1:W-:Y:S01]  /*40de0*/  @P1 STG.E [R12.64], R11 ;  /* 0x0000000b0c001986 */ /* 0x0003e2000c101908 */
[----:B------:R-:W-:Y:S02]  /*40df0*/  LEA.HI.X.SX32 R9, R10, R0, 0x2, P6 ;  /* 0x000000000a097211 */ /* 0x000fe400030f16ff */
[----:B------:R-:W-:-:S03]  /*40e00*/  LEA R10, P6, R14, R80, 0x2 ;  /* 0x000000500e0a7211 */ /* 0x000fc600078c10ff */
[----:B------:R1:W-:Y:S02]  /*40e10*/  @P2 STG.E [R8.64], R152 ;  /* 0x0000009808002986 */ /* 0x0003e4000c101908 */
[----:B-1----:R-:W-:Y:S01]  /*40e20*/  IMAD R12, R44, c[0x0][0x198], R14 ;  /* 0x000066002c0c7a24 */ /* 0x002fe200078e020e */
[----:B------:R-:W-:-:S03]  /*40e30*/  LEA.HI.X.SX32 R11, R14, R0, 0x2, P6 ;  /* 0x000000000e0b7211 */ /* 0x000fc600030f16ff */
[----:B------:R-:W-:Y:S01]  /*40e40*/  IMAD R13, R44, c[0x0][0x198], R12 ;  /* 0x000066002c0d7a24 */ /* 0x000fe200078e020c */
[C---:B------:R-:W-:Y:S01]  /*40e50*/  LEA R8, P6, R12.reuse, R80, 0x2 ;  /* 0x000000500c087211 */ /* 0x040fe200078c10ff */
[----:B------:R1:W-:Y:S03]  /*40e60*/  @P5 STG.E [R10.64], R148 ;  /* 0x000000940a005986 */ /* 0x0003e6000c101908 */
[----:B------:R-:W-:Y:S01]  /*40e70*/  LEA.HI.X.SX32 R9, R12, R0, 0x2, P6 ;  /* 0x000000000c097211 */ /* 0x000fe200030f16ff */
[----:B------:R-:W-:Y:S01]  /*40e80*/  IMAD R12, R44, c[0x0][0x198], R13 ;  /* 0x000066002c0c7a24 */ /* 0x000fe200078e020d */
[----:B----4-:R-:W-:Y:S02]  /*40e90*/  ISETP.LT.AND P1, PT, R42, c[0x0][0x17c], !P0 ;  /* 0x00005f002a007a0c */ /* 0x010fe40004721270 */
[C---:B-1----:R-:W-:Y:S01]  /*40ea0*/  LEA R10, P6, R13.reuse, R80, 0x2 ;  /* 0x000000500d0a7211 */ /* 0x042fe200078c10ff */
[----:B------:R1:W-:Y:S03]  /*40eb0*/  @P4 STG.E [R8.64], R132 ;  /* 0x0000008408004986 */ /* 0x0003e6000c101908 */
[----:B------:R-:W-:-:S02]  /*40ec0*/  LEA.HI.X.SX32 R11, R13, R0, 0x2, P6 ;  /* 0x000000000d0b7211 */ /* 0x000fc400030f16ff */
[----:B-1----:R-:W-:Y:S02]  /*40ed0*/  LEA R8, P6, R12, R80, 0x2 ;  /* 0x000000500c087211 */ /* 0x002fe400078c10ff */
[----:B---3--:R-:W-:Y:S02]  /*40ee0*/  ISETP.LT.AND P2, PT, R18, c[0x0][0x17c], !P0 ;  /* 0x00005f0012007a0c */ /* 0x008fe40004741270 */
[----:B------:R-:W3:Y:S04]  /*40ef0*/  LDL.LU R18, [R1+0xfb4] ;  /* 0x000fb40001127983 */ /* 0x000ee80000300800 */
[----:B------:R-:W4:Y:S01]  /*40f00*/  LDL.LU R14, [R1+0xfb8] ;  /* 0x000fb800010e7983 */ /* 0x000f220000300800 */
[----:B------:R-:W-:-:S03]  /*40f10*/  LEA.HI.X.SX32 R9, R12, R0, 0x2, P6 ;  /* 0x000000000c097211 */ /* 0x000fc600030f16ff */
[----:B------:R1:W-:Y:S04]  /*40f20*/  @P3 STG.E [R10.64], R128 ;  /* 0x000000800a003986 */ /* 0x0003e8000c101908 */
[----:B------:R-:W4:Y:S04]  /*40f30*/  LDL.LU R15, [R1+0xfbc] ;  /* 0x000fbc00010f7983 */ /* 0x000f280000300800 */
[----:B------:R1:W-:Y:S01]  /*40f40*/  @P1 STG.E [R8.64], R112 ;  /* 0x0000007008001986 */ /* 0x0003e2000c101908 */
[----:B--2---:R-:W-:-:S03]  /*40f50*/  ISETP.LT.AND P3, PT, R17, c[0x0][0x17c], !P0 ;  /* 0x00005f0011007a0c */ /* 0x004fc60004761270 */
[----:B------:R-:W2:Y:S01]  /*40f60*/  LDL.LU R17, [R1+0xfc0] ;  /* 0x000fc00001117983 */ /* 0x000ea20000300800 */
[----:B-----5:R-:W-:-:S03]  /*40f70*/  ISETP.LT.AND P1, PT, R16, c[0x0][0x17c], !P0 ;  /* 0x00005f0010007a0c */ /* 0x020fc60004721270 */
[----:B------:R-:W5:Y:S01]  /*40f80*/  LDL.LU R16, [R1+0xfd8] ;  /* 0x000fd80001107983 */ /* 0x000f620000300800 */
[----:B------:R-:W-:Y:S01]  /*40f90*/  IMAD R13, R44, c[0x0][0x198], R12 ;  /* 0x000066002c0d7a24 */ /* 0x000fe200078e020c */
[----:B------:R-:W-:-:S03]  /*40fa0*/  ISETP.LT.AND P5, PT, R41, c[0x0][0x17c], !P0 ;  /* 0x00005f0029007a0c */ /* 0x000fc600047a1270 */
[----:B------:R-:W-:Y:S01]  /*40fb0*/  IMAD R12, R44, c[0x0][0x198], R13 ;  /* 0x000066002c0c7a24 */ /* 0x000fe200078e020d */
[C---:B-1----:R-:W-:Y:S02]  /*40fc0*/  LEA R10, P6, R13.reuse, R80, 0x2 ;  /* 0x000000500d0a7211 */ /* 0x042fe400078c10ff */
[----:B------:R-:W-:Y:S02]  /*40fd0*/  ISETP.LT.AND P4, PT, R40, c[0x0][0x17c], !P0 ;  /* 0x00005f0028007a0c */ /* 0x000fe40004781270 */
[----:B------:R-:W-:Y:S01]  /*40fe0*/  LEA.HI.X.SX32 R11, R13, R0, 0x2, P6 ;  /* 0x000000000d0b7211 */ /* 0x000fe200030f16ff */
[----:B------:R-:W-:Y:S01]  /*40ff0*/  IMAD R13, R44, c[0x0][0x198], R12 ;  /* 0x000066002c0d7a24 */ /* 0x000fe200078e020c */
[----:B------:R-:W-:-:S03]  /*41000*/  LEA R8, P6, R12, R80, 0x2 ;  /* 0x000000500c087211 */ /* 0x000fc600078c10ff */
[----:B------:R1:W-:Y:S01]  /*41010*/  @P2 STG.E [R10.64], R108 ;  /* 0x0000006c0a002986 */ /* 0x0003e2000c101908 */
[----:B------:R-:W-:Y:S01]  /*41020*/  LEA.HI.X.SX32 R9, R12, R0, 0x2, P6 ;  /* 0x000000000c097211 */ /* 0x000fe200030f16ff */
[----:B------:R-:W-:Y:S01]  /*41030*/  IMAD R12, R44, c[0x0][0x198], R13 ;  /* 0x000066002c0c7a24 */ /* 0x000fe200078e020d */
[----:B------:R-:W-:Y:S02]  /*41040*/  ISETP.LT.AND P2, PT, R19, c[0x0][0x17c], !P0 ;  /* 0x00005f0013007a0c */ /* 0x000fe40004741270 */
[----:B------:R-:W5:Y:S01]  /*41050*/  LDL.LU R19, [R1+0xfdc] ;  /* 0x000fdc0001137983 */ /* 0x000f620000300800 */
[----:B-1----:R-:W-:-:S03]  /*41060*/  LEA R10, P6, R13, R80, 0x2 ;  /* 0x000000500d0a7211 */ /* 0x002fc600078c10ff */
[----:B------:R1:W-:Y:S01]  /*41070*/  @P5 STG.E [R8.64], R104 ;  /* 0x0000006808005986 */ /* 0x0003e2000c101908 */
[----:B------:R-:W-:Y:S01]  /*41080*/  LEA.HI.X.SX32 R11, R13, R0, 0x2, P6 ;  /* 0x000000000d0b7211 */ /* 0x000fe200030f16ff */
[----:B------:R-:W-:-:S04]  /*41090*/  IMAD R13, R44, c[0x0][0x198], R12 ;  /* 0x000066002c0d7a24 */ /* 0x000fc800078e020c */
[----:B------:R1:W-:Y:S02]  /*410a0*/  @P4 STG.E [R10.64], R100 ;  /* 0x000000640a004986 */ /* 0x0003e4000c101908 */
[----:B-1----:R-:W-:-:S04]  /*410b0*/  LEA R8, P6, R12, R80, 0x2 ;  /* 0x000000500c087211 */ /* 0x002fc800078c10ff */
[----:B------:R-:W-:Y:S01]  /*410c0*/  LEA.HI.X.SX32 R9, R12, R0, 0x2, P6 ;  /* 0x000000000c097211 */ /* 0x000fe200030f16ff */
[----:B------:R-:W-:Y:S01]  /*410d0*/  IMAD R12, R44, c[0x0][0x198], R13 ;  /* 0x000066002c0c7a24 */ /* 0x000fe200078e020d */
[----:B------:R-:W-:-:S03]  /*410e0*/  LEA R10, P6, R13, R80, 0x2 ;  /* 0x000000500d0a7211 */ /* 0x000fc600078c10ff */
[----:B------:R1:W-:Y:S01]  /*410f0*/  @P3 STG.E [R8.64], R96 ;  /* 0x0000006008003986 */ /* 0x0003e2000c101908 */
[----:B------:R-:W-:Y:S02]  /*41100*/  LEA.HI.X.SX32 R11, R13, R0, 0x2, P6 ;  /* 0x000000000d0b7211 */ /* 0x000fe400030f16ff */
[----:B-1----:R-:W-:Y:S02]  /*41110*/  LEA R8, P6, R12, R80, 0x2 ;  /* 0x000000500c087211 */ /* 0x002fe400078c10ff */
[----:B---3--:R-:W-:Y:S02]  /*41120*/  ISETP.LT.AND P5, PT, R18, c[0x0][0x17c], !P0 ;  /* 0x00005f0012007a0c */ /* 0x008fe400047a1270 */
[----:B------:R-:W3:Y:S01]  /*41130*/  LDL.LU R18, [R1+0xfe0] ;  /* 0x000fe00001127983 */ /* 0x000ee20000300800 */
[----:B----4-:R-:W-:-:S03]  /*41140*/  ISETP.LT.AND P4, PT, R14, c[0x0][0x17c], !P0 ;  /* 0x00005f000e007a0c */ /* 0x010fc60004781270 */
[----:B------:R-:W4:Y:S01]  /*41150*/  LDL.LU R14, [R1+0xfe4] ;  /* 0x000fe400010e7983 */ /* 0x000f220000300800 */
[----:B------:R-:W-:-:S03]  /*41160*/  LEA.HI.X.SX32 R9, R12, R0, 0x2, P6 ;  /* 0x000000000c097211 */ /* 0x000fc600030f16ff */
[----:B------:R1:W-:Y:S01]  /*41170*/  @P1 STG.E [R10.64], R92 ;  /* 0x0000005c0a001986 */ /* 0x0003e2000c101908 */
[----:B------:R-:W-:-:S03]  /*41180*/  ISETP.LT.AND P3, PT, R15, c[0x0][0x17c], !P0 ;  /* 0x00005f000f007a0c */ /* 0x000fc60004761270 */
[----:B------:R-:W4:Y:S04]  /*41190*/  LDL.LU R15, [R1+0xfe8] ;  /* 0x000fe800010f7983 */ /* 0x000f280000300800 */
[----:B------:R1:W-:Y:S01]  /*411a0*/  @P2 STG.E [R8.64], R88 ;  /* 0x0000005808002986 */ /* 0x0003e2000c101908 */
[----:B--2---:R-:W-:-:S03]  /*411b0*/  ISETP.LT.AND P1, PT, R17, c[0x0][0x17c], !P0 ;  /* 0x00005f0011007a0c */ /* 0x004fc60004721270 */
[----:B------:R-:W2:Y:S01]  /*411c0*/  LDL.LU R17, [R1+0x1000] ;  /* 0x0010000001117983 */ /* 0x000ea20000300800 */
[----:B-----5:R-:W-:-:S03]  /*411d0*/  ISETP.LT.AND P2, PT, R16, c[0x0][0x17c], !P0 ;  /* 0x00005f0010007a0c */ /* 0x020fc60004741270 */
[----:B------:R-:W5:Y:S01]  /*411e0*/  LDL.LU R16, [R1+0x1004] ;  /* 0x0010040001107983 */ /* 0x000f620000300800 */
[----:B------:R-:W-:-:S04]  /*411f0*/  IMAD R13, R44, c[0x0][0x198], R12 ;  /* 0x000066002c0d7a24 */ /* 0x000fc800078e020c */
[----:B------:R-:W-:Y:S01]  /*41200*/  IMAD R12, R44, c[0x0][0x198], R13 ;  /* 0x000066002c0c7a24 */ /* 0x000fe200078e020d */
[----:B-1----:R-:W-:-:S04]  /*41210*/  LEA R10, P6, R13, R80, 0x2 ;  /* 0x000000500d0a7211 */ /* 0x002fc800078c10ff */
        /* <DEDUP_REMOVED lines=135> */
[----:B------:R-:W3:Y:S04]  /*41a90*/  LDL.LU R15, [R1+0x10a0] ;  /* 0x0010a000010f7983 */ /* 0x000ee80000300800 */
[----:B------:R1:W-:Y:S01]  /*41aa0*/  @P1 STG.E [R8.64], R134 ;  /* 0x0000008608001986 */ /* 0x0003e2000c101908 */
[----:B--2---:R-:W-:-:S03]  /*41ab0*/  ISETP.LT.AND P3, PT, R17, c[0x0][0x17c], !P0 ;  /* 0x00005f0011007a0c */ /* 0x004fc60004761270 */
[----:B------:R-:W2:Y:S01]  /*41ac0*/  LDL.LU R17, [R1+0x10a4] ;  /* 0x0010a40001117983 */ /* 0x000ea20000300800 */
[----:B-----5:R-:W-:-:S03]  /*41ad0*/  ISETP.LT.AND P1, PT, R16, c[0x0][0x17c], !P0 ;  /* 0x00005f0010007a0c */ /* 0x020fc60004721270 */
[----:B------:R-:W5:Y:S01]  /*41ae0*/  LDL.LU R16, [R1+0x10d0] ;  /* 0x0010d00001107983 */ /* 0x000f620000300800 */
[----:B------:R-:W-:-:S03]  /*41af0*/  IMAD R13, R44, c[0x0][0x198], R12 ;  /* 0x000066002c0d7a24 */ /* 0x000fc600078e020c */
[----:B------:R-:W5:Y:S01]  /*41b00*/  LDL.LU R20, [R1+0x10d8] ;  /* 0x0010d80001147983 */ /* 0x000f620000300800 */
[----:B------:R-:W-:Y:S01]  /*41b10*/  IMAD R12, R44, c[0x0][0x198], R13 ;  /* 0x000066002c0c7a24 */ /* 0x000fe200078e020d */
[----:B-1----:R-:W-:-:S04]  /*41b20*/  LEA R10, P6, R13, R80, 0x2 ;  /* 0x000000500d0a7211 */ /* 0x002fc800078c10ff */
        /* <DEDUP_REMOVED lines=8> */
[----:B------:R-:W-:Y:S01]  /*41bb0*/  LEA.HI.X.SX32 R11, R13, R0, 0x2, P6 ;  /* 0x000000000d0b7211 */ /* 0x000fe200030f16ff */
[----:B------:R-:W-:Y:S01]  /*41bc0*/  IMAD R13, R44, c[0x0][0x198], R12 ;  /* 0x000066002c0d7a24 */ /* 0x000fe200078e020c */
[C---:B------:R-:W-:Y:S02]  /*41bd0*/  LEA R8, P6, R12.reuse, R80, 0x2 ;  /* 0x000000500c087211 */ /* 0x040fe400078c10ff */
[----:B------:R-:W-:Y:S01]  /*41be0*/  ISETP.LT.AND P2, PT, R19, c[0x0][0x17c], !P0 ;  /* 0x00005f0013007a0c */ /* 0x000fe20004741270 */
[----:B------:R1:W-:Y:S01]  /*41bf0*/  @P4 STG.E [R10.64], R110 ;  /* 0x0000006e0a004986 */ /* 0x0003e2000c101908 */
[----:B------:R-:W-:Y:S01]  /*41c00*/  LEA.HI.X.SX32 R9, R12, R0, 0x2, P6 ;  /* 0x000000000c097211 */ /* 0x000fe200030f16ff */
[----:B------:R-:W-:Y:S02]  /*41c10*/  IMAD R12, R44, c[0x0][0x198], R13 ;  /* 0x000066002c0c7a24 */ /* 0x000fe400078e020d */
[----:B------:R-:W5:Y:S04]  /*41c20*/  LDL.LU R19, [R1+0x10e0] ;  /* 0x0010e00001137983 */ /* 0x000f680000300800 */
[----:B------:R1:W-:Y:S02]  /*41c30*/  @P3 STG.E [R8.64], R106 ;  /* 0x0000006a08003986 */ /* 0x0003e4000c101908 */
[----:B-1----:R-:W-:-:S04]  /*41c40*/  LEA R10, P6, R13, R80, 0x2 ;  /* 0x000000500d0a7211 */ /* 0x002fc800078c10ff */
[----:B------:R-:W-:Y:S02]  /*41c50*/  LEA.HI.X.SX32 R11, R13, R0, 0x2, P6 ;  /* 0x000000000d0b7211 */ /* 0x000fe400030f16ff */
[----:B------:R-:W-:-:S04]  /*41c60*/  LEA R8, P6, R12, R80, 0x2 ;  /* 0x000000500c087211 */ /* 0x000fc800078c10ff */
[----:B------:R-:W-:Y:S02]  /*41c70*/  LEA.HI.X.SX32 R9, R12, R0, 0x2, P6 ;  /* 0x000000000c097211 */ /* 0x000fe400030f16ff */
[----:B----4-:R-:W-:Y:S02]  /*41c80*/  ISETP.LT.AND P4, PT, R14, c[0x0][0x17c], !P0 ;  /* 0x00005f000e007a0c */ /* 0x010fe40004781270 */
[----:B------:R-:W4:Y:S01]  /*41c90*/  LDL.LU R14, [R1+0x10e8] ;  /* 0x0010e800010e7983 */ /* 0x000f220000300800 */
[----:B---3--:R-:W-:-:S03]  /*41ca0*/  ISETP.LT.AND P5, PT, R18, c[0x0][0x17c], !P0 ;  /* 0x00005f0012007a0c */ /* 0x008fc600047a1270 */
[----:B------:R-:W3:Y:S04]  /*41cb0*/  LDL.LU R18, [R1+0x10f0] ;  /* 0x0010f00001127983 */ /* 0x000ee80000300800 */
[----:B------:R1:W-:Y:S04]  /*41cc0*/  @P1 STG.E [R10.64], R102 ;  /* 0x000000660a001986 */ /* 0x0003e8000c101908 */
[----:B------:R1:W-:Y:S01]  /*41cd0*/  @P2 STG.E [R8.64], R98 ;  /* 0x0000006208002986 */ /* 0x0003e2000c101908 */
[----:B--2---:R-:W-:-:S03]  /*41ce0*/  ISETP.LT.AND P1, PT, R17, c[0x0][0x17c], !P0 ;  /* 0x00005f0011007a0c */ /* 0x004fc60004721270 */
[----:B------:R-:W2:Y:S01]  /*41cf0*/  LDL.LU R17, [R1+0x1120] ;  /* 0x0011200001117983 */ /* 0x000ea20000300800 */
[----:B-----5:R-:W-:-:S03]  /*41d00*/  ISETP.LT.AND P2, PT, R16, c[0x0][0x17c], !P0 ;  /* 0x00005f0010007a0c */ /* 0x020fc60004741270 */
[----:B------:R-:W5:Y:S01]  /*41d10*/  LDL.LU R16, [R1+0x1128] ;  /* 0x0011280001107983 */ /* 0x000f620000300800 */
[C---:B------:R-:W-:Y:S01]  /*41d20*/  IMAD R13, R44.reuse, c[0x0][0x198], R12 ;  /* 0x000066002c0d7a24 */ /* 0x040fe200078e020c */
[----:B------:R-:W-:Y:S02]  /*41d30*/  ISETP.LT.AND P3, PT, R15, c[0x0][0x17c], !P0 ;  /* 0x00005f000f007a0c */ /* 0x000fe40004761270 */
        /* <DEDUP_REMOVED lines=16> */
[----:B------:R-:W-:Y:S01]  /*41e40*/  ISETP.LT.AND P4, PT, R19, c[0x0][0x17c], !P0 ;  /* 0x00005f0013007a0c */ /* 0x000fe20004781270 */
[----:B------:R-:W-:Y:S01]  /*41e50*/  IMAD R15, R44, c[0x0][0x198], R13 ;  /* 0x000066002c0f7a24 */ /* 0x000fe200078e020d */
[----:B------:R-:W5:Y:S01]  /*41e60*/  LDL.LU R19, [R1+0x1138] ;  /* 0x0011380001137983 */ /* 0x000f620000300800 */
[----:B------:R-:W-:Y:S02]  /*41e70*/  ISETP.LT.AND P5, PT, R20, c[0x0][0x17c], !P0 ;  /* 0x00005f0014007a0c */ /* 0x000fe400047a1270 */
[C---:B-1----:R-:W-:Y:S01]  /*41e80*/  LEA R10, P6, R13.reuse, R80, 0x2 ;  /* 0x000000500d0a7211 */ /* 0x042fe200078c10ff */
[----:B------:R1:W-:Y:S03]  /*41e90*/  @P1 STG.E [R8.64], R34 ;  /* 0x0000002208001986 */ /* 0x0003e6000c101908 */
[----:B------:R-:W-:-:S02]  /*41ea0*/  LEA.HI.X.SX32 R11, R13, R0, 0x2, P6 ;  /* 0x000000000d0b7211 */ /* 0x000fc400030f16ff */
[----:B-1----:R-:W-:Y:S02]  /*41eb0*/  LEA R8, P6, R15, R80, 0x2 ;  /* 0x000000500f087211 */ /* 0x002fe400078c10ff */
[----:B----4-:R-:W-:Y:S02]  /*41ec0*/  ISETP.LT.AND P3, PT, R14, c[0x0][0x17c], !P0 ;  /* 0x00005f000e007a0c */ /* 0x010fe40004761270 */
[----:B------:R-:W4:Y:S01]  /*41ed0*/  LDL.LU R14, [R1+0x1140] ;  /* 0x00114000010e7983 */ /* 0x000f220000300800 */
[----:B---3--:R-:W-:-:S03]  /*41ee0*/  ISETP.LT.AND P1, PT, R18, c[0x0][0x17c], !P0 ;  /* 0x00005f0012007a0c */ /* 0x008fc60004721270 */
[----:B------:R-:W3:Y:S01]  /*41ef0*/  LDL.LU R18, [R1+0x1170] ;  /* 0x0011700001127983 */ /* 0x000ee20000300800 */
[----:B------:R-:W-:-:S03]  /*41f00*/  LEA.HI.X.SX32 R9, R15, R0, 0x2, P6 ;  /* 0x000000000f097211 */ /* 0x000fc600030f16ff */
[----:B------:R1:W-:Y:S04]  /*41f10*/  @P2 STG.E [R10.64], R30 ;  /* 0x0000001e0a002986 */ /* 0x0003e8000c101908 */
        /* <DEDUP_REMOVED lines=21> */
[----:B-1----:R-:W-:Y:S02]  /*42070*/  LEA R8, P6, R15, R80, 0x2 ;  /* 0x000000500f087211 */ /* 0x002fe400078c10ff */
[----:B------:R-:W-:Y:S02]  /*42080*/  ISETP.LT.AND P3, PT, R19, c[0x0][0x17c], !P0 ;  /* 0x00005f0013007a0c */ /* 0x000fe40004761270 */
[----:B------:R-:W5:Y:S01]  /*42090*/  LDL.LU R19, [R1+0x1160] ;  /* 0x0011600001137983 */ /* 0x000f620000300800 */
[----:B------:R-:W-:Y:S01]  /*420a0*/  LEA.HI.X.SX32 R9, R15, R0, 0x2, P6 ;  /* 0x000000000f097211 */ /* 0x000fe200030f16ff */
[----:B------:R-:W-:Y:S01]  /*420b0*/  IMAD R15, R44, c[0x0][0x198], R13 ;  /* 0x000066002c0f7a24 */ /* 0x000fe200078e020d */
[----:B------:R-:W-:-:S03]  /*420c0*/  LEA R10, P6, R13, R80, 0x2 ;  /* 0x000000500d0a7211 */ /* 0x000fc600078c10ff */
[----:B------:R1:W-:Y:S01]  /*420d0*/  @P2 STG.E [R8.64], R135 ;  /* 0x0000008708002986 */ /* 0x0003e2000c101908 */
[----:B------:R-:W-:Y:S02]  /*420e0*/  LEA.HI.X.SX32 R11, R13, R0, 0x2, P6 ;  /* 0x000000000d0b7211 */ /* 0x000fe400030f16ff */
        /* <DEDUP_REMOVED lines=202> */
[----:B------:R-:W2:Y:S01]  /*42d90*/  LDL.LU R12, [R1+0x10b4] ;  /* 0x0010b400010c7983 */ /* 0x000ea20000300800 */
[----:B-1----:R-:W-:-:S03]  /*42da0*/  LEA R10, P6, R13, R80, 0x2 ;  /* 0x000000500d0a7211 */ /* 0x002fc600078c10ff */
[----:B------:R1:W-:Y:S01]  /*42db0*/  @P1 STG.E [R8.64], R197 ;  /* 0x000000c508001986 */ /* 0x0003e2000c101908 */
[----:B------:R-:W-:Y:S01]  /*42dc0*/  LEA.HI.X.SX32 R11, R13, R0, 0x2, P6 ;  /* 0x000000000d0b7211 */ /* 0x000fe200030f16ff */
[----:B------:R-:W-:Y:S02]  /*42dd0*/  IMAD R13, R44, c[0x0][0x198], R15 ;  /* 0x000066002c0d7a24 */ /* 0x000fe400078e020f */
[----:B------:R-:W2:Y:S04]  /*42de0*/  LDL.LU R4, [R1+0x10b8] ;  /* 0x0010b80001047983 */ /* 0x000ea80000300800 */
[----:B------:R1:W-:Y:S02]  /*42df0*/  @P2 STG.E [R10.64], R189 ;  /* 0x000000bd0a002986 */ /* 0x0003e4000c101908 */
[----:B-1----:R-:W-:-:S04]  /*42e00*/  LEA R8, P6, R15, R80, 0x2 ;  /* 0x000000500f087211 */ /* 0x002fc800078c10ff */
[----:B------:R-:W-:Y:S01]  /*42e10*/  LEA.HI.X.SX32 R9, R15, R0, 0x2, P6 ;  /* 0x000000000f097211 */ /* 0x000fe200030f16ff */
[----:B------:R-:W-:Y:S01]  /*42e20*/  IMAD R15, R44, c[0x0][0x198], R13 ;  /* 0x000066002c0f7a24 */ /* 0x000fe200078e020d */
[----:B------:R-:W-:-:S03]  /*42e30*/  LEA R10, P6, R13, R80, 0x2 ;  /* 0x000000500d0a7211 */ /* 0x000fc600078c10ff */
[----:B------:R1:W-:Y:S01]  /*42e40*/  @P5 STG.E [R8.64], R185 ;  /* 0x000000b908005986 */ /* 0x0003e2000c101908 */
[----:B------:R-:W-:Y:S02]  /*42e50*/  ISETP.LT.AND P1, PT, R19, c[0x0][0x17c], !P0 ;  /* 0x00005f0013007a0c */ /* 0x000fe40004721270 */
[----:B------:R-:W-:Y:S02]  /*42e60*/  LEA.HI.X.SX32 R11, R13, R0, 0x2, P6 ;  /* 0x000000000d0b7211 */ /* 0x000fe400030f16ff */
[----:B-1----:R-:W-:Y:S02]  /*42e70*/  LEA R8, P6, R15, R80, 0x2 ;  /* 0x000000500f087211 */ /* 0x002fe400078c10ff */
[----:B----4-:R-:W-:Y:S02]  /*42e80*/  ISETP.LT.AND P2, PT, R14, c[0x0][0x17c], !P0 ;  /* 0x00005f000e007a0c */ /* 0x010fe40004741270 */
[----:B------:R-:W4:Y:S01]  /*42e90*/  LDL.LU R14, [R1+0x10b0] ;  /* 0x0010b000010e7983 */ /* 0x000f220000300800 */
[----:B---3--:R-:W-:-:S03]  /*42ea0*/  ISETP.LT.AND P5, PT, R18, c[0x0][0x17c], !P0 ;  /* 0x00005f0012007a0c */ /* 0x008fc600047a1270 */
[----:B------:R-:W3:Y:S01]  /*42eb0*/  LDL.LU R19, [R1+0x10a8] ;  /* 0x0010a80001137983 */ /* 0x000ee20000300800 */
[----:B------:R-:W-:-:S03]  /*42ec0*/  LEA.HI.X.SX32 R9, R15, R0, 0x2, P6 ;  /* 0x000000000f097211 */ /* 0x000fc600030f16ff */
[----:B------:R-:W3:Y:S04]  /*42ed0*/  LDL.LU R18, [R1+0x1090] ;  /* 0x0010900001127983 */ /* 0x000ee80000300800 */
[----:B------:R1:W-:Y:S04]  /*42ee0*/  @P4 STG.E [R10.64], R181 ;  /* 0x000000b50a004986 */ /* 0x0003e8000c101908 */
[----:B------:R1:W-:Y:S04]  /*42ef0*/  @P3 STG.E [R8.64], R177 ;  /* 0x000000b108003986 */ /* 0x0003e8000c101908 */
[----:B------:R-:W3:Y:S01]  /*42f00*/  LDL.LU R22, [R1+0x108c] ;  /* 0x00108c0001167983 */ /* 0x000ee20000300800 */
        /* <DEDUP_REMOVED lines=11> */
[----:B--2---:R-:W-:-:S03]  /*42fc0*/  ISETP.LT.AND P4, PT, R17, c[0x0][0x17c], !P0 ;  /* 0x00005f0011007a0c */ /* 0x004fc60004781270 */
[----:B------:R2:W-:Y:S01]  /*42fd0*/  @P2 STG.E [R8.64], R161 ;  /* 0x000000a108002986 */ /* 0x0005e2000c101908 */
[----:B-1----:R-:W-:-:S04]  /*42fe0*/  LEA R10, P6, R13, R80, 0x2 ;  /* 0x000000500d0a7211 */ /* 0x002fc800078c10ff */
[----:B------:R-:W-:Y:S01]  /*42ff0*/  LEA.HI.X.SX32 R11, R13, R0, 0x2, P6 ;  /* 0x000000000d0b7211 */ /* 0x000fe200030f16ff */
[----:B------:R-:W-:Y:S01]  /*43000*/  IMAD R13, R44, c[0x0][0x198], R15 ;  /* 0x000066002c0d7a24 */ /* 0x000fe200078e020f */
[C---:B--2---:R-:W-:Y:S02]  /*43010*/  LEA R8, P6, R15.reuse, R80, 0x2 ;  /* 0x000000500f087211 */ /* 0x044fe400078c10ff */
[----:B------:R-:W-:Y:S02]  /*43020*/  ISETP.LT.AND P1, PT, R12, c[0x0][0x17c], !P0 ;  /* 0x00005f000c007a0c */ /* 0x000fe40004721270 */
[----:B------:R-:W-:Y:S02]  /*43030*/  ISETP.LT.AND P2, PT, R4, c[0x0][0x17c], !P0 ;  /* 0x00005f0004007a0c */ /* 0x000fe40004741270 */
[----:B------:R-:W-:Y:S01]  /*43040*/  LEA.HI.X.SX32 R9, R15, R0, 0x2, P6 ;  /* 0x000000000f097211 */ /* 0x000fe200030f16ff */
[----:B------:R-:W2:Y:S01]  /*43050*/  LDL.LU R4, [R1+0x1084] ;  /* 0x0010840001047983 */ /* 0x000ea20000300800 */
[----:B------:R-:W-:Y:S01]  /*43060*/  LEA R12, P6, R13, R80, 0x2 ;  /* 0x000000500d0c7211 */ /* 0x000fe200078c10ff */
[----:B------:R-:W-:-:S02]  /*43070*/  IMAD R15, R44, c[0x0][0x198], R13 ;  /* 0x000066002c0f7a24 */ /* 0x000fc400078e020d */
[----:B------:R-:W2:Y:S01]  /*43080*/  LDL.LU R21, [R1+0x1080] ;  /* 0x0010800001157983 */ /* 0x000ea20000300800 */
[----:B------:R-:W-:Y:S01]  /*43090*/  LEA.HI.X.SX32 R13, R13, R0, 0x2, P6 ;  /* 0x000000000d0d7211 */ /* 0x000fe200030f16ff */
[----:B------:R-:W-:Y:S02]  /*430a0*/  IMAD R17, R44, c[0x0][0x198], R15 ;  /* 0x000066002c117a24 */ /* 0x000fe400078e020f */
[----:B------:R1:W-:Y:S04]  /*430b0*/  @P5 STG.E [R10.64], R157 ;  /* 0x0000009d0a005986 */ /* 0x0003e8000c101908 */
[----:B------:R1:W-:Y:S04]  /*430c0*/  @P4 STG.E [R8.64], R121 ;  /* 0x0000007908004986 */ /* 0x0003e8000c101908 */
[----:B------:R-:W2:Y:S04]  /*430d0*/  LDL.LU R20, [R1+0x1068] ;  /* 0x0010680001147983 */ /* 0x000ea80000300800 */
[----:B------:R1:W-:Y:S01]  /*430e0*/  @P3 STG.E [R12.64], R117 ;  /* 0x000000750c003986 */ /* 0x0003e2000c101908 */
[----:B----4-:R-:W-:-:S02]  /*430f0*/  ISETP.LT.AND P5, PT, R14, c[0x0][0x17c], !P0 ;  /* 0x00005f000e007a0c */ /* 0x010fc400047a1270 */
[----:B------:R-:W-:-:S04]  /*43100*/  LEA R14, P6, R15, R80, 0x2 ;  /* 0x000000500f0e7211 */ /* 0x000fc800078c10ff */
[----:B------:R-:W-:Y:S02]  /*43110*/  LEA.HI.X.SX32 R15, R15, R0, 0x2, P6 ;  /* 0x000000000f0f7211 */ /* 0x000fe400030f16ff */
[C---:B-1----:R-:W-:Y:S02]  /*43120*/  LEA R10, P6, R17.reuse, R80, 0x2 ;  /* 0x00000050110a7211 */ /* 0x042fe400078c10ff */
[----:B---3--:R-:W-:Y:S02]  /*43130*/  ISETP.LT.AND P3, PT, R18, c[0x0][0x17c], !P0 ;  /* 0x00005f0012007a0c */ /* 0x008fe40004761270 */
[----:B------:R-:W3:Y:S01]  /*43140*/  LDL.LU R18, [R1+0x1064] ;  /* 0x0010640001127983 */ /* 0x000ee20000300800 */
[----:B------:R-:W-:-:S03]  /*43150*/  LEA.HI.X.SX32 R11, R17, R0, 0x2, P6 ;  /* 0x00000000110b7211 */ /* 0x000fc600030f16ff */
[----:B------:R1:W-:Y:S04]  /*43160*/  @P1 STG.E [R14.64], R37 ;  /* 0x000000250e001986 */ /* 0x0003e8000c101908 */
[----:B------:R4:W-:Y:S04]  /*43170*/  @P2 STG.E [R10.64], R5 ;  /* 0x000000050a002986 */ /* 0x0009e8000c101908 */
[----:B------:R-:W3:Y:S01]  /*43180*/  LDL.LU R23, [R1+0x1060] ;  /* 0x0010600001177983 */ /* 0x000ee20000300800 */
[----:B-----5:R-:W-:-:S03]  /*43190*/  ISETP.LT.AND P2, PT, R16, c[0x0][0x17c], !P0 ;  /* 0x00005f0010007a0c */ /* 0x020fc60004741270 */
[----:B------:R-:W5:Y:S01]  /*431a0*/  LDL.LU R16, [R1+0x105c] ;  /* 0x00105c0001107983 */ /* 0x000f620000300800 */
[----:B------:R-:W-:Y:S01]  /*431b0*/  ISETP.LT.AND P4, PT, R19, c[0x0][0x17c], !P0 ;  /* 0x00005f0013007a0c */ /* 0x000fe20004781270 */
[----:B------:R-:W-:-:S04]  /*431c0*/  IMAD R19, R44, c[0x0][0x198], R17 ;  /* 0x000066002c137a24 */ /* 0x000fc800078e0211 */
[----:B------:R-:W-:Y:S01]  /*431d0*/  IMAD R17, R44, c[0x0][0x198], R19 ;  /* 0x000066002c117a24 */ /* 0x000fe200078e0213 */
[----:B------:R-:W-:-:S04]  /*431e0*/  LEA R8, P6, R19, R80, 0x2 ;  /* 0x0000005013087211 */ /* 0x000fc800078c10ff */
[----:B------:R-:W-:Y:S01]  /*431f0*/  LEA.HI.X.SX32 R9, R19, R0, 0x2, P6 ;  /* 0x0000000013097211 */ /* 0x000fe200030f16ff */
[----:B------:R-:W-:Y:S01]  /*43200*/  IMAD R19, R44, c[0x0][0x198], R17 ;  /* 0x000066002c137a24 */ /* 0x000fe200078e0211 */
[C---:B------:R-:W-:Y:S02]  /*43210*/  LEA R12, P6, R17.reuse, R80, 0x2 ;  /* 0x00000050110c7211 */ /* 0x040fe400078c10ff */
[----:B------:R-:W-:Y:S02]  /*43220*/  ISETP.LT.AND P1, PT, R22, c[0x0][0x17c], !P0 ;  /* 0x00005f0016007a0c */ /* 0x000fe40004721270 */
[----:B------:R-:W-:Y:S01]  /*43230*/  LEA.HI.X.SX32 R13, R17, R0, 0x2, P6 ;  /* 0x00000000110d7211 */ /* 0x000fe200030f16ff */
[C---:B------:R-:W-:Y:S01]  /*43240*/  IMAD R17, R44.reuse, c[0x0][0x198], R19 ;  /* 0x000066002c117a24 */ /* 0x040fe200078e0213 */
[C---:B-1----:R-:W-:Y:S01]  /*43250*/  LEA R14, P6, R19.reuse, R80, 0x2 ;  /* 0x00000050130e7211 */ /* 0x042fe200078c10ff */
[----:B------:R1:W-:Y:S02]  /*43260*/  @P5 STG.E [R8.64], R214 ;  /* 0x000000d608005986 */ /* 0x0003e4000c101908 */
[----:B----4-:R-:W-:Y:S01]  /*43270*/  IMAD R11, R44, c[0x0][0x198], R17 ;  /* 0x000066002c0b7a24 */ /* 0x010fe200078e0211 */
[----:B------:R-:W-:Y:S01]  /*43280*/  LEA.HI.X.SX32 R15, R19, R0, 0x2, P6 ;  /* 0x00000000130f7211 */ /* 0x000fe200030f16ff */
[----:B------:R-:W-:Y:S04]  /*43290*/  @P4 STG.E [R12.64], R210 ;  /* 0x000000d20c004986 */ /* 0x000fe8000c101908 */
[----:B------:R-:W4:Y:S01]  /*432a0*/  LDL.LU R22, [R1+0x1044] ;  /* 0x0010440001167983 */ /* 0x000f220000300800 */
[----:B--2---:R-:W-:-:S02]  /*432b0*/  ISETP.LT.AND P5, PT, R4, c[0x0][0x17c], !P0 ;  /* 0x00005f0004007a0c */ /* 0x004fc400047a1270 */
[----:B------:R-:W-:Y:S02]  /*432c0*/  LEA R4, P6, R17, R80, 0x2 ;  /* 0x0000005011047211 */ /* 0x000fe400078c10ff */
[----:B------:R-:W-:Y:S02]  /*432d0*/  ISETP.LT.AND P4, PT, R21, c[0x0][0x17c], !P0 ;  /* 0x00005f0015007a0c */ /* 0x000fe40004781270 */
[----:B------:R-:W2:Y:S01]  /*432e0*/  LDL.LU R21, [R1+0x102c] ;  /* 0x00102c0001157983 */ /* 0x000ea20000300800 */
[----:B------:R-:W-:Y:S01]  /*432f0*/  LEA.HI.X.SX32 R5, R17, R0, 0x2, P6 ;  /* 0x0000000011057211 */ /* 0x000fe200030f16ff */
[----:B------:R-:W-:Y:S01]  /*43300*/  IMAD R17, R44, c[0x0][0x198], R11 ;  /* 0x000066002c117a24 */ /* 0x000fe200078e020b */
[C---:B-1----:R-:W-:Y:S01]  /*43310*/  LEA R8, P6, R11.reuse, R80, 0x2 ;  /* 0x000000500b087211 */ /* 0x042fe200078c10ff */
[----:B------:R1:W-:Y:S03]  /*43320*/  @P3 STG.E [R14.64], R206 ;  /* 0x000000ce0e003986 */ /* 0x0003e6000c101908 */
[----:B------:R-:W-:Y:S01]  /*43330*/  LEA.HI.X.SX32 R9, R11, R0, 0x2, P6 ;  /* 0x000000000b097211 */ /* 0x000fe200030f16ff */
[----:B------:R1:W-:Y:S01]  /*43340*/  @P1 STG.E [R4.64], R202 ;  /* 0x000000ca04001986 */ /* 0x0003e2000c101908 */
[----:B------:R-:W-:-:S03]  /*43350*/  ISETP.LT.AND P3, PT, R20, c[0x0][0x17c], !P0 ;  /* 0x00005f0014007a0c */ /* 0x000fc60004761270 */
[----:B------:R-:W2:Y:S01]  /*43360*/  LDL.LU R20, [R1+0x1028] ;  /* 0x0010280001147983 */ /* 0x000ea20000300800 */
[----:B------:R-:W-:-:S04]  /*43370*/  LEA R10, P6, R17, R80, 0x2 ;  /* 0x00000050110a7211 */ /* 0x000fc800078c10ff */
[----:B------:R-:W-:Y:S01]  /*43380*/  LEA.HI.X.SX32 R11, R17, R0, 0x2, P6 ;  /* 0x00000000110b7211 */ /* 0x000fe200030f16ff */
[----:B------:R1:W-:Y:S04]  /*43390*/  @P2 STG.E [R8.64], R198 ;  /* 0x000000c608002986 */ /* 0x0003e8000c101908 */
[----:B------:R1:W-:Y:S01]  /*433a0*/  @P5 STG.E [R10.64], R190 ;  /* 0x000000be0a005986 */ /* 0x0003e2000c101908 */
[----:B---3--:R-:W-:-:S03]  /*433b0*/  ISETP.LT.AND P1, PT, R18, c[0x0][0x17c], !P0 ;  /* 0x00005f0012007a0c */ /* 0x008fc60004721270 */
[----:B------:R-:W3:Y:S04]  /*433c0*/  LDL.LU R18, [R1+0x1024] ;  /* 0x0010240001127983 */ /* 0x000ee80000300800 */
[----:B-1----:R-:W3:Y:S01]  /*433d0*/  LDL.LU R14, [R1+0x1020] ;  /* 0x00102000010e7983 */ /* 0x002ee20000300800 */
[----:B-----5:R-:W-:-:S03]  /*433e0*/  ISETP.LT.AND P5, PT, R16, c[0x0][0x17c], !P0 ;  /* 0x00005f0010007a0c */ /* 0x020fc600047a1270 */
[----:B------:R-:W5:Y:S04]  /*433f0*/  LDL.LU R16, [R1+0x1018] ;  /* 0x0010180001107983 */ /* 0x000f680000300800 */
[----:B------:R-:W5:Y:S01]  /*43400*/  LDL.LU R19, [R1+0xffc] ;  /* 0x000ffc0001137983 */ /* 0x000f620000300800 */
[----:B------:R-:W-:-:S04]  /*43410*/  IMAD R13, R44, c[0x0][0x198], R17 ;  /* 0x000066002c0d7a24 */ /* 0x000fc800078e0211 */
[----:B------:R-:W-:Y:S01]  /*43420*/  IMAD R15, R44, c[0x0][0x198], R13 ;  /* 0x000066002c0f7a24 */ /* 0x000fe200078e020d */
[----:B------:R-:W-:-:S03]  /*43430*/  LEA R12, P6, R13, R80, 0x2 ;  /* 0x000000500d0c7211 */ /* 0x000fc600078c10ff */
[----:B------:R-:W-:Y:S01]  /*43440*/  IMAD R17, R44, c[0x0][0x198], R15 ;  /* 0x000066002c117a24 */ /* 0x000fe200078e020f */
[----:B------:R-:W-:Y:S02]  /*43450*/  LEA.HI.X.SX32 R13, R13, R0, 0x2, P6 ;  /* 0x000000000d0d7211 */ /* 0x000fe400030f16ff */
[----:B------:R-:W-:-:S04]  /*43460*/  LEA R4, P6, R15, R80, 0x2 ;  /* 0x000000500f047211 */ /* 0x000fc800078c10ff */
[----:B------:R-:W-:Y:S01]  /*43470*/  LEA.HI.X.SX32 R5, R15, R0, 0x2, P6 ;  /* 0x000000000f057211 */ /* 0x000fe200030f16ff */
[C---:B------:R-:W-:Y:S01]  /*43480*/  IMAD R15, R44.reuse, c[0x0][0x198], R17 ;  /* 0x000066002c0f7a24 */ /* 0x040fe200078e0211 */
[----:B------:R-:W-:Y:S02]  /*43490*/  LEA R8, P6, R17, R80, 0x2 ;  /* 0x0000005011087211 */ /* 0x000fe400078c10ff */
[----:B------:R-:W-:Y:S02]  /*434a0*/  ISETP.LT.AND P2, PT, R23, c[0x0][0x17c], !P0 ;  /* 0x00005f0017007a0c */ /* 0x000fe40004741270 */
[----:B------:R-:W-:Y:S01]  /*434b0*/  LEA.HI.X.SX32 R9, R17, R0, 0x2, P6 ;  /* 0x0000000011097211 */ /* 0x000fe200030f16ff */
[C---:B------:R-:W-:Y:S01]  /*434c0*/  IMAD R17, R44.reuse, c[0x0][0x198], R15 ;  /* 0x000066002c117a24 */ /* 0x040fe200078e020f */
[C---:B------:R-:W-:Y:S01]  /*434d0*/  LEA R10, P6, R15.reuse, R80, 0x2 ;  /* 0x000000500f0a7211 */ /* 0x040fe200078c10ff */
[----:B------:R1:W-:Y:S03]  /*434e0*/  @P4 STG.E [R12.64], R186 ;  /* 0x000000ba0c004986 */ /* 0x0003e6000c101908 */
[----:B------:R-:W-:Y:S01]  /*434f0*/  LEA.HI.X.SX32 R11, R15, R0, 0x2, P6 ;  /* 0x000000000f0b7211 */ /* 0x000fe200030f16ff */
[----:B------:R2:W-:Y:S01]  /*43500*/  @P3 STG.E [R4.64], R182 ;  /* 0x000000b604003986 */ /* 0x0005e2000c101908 */
[----:B------:R-:W-:Y:S01]  /*43510*/  IMAD R15, R44, c[0x0][0x198], R17 ;  /* 0x000066002c0f7a24 */ /* 0x000fe200078e0211 */
[----:B----4-:R-:W-:-:S02]  /*43520*/  ISETP.LT.AND P4, PT, R22, c[0x0][0x17c], !P0 ;  /* 0x00005f0016007a0c */ /* 0x010fc40004781270 */
[----:B-1----:R-:W-:Y:S02]  /*43530*/  LEA R12, P6, R17, R80, 0x2 ;  /* 0x00000050110c7211 */ /* 0x002fe400078c10ff */
[----:B--2---:R-:W-:Y:S02]  /*43540*/  ISETP.LT.AND P3, PT, R21, c[0x0][0x17c], !P0 ;  /* 0x00005f0015007a0c */ /* 0x004fe40004761270 */
[----:B------:R-:W2:Y:S01]  /*43550*/  LDL.LU R21, [R1+0xff8] ;  /* 0x000ff80001157983 */ /* 0x000ea20000300800 */
[----:B------:R-:W-:Y:S01]  /*43560*/  LEA.HI.X.SX32 R13, R17, R0, 0x2, P6 ;  /* 0x00000000110d7211 */ /* 0x000fe200030f16ff */
[----:B------:R-:W-:Y:S01]  /*43570*/  IMAD R17, R44, c[0x0][0x198], R15 ;  /* 0x000066002c117a24 */ /* 0x000fe200078e020f */
[C---:B------:R-:W-:Y:S01]  /*43580*/  LEA R4, P6, R15.reuse, R80, 0x2 ;  /* 0x000000500f047211 */ /* 0x040fe200078c10ff */
[----:B------:R1:W-:Y:S03]  /*43590*/  @P1 STG.E [R8.64], R178 ;  /* 0x000000b208001986 */ /* 0x0003e6000c101908 */
[----:B------:R-:W-:Y:S01]  /*435a0*/  LEA.HI.X.SX32 R5, R15, R0, 0x2, P6 ;  /* 0x000000000f057211 */ /* 0x000fe200030f16ff */
[----:B------:R4:W-:Y:S01]  /*435b0*/  @P2 STG.E [R10.64], R174 ;  /* 0x000000ae0a002986 */ /* 0x0009e2000c101908 */
[----:B------:R-:W-:-:S03]  /*435c0*/  ISETP.LT.AND P1, PT, R20, c[0x0][0x17c], !P0 ;  /* 0x00005f0014007a0c */ /* 0x000fc60004721270 */
[----:B------:R-:W2:Y:S04]  /*435d0*/  LDL.LU R20, [R1+0xff4] ;  /* 0x000ff40001147983 */ /* 0x000ea80000300800 */
[----:B------:R3:W-:Y:S01]  /*435e0*/  @P5 STG.E [R12.64], R162 ;  /* 0x000000a20c005986 */ /* 0x0007e2000c101908 */
[----:B-1----:R-:W-:-:S04]  /*435f0*/  LEA R8, P6, R17, R80, 0x2 ;  /* 0x0000005011087211 */ /* 0x002fc800078c10ff */
[----:B------:R-:W-:Y:S01]  /*43600*/  LEA.HI.X.SX32 R9, R17, R0, 0x2, P6 ;  /* 0x0000000011097211 */ /* 0x000fe200030f16ff */
[----:B------:R1:W-:Y:S04]  /*43610*/  @P4 STG.E [R4.64], R158 ;  /* 0x0000009e04004986 */ /* 0x0003e8000c101908 */
[----:B------:R1:W-:Y:S01]  /*43620*/  @P3 STG.E [R8.64], R122 ;  /* 0x0000007a08003986 */ /* 0x0003e2000c101908 */
[----:B---3--:R-:W-:-:S03]  /*43630*/  ISETP.LT.AND P2, PT, R18, c[0x0][0x17c], !P0 ;  /* 0x00005f0012007a0c */ /* 0x008fc60004741270 */
[----:B------:R-:W3:Y:S01]  /*43640*/  LDL.LU R18, [R1+0xff0] ;  /* 0x000ff00001127983 */ /* 0x000ee20000300800 */
[----:B------:R-:W-:-:S03]  /*43650*/  ISETP.LT.AND P5, PT, R14, c[0x0][0x17c], !P0 ;  /* 0x00005f000e007a0c */ /* 0x000fc600047a1270 */
[----:B------:R-:W3:Y:S01]  /*43660*/  LDL.LU R14, [R1+0xfec] ;  /* 0x000fec00010e7983 */ /* 0x000ee20000300800 */
[----:B-----5:R-:W-:-:S03]  /*43670*/  ISETP.LT.AND P4, PT, R16, c[0x0][0x17c], !P0 ;  /* 0x00005f0010007a0c */ /* 0x020fc60004781270 */
[----:B------:R-:W5:Y:S01]  /*43680*/  LDL.LU R16, [R1+0xfd4] ;  /* 0x000fd40001107983 */ /* 0x000f620000300800 */
[----:B------:R-:W-:-:S03]  /*43690*/  ISETP.LT.AND P3, PT, R19, c[0x0][0x17c], !P0 ;  /* 0x00005f0013007a0c */ /* 0x000fc60004761270 */
[----:B------:R-:W5:Y:S01]  /*436a0*/  LDL.LU R19, [R1+0xfd0] ;  /* 0x000fd00001137983 */ /* 0x000f620000300800 */
[----:B------:R-:W-:-:S04]  /*436b0*/  IMAD R15, R44, c[0x0][0x198], R17 ;  /* 0x000066002c0f7a24 */ /* 0x000fc800078e0211 */
[----:B------:R-:W-:Y:S01]  /*436c0*/  IMAD R17, R44, c[0x0][0x198], R15 ;  /* 0x000066002c117a24 */ /* 0x000fe200078e020f */
[----:B----4-:R-:W-:-:S04]  /*436d0*/  LEA R10, P6, R15, R80, 0x2 ;  /* 0x000000500f0a7211 */ /* 0x010fc800078c10ff */
[----:B------:R-:W-:Y:S01]  /*436e0*/  LEA.HI.X.SX32 R11, R15, R0, 0x2, P6 ;  /* 0x000000000f0b7211 */ /* 0x000fe200030f16ff */
[----:B------:R-:W-:Y:S01]  /*436f0*/  IMAD R15, R44, c[0x0][0x198], R17 ;  /* 0x000066002c0f7a24 */ /* 0x000fe200078e0211 */
[----:B------:R-:W-:-:S04]  /*43700*/  LEA R12, P6, R17, R80, 0x2 ;  /* 0x00000050110c7211 */ /* 0x000fc800078c10ff */
[----:B------:R-:W-:Y:S01]  /*43710*/  LEA.HI.X.SX32 R13, R17, R0, 0x2, P6 ;  /* 0x00000000110d7211 */ /* 0x000fe200030f16ff */
[C---:B------:R-:W-:Y:S01]  /*43720*/  IMAD R17, R44.reuse, c[0x0][0x198], R15 ;  /* 0x000066002c117a24 */ /* 0x040fe200078e020f */
[C---:B-1----:R-:W-:Y:S01]  /*43730*/  LEA R4, P6, R15.reuse, R80, 0x2 ;  /* 0x000000500f047211 */ /* 0x042fe200078c10ff */
[----:B------:R1:W-:Y:S03]  /*43740*/  @P1 STG.E [R10.64], R118 ;  /* 0x000000760a001986 */ /* 0x0003e6000c101908 */
[----:B------:R-:W-:Y:S01]  /*43750*/  LEA.HI.X.SX32 R5, R15, R0, 0x2, P6 ;  /* 0x000000000f057211 */ /* 0x000fe200030f16ff */
[C---:B------:R-:W-:Y:S01]  /*43760*/  IMAD R15, R44.reuse, c[0x0][0x198], R17 ;  /* 0x000066002c0f7a24 */ /* 0x040fe200078e0211 */
[C---:B------:R-:W-:Y:S01]  /*43770*/  LEA R8, P6, R17.reuse, R80, 0x2 ;  /* 0x0000005011087211 */ /* 0x040fe200078c10ff */
[----:B------:R4:W-:Y:S03]  /*43780*/  @P2 STG.E [R12.64], R38 ;  /* 0x000000260c002986 */ /* 0x0009e6000c101908 */
[----:B------:R-:W-:Y:S01]  /*43790*/  LEA.HI.X.SX32 R9, R17, R0, 0x2, P6 ;  /* 0x0000000011097211 */ /* 0x000fe200030f16ff */
[----:B------:R-:W-:Y:S01]  /*437a0*/  IMAD R17, R44, c[0x0][0x198], R15 ;  /* 0x000066002c117a24 */ /* 0x000fe200078e020f */
[----:B-1----:R-:W-:-:S02]  /*437b0*/  LEA R10, P6, R15, R80, 0x2 ;  /* 0x000000500f0a7211 */ /* 0x002fc400078c10ff */
[----:B--2---:R-:W-:Y:S02]  /*437c0*/  ISETP.LT.AND P1, PT, R21, c[0x0][0x17c], !P0 ;  /* 0x00005f0015007a0c */ /* 0x004fe40004721270 */
[----:B------:R-:W2:Y:S01]  /*437d0*/  LDL.LU R21, [R1+0xfcc] ;  /* 0x000fcc0001157983 */ /* 0x000ea20000300800 */
[----:B------:R-:W-:-:S03]  /*437e0*/  LEA.HI.X.SX32 R11, R15, R0, 0x2, P6 ;  /* 0x000000000f0b7211 */ /* 0x000fc600030f16ff */
[----:B------:R1:W-:Y:S01]  /*437f0*/  @P5 STG.E [R4.64], R6 ;  /* 0x0000000604005986 */ /* 0x0003e2000c101908 */
[----:B----4-:R-:W-:-:S03]  /*43800*/  LEA R12, P6, R17, R80, 0x2 ;  /* 0x00000050110c7211 */ /* 0x010fc600078c10ff */
[----:B------:R4:W-:Y:S01]  /*43810*/  @P4 STG.E [R8.64], R215 ;  /* 0x000000d708004986 */ /* 0x0009e2000c101908 */
[----:B------:R-:W-:-:S03]  /*43820*/  ISETP.LT.AND P2, PT, R20, c[0x0][0x17c], !P0 ;  /* 0x00005f0014007a0c */ /* 0x000fc60004741270 */
[----:B------:R-:W2:Y:S01]  /*43830*/  LDL.LU R20, [R1+0xfc8] ;  /* 0x000fc80001147983 */ /* 0x000ea20000300800 */
[----:B------:R-:W-:-:S03]  /*43840*/  LEA.HI.X.SX32 R13, R17, R0, 0x2, P6 ;  /* 0x00000000110d7211 */ /* 0x000fc600030f16ff */
        /* <DEDUP_REMOVED lines=9> */
[----:B------:R-:W5:Y:S04]  /*438e0*/  LDL.LU R19, [R1+0xf64] ;  /* 0x000f640001137983 */ /* 0x000f680000300800 */
[----:B-1----:R-:W5:Y:S01]  /*438f0*/  LDL.LU R6, [R1+0xf60] ;  /* 0x000f600001067983 */ /* 0x002f620000300800 */
[----:B------:R-:W-:-:S04]  /*43900*/  IMAD R15, R44, c[0x0][0x198], R17 ;  /* 0x000066002c0f7a24 */ /* 0x000fc800078e0211 */
[----:B------:R-:W-:Y:S01]  /*43910*/  IMAD R17, R44, c[0x0][0x198], R15 ;  /* 0x000066002c117a24 */ /* 0x000fe200078e020f */
[----:B------:R-:W-:-:S04]  /*43920*/  LEA R4, P6, R15, R80, 0x2 ;  /* 0x000000500f047211 */ /* 0x000fc800078c10ff */
[----:B------:R-:W-:Y:S01]  /*43930*/  LEA.HI.X.SX32 R5, R15, R0, 0x2, P6 ;  /* 0x000000000f057211 */ /* 0x000fe200030f16ff */
[----:B------:R-:W-:Y:S01]  /*43940*/  IMAD R15, R44, c[0x0][0x198], R17 ;  /* 0x000066002c0f7a24 */ /* 0x000fe200078e0211 */
[----:B----4-:R-:W-:-:S04]  /*43950*/  LEA R8, P6, R17, R80, 0x2 ;  /* 0x0000005011087211 */ /* 0x010fc800078c10ff */
[----:B------:R-:W-:Y:S01]  /*43960*/  LEA.HI.X.SX32 R9, R17, R0, 0x2, P6 ;  /* 0x0000000011097211 */ /* 0x000fe200030f16ff */
[----:B------:R-:W-:Y:S01]  /*43970*/  IMAD R17, R44, c[0x0][0x198], R15 ;  /* 0x000066002c117a24 */ /* 0x000fe200078e020f */
[----:B------:R-:W-:-:S04]  /*43980*/  LEA R10, P6, R15, R80, 0x2 ;  /* 0x000000500f0a7211 */ /* 0x000fc800078c10ff */
[----:B------:R-:W-:Y:S01]  /*43990*/  LEA.HI.X.SX32 R11, R15, R0, 0x2, P6 ;  /* 0x000000000f0b7211 */ /* 0x000fe200030f16ff */
[C---:B------:R-:W-:Y:S01]  /*439a0*/  IMAD R15, R44.reuse, c[0x0][0x198], R17 ;  /* 0x000066002c0f7a24 */ /* 0x040fe200078e0211 */
[C---:B------:R-:W-:Y:S01]  /*439b0*/  LEA R12, P6, R17.reuse, R80, 0x2 ;  /* 0x00000050110c7211 */ /* 0x040fe200078c10ff */
[----:B------:R1:W-:Y:S03]  /*439c0*/  @P2 STG.E [R4.64], R203 ;  /* 0x000000cb04002986 */ /* 0x0003e6000c101908 */
[----:B------:R-:W-:Y:S01]  /*439d0*/  LEA.HI.X.SX32 R13, R17, R0, 0x2, P6 ;  /* 0x00000000110d7211 */ /* 0x000fe200030f16ff */
[----:B------:R-:W-:Y:S01]  /*439e0*/  IMAD R17, R44, c[0x0][0x198], R15 ;  /* 0x000066002c117a24 */ /* 0x000fe200078e020f */
[----:B------:R4:W-:Y:S01]  /*439f0*/  @P5 STG.E [R8.64], R199 ;  /* 0x000000c708005986 */ /* 0x0009e2000c101908 */
[----:B--2---:R-:W-:-:S03]  /*43a00*/  ISETP.LT.AND P2, PT, R21, c[0x0][0x17c], !P0 ;  /* 0x00005f0015007a0c */ /* 0x004fc60004741270 */
[----:B------:R-:W2:Y:S01]  /*43a10*/  LDL.LU R21, [R1+0xf98] ;  /* 0x000f980001157983 */ /* 0x000ea20000300800 */
[----:B-1----:R-:W-:-:S04]  /*43a20*/  LEA R4, P6, R15, R80, 0x2 ;  /* 0x000000500f047211 */ /* 0x002fc800078c10ff */
[----:B------:R-:W-:Y:S01]  /*43a30*/  LEA.HI.X.SX32 R5, R15, R0, 0x2, P6 ;  /* 0x000000000f057211 */ /* 0x000fe200030f16ff */
[----:B------:R-:W-:Y:S01]  /*43a40*/  IMAD R15, R44, c[0x0][0x198], R17 ;  /* 0x000066002c0f7a24 */ /* 0x000fe200078e0211 */
[----:B----4-:R-:W-:Y:S01]  /*43a50*/  LEA R8, P6, R17, R80, 0x2 ;  /* 0x0000005011087211 */ /* 0x010fe200078c10ff */
[----:B------:R1:W-:Y:S01]  /*43a60*/  @P4 STG.E [R10.64], R191 ;  /* 0x000000bf0a004986 */ /* 0x0003e2000c101908 */
[----:B------:R-:W-:-:S03]  /*43a70*/  ISETP.LT.AND P5, PT, R20, c[0x0][0x17c], !P0 ;  /* 0x00005f0014007a0c */ /* 0x000fc600047a1270 */
[----:B------:R4:W-:Y:S01]  /*43a80*/  @P3 STG.E [R12.64], R187 ;  /* 0x000000bb0c003986 */ /* 0x0009e2000c101908 */
[----:B------:R-:W-:-:S03]  /*43a90*/  LEA.HI.X.SX32 R9, R17, R0, 0x2, P6 ;  /* 0x0000000011097211 */ /* 0x000fc600030f16ff */
[----:B------:R3:W-:Y:S01]  /*43aa0*/  @P1 STG.E [R4.64], R183 ;  /* 0x000000b704001986 */ /* 0x0007e2000c101908 */
[----:B-1----:R-:W-:-:S03]  /*43ab0*/  IMAD R11, R44, c[0x0][0x198], R15 ;  /* 0x000066002c0b7a24 */ /* 0x002fc600078e020f */
[----:B------:R-:W-:Y:S01]  /*43ac0*/  @P2 STG.E [R8.64], R179 ;  /* 0x000000b308002986 */ /* 0x000fe2000c101908 */
[----:B---3--:R-:W-:Y:S02]  /*43ad0*/  ISETP.LT.AND P3, PT, R14, c[0x0][0x17c], !P0 ;  /* 0x00005f000e007a0c */ /* 0x008fe40004761270 */
[----:B------:R-:W-:-:S04]  /*43ae0*/  LEA R14, P6, R15, R80, 0x2 ;  /* 0x000000500f0e7211 */ /* 0x000fc800078c10ff */
[----:B------:R-:W-:Y:S02]  /*43af0*/  LEA.HI.X.SX32 R15, R15, R0, 0x2, P6 ;  /* 0x000000000f0f7211 */ /* 0x000fe400030f16ff */
[----:B------:R-:W-:Y:S02]  /*43b00*/  ISETP.LT.AND P4, PT, R18, c[0x0][0x17c], !P0 ;  /* 0x00005f0012007a0c */ /* 0x000fe40004781270 */
[----:B------:R-:W3:Y:S04]  /*43b10*/  LDL.LU R18, [R1+0xf1c] ;  /* 0x000f1c0001127983 */ /* 0x000ee80000300800 */
[----:B------:R-:W3:Y:S04]  /*43b20*/  LDL.LU R20, [R1+0xf4c] ;  /* 0x000f4c0001147983 */ /* 0x000ee80000300800 */
[----:B------:R-:W-:Y:S04]  /*43b30*/  @P5 STG.E [R14.64], R175 ;  /* 0x000000af0e005986 */ /* 0x000fe8000c101908 */
[----:B------:R-:W3:Y:S01]  /*43b40*/  LDL.LU R28, [R1+0xf58] ;  /* 0x000f5800011c7983 */ /* 0x000ee20000300800 */
[----:B-----5:R-:W-:-:S03]  /*43b50*/  ISETP.LT.AND P5, PT, R6, c[0x0][0x17c], !P0 ;  /* 0x00005f0006007a0c */ /* 0x020fc600047a1270 */
[----:B------:R-:W5:Y:S04]  /*43b60*/  LDL.LU R6, [R1+0xf54] ;  /* 0x000f540001067983 */ /* 0x000f680000300800 */
[----:B------:R-:W5:Y:S04]  /*43b70*/  LDL.LU R36, [R1+0xf94] ;  /* 0x000f940001247983 */ /* 0x000f680000300800 */
[----:B------:R-:W5:Y:S01]  /*43b80*/  LDL.LU R41, [R1+0xf10] ;  /* 0x000f100001297983 */ /* 0x000f620000300800 */
[----:B------:R-:W-:Y:S01]  /*43b90*/  ISETP.LT.AND P1, PT, R16, c[0x0][0x17c], !P0 ;  /* 0x00005f0010007a0c */ /* 0x000fe20004721270 */
[----:B----4-:R-:W-:Y:S01]  /*43ba0*/  IMAD R13, R44, c[0x0][0x198], R11 ;  /* 0x000066002c0d7a24 */ /* 0x010fe200078e020b */
[----:B------:R-:W-:Y:S01]  /*43bb0*/  LEA R16, P6, R11, R80, 0x2 ;  /* 0x000000500b107211 */ /* 0x000fe200078c10ff */
[----:B------:R-:W4:Y:S01]  /*43bc0*/  LDL.LU R40, [R1+0xf18] ;  /* 0x000f180001287983 */ /* 0x000f220000300800 */
[----:B------:R-:W-:-:S02]  /*43bd0*/  ISETP.LT.AND P2, PT, R19, c[0x0][0x17c], !P0 ;  /* 0x00005f0013007a0c */ /* 0x000fc40004741270 */
[----:B------:R-:W-:Y:S01]  /*43be0*/  LEA.HI.X.SX32 R17, R11, R0, 0x2, P6 ;  /* 0x000000000b117211 */ /* 0x000fe200030f16ff */
[----:B------:R-:W-:Y:S01]  /*43bf0*/  IMAD R19, R44, c[0x0][0x198], R13 ;  /* 0x000066002c137a24 */ /* 0x000fe200078e020d */
[C---:B------:R-:W-:Y:S01]  /*43c00*/  LEA R4, P6, R13.reuse, R80, 0x2 ;  /* 0x000000500d047211 */ /* 0x040fe200078c10ff */
[----:B------:R-:W1:Y:S03]  /*43c10*/  LDS.128 R8, [R2] ;  /* 0x0000000002087984 */ /* 0x000e660000000c00 */
[----:B------:R-:W-:Y:S01]  /*43c20*/  LEA.HI.X.SX32 R5, R13, R0, 0x2, P6 ;  /* 0x000000000d057211 */ /* 0x000fe200030f16ff */
[----:B------:R-:W-:Y:S01]  /*43c30*/  @P4 STG.E [R16.64], R163 ;  /* 0x000000a310004986 */ /* 0x000fe2000c101908 */
[----:B------:R-:W-:-:S03]  /*43c40*/  LEA R24, P6, R19, R80, 0x2 ;  /* 0x0000005013187211 */ /* 0x000fc600078c10ff */
[----:B------:R-:W1:Y:S01]  /*43c50*/  LDS.128 R12, [R224] ;  /* 0x00000000e00c7984 */ /* 0x000e620000000c00 */
[----:B------:R-:W-:-:S03]  /*43c60*/  LEA.HI.X.SX32 R25, R19, R0, 0x2, P6 ;  /* 0x0000000013197211 */ /* 0x000fc600030f16ff */
[----:B------:R-:W4:Y:S01]  /*43c70*/  LDL.LU R38, [R1+0xf50] ;  /* 0x000f500001267983 */ /* 0x000f220000300800 */
[----:B--2---:R-:W-:Y:S01]  /*43c80*/  ISETP.LT.AND P4, PT, R21, c[0x0][0x17c], !P0 ;  /* 0x00005f0015007a0c */ /* 0x004fe20004781270 */
[----:B------:R-:W-:-:S04]  /*43c90*/  IMAD R21, R44, c[0x0][0x198], R19 ;  /* 0x000066002c157a24 */ /* 0x000fc800078e0213 */
[----:B------:R-:W-:Y:S01]  /*43ca0*/  IMAD R23, R44, c[0x0][0x198], R21 ;  /* 0x000066002c177a24 */ /* 0x000fe200078e0215 */
[----:B------:R-:W-:-:S04]  /*43cb0*/  LEA R26, P6, R21, R80, 0x2 ;  /* 0x00000050151a7211 */ /* 0x000fc800078c10ff */
[----:B------:R-:W-:Y:S02]  /*43cc0*/  LEA.HI.X.SX32 R27, R21, R0, 0x2, P6 ;  /* 0x00000000151b7211 */ /* 0x000fe400030f16ff */
[C---:B------:R-:W-:Y:S01]  /*43cd0*/  LEA R32, P6, R23.reuse, R80, 0x2 ;  /* 0x0000005017207211 */ /* 0x040fe200078c10ff */
[----:B------:R2:W-:Y:S03]  /*43ce0*/  @P3 STG.E [R4.64], R159 ;  /* 0x0000009f04003986 */ /* 0x0005e6000c101908 */
[----:B------:R-:W-:Y:S01]  /*43cf0*/  LEA.HI.X.SX32 R33, R23, R0, 0x2, P6 ;  /* 0x0000000017217211 */ /* 0x000fe200030f16ff */
[----:B------:R-:W-:Y:S04]  /*43d00*/  @P1 STG.E [R24.64], R123 ;  /* 0x0000007b18001986 */ /* 0x000fe8000c101908 */
[----:B------:R-:W-:Y:S01]  /*43d10*/  @P2 STG.E [R26.64], R119 ;  /* 0x000000771a002986 */ /* 0x000fe2000c101908 */
[----:B--2---:R-:W-:-:S03]  /*43d20*/  IMAD R5, R44, c[0x0][0x198], R23 ;  /* 0x000066002c057a24 */ /* 0x004fc600078e0217 */
[----:B------:R2:W-:Y:S01]  /*43d30*/  @P5 STG.E [R32.64], R39 ;  /* 0x0000002720005986 */ /* 0x0005e2000c101908 */
[C---:B------:R-:W-:Y:S01]  /*43d40*/  IMAD R35, R44.reuse, c[0x0][0x198], R5 ;  /* 0x000066002c237a24 */ /* 0x040fe200078e0205 */
[C---:B------:R-:W-:Y:S02]  /*43d50*/  LEA R4, P6, R5.reuse, R80, 0x2 ;  /* 0x0000005005047211 */ /* 0x040fe400078c10ff */
[----:B------:R-:W-:Y:S02]  /*43d60*/  LDS.128 R24, [R224+0x800] ;  /* 0x00080000e0187984 */ /* 0x000fe40000000c00 */
[----:B------:R-:W-:Y:S01]  /*43d70*/  LEA.HI.X.SX32 R5, R5, R0, 0x2, P6 ;  /* 0x0000000005057211 */ /* 0x000fe200030f16ff */
[----:B------:R-:W-:Y:S01]  /*43d80*/  IMAD R37, R44, c[0x0][0x198], R35 ;  /* 0x000066002c257a24 */ /* 0x000fe200078e0223 */
[----:B------:R-:W-:-:S03]  /*43d90*/  LEA R34, P6, R35, R80, 0x2 ;  /* 0x0000005023227211 */ /* 0x000fc600078c10ff */
[----:B------:R1:W-:Y:S01]  /*43da0*/  @P4 STG.E [R4.64], R7 ;  /* 0x0000000704004986 */ /* 0x0003e2000c101908 */
[----:B---3--:R-:W-:-:S03]  /*43db0*/  ISETP.LT.AND P3, PT, R18, c[0x0][0x17c], !P0 ;  /* 0x00005f0012007a0c */ /* 0x008fc60004761270 */
[----:B------:R-:W3:Y:S01]  /*43dc0*/  LDS.128 R16, [R252] ;  /* 0x00000000fc107984 */ /* 0x000ee20000000c00 */
[----:B------:R-:W-:-:S03]  /*43dd0*/  ISETP.LT.AND P1, PT, R20, c[0x0][0x17c], !P0 ;  /* 0x00005f0014007a0c */ /* 0x000fc60004721270 */
[----:B------:R-:W3:Y:S01]  /*43de0*/  LDS.128 R20, [R3] ;  /* 0x0000000003147984 */ /* 0x000ee20000000c00 */
[----:B------:R-:W-:-:S03]  /*43df0*/  ISETP.LT.AND P2, PT, R28, c[0x0][0x17c], !P0 ;  /* 0x00005f001c007a0c */ /* 0x000fc60004741270 */
[----:B------:R-:W3:Y:S01]  /*43e00*/  LDS.128 R28, [R2+0x800] ;  /* 0x00080000021c7984 */ /* 0x000ee20000000c00 */
[----:B------:R-:W-:Y:S01]  /*43e10*/  LEA.HI.X.SX32 R35, R35, R0, 0x2, P6 ;  /* 0x0000000023237211 */ /* 0x000fe200030f16ff */
[----:B--2---:R-:W-:-:S04]  /*43e20*/  IMAD R33, R44, c[0x0][0x198], R37 ;  /* 0x000066002c217a24 */ /* 0x004fc800078e0225 */
[C---:B------:R-:W-:Y:S01]  /*43e30*/  IMAD R39, R44.reuse, c[0x0][0x198], R33 ;  /* 0x000066002c277a24 */ /* 0x040fe200078e0221 */
[----:B-1----:R1:W-:Y:S03]  /*43e40*/  @P3 STG.E [R34.64], R8 ;  /* 0x0000000822003986 */ /* 0x0023e6000c101908 */
[----:B------:R-:W-:-:S04]  /*43e50*/  IMAD R5, R44, c[0x0][0x198], R39 ;  /* 0x000066002c057a24 */ /* 0x000fc800078e0227 */
[----:B------:R-:W-:Y:S01]  /*43e60*/  IMAD R7, R44, c[0x0][0x198], R5 ;  /* 0x000066002c077a24 */ /* 0x000fe200078e0205 */
[----:B-----5:R-:W-:Y:S02]  /*43e70*/  ISETP.LT.AND P5, PT, R6, c[0x0][0x17c], !P0 ;  /* 0x00005f0006007a0c */ /* 0x020fe400047a1270 */
[----:B------:R-:W2:Y:S01]  /*43e80*/  LDL.LU R6, [R1+0xf5c] ;  /* 0x000f5c0001067983 */ /* 0x000ea20000300800 */
[----:B------:R-:W-:Y:S02]  /*43e90*/  ISETP.LT.AND P4, PT, R36, c[0x0][0x17c], !P0 ;  /* 0x00005f0024007a0c */ /* 0x000fe40004781270 */
[C---:B------:R-:W-:Y:S01]  /*43ea0*/  LEA R36, P6, R37.reuse, R80, 0x2 ;  /* 0x0000005025247211 */ /* 0x040fe200078c10ff */
[----:B------:R-:W5:Y:S03]  /*43eb0*/  LDL.LU R57, [R1+0xf90] ;  /* 0x000f900001397983 */ /* 0x000f660000300800 */
[----:B------:R-:W-:Y:S01]  /*43ec0*/  LEA.HI.X.SX32 R37, R37, R0, 0x2, P6 ;  /* 0x0000000025257211 */ /* 0x000fe200030f16ff */
[----:B------:R-:W5:Y:S01]  /*43ed0*/  LDL.LU R56, [R1+0xf14] ;  /* 0x000f140001387983 */ /* 0x000f620000300800 */
[----:B------:R-:W-:-:S03]  /*43ee0*/  LEA R32, P6, R33, R80, 0x2 ;  /* 0x0000005021207211 */ /* 0x000fc600078c10ff */
[----:B-1----:R-:W5:Y:S01]  /*43ef0*/  LDL.LU R8, [R1+0xf44] ;  /* 0x000f440001087983 */ /* 0x002f620000300800 */
[----:B------:R-:W-:Y:S02]  /*43f00*/  LEA.HI.X.SX32 R33, R33, R0, 0x2, P6 ;  /* 0x0000000021217211 */ /* 0x000fe400030f16ff */
[----:B------:R-:W-:Y:S02]  /*43f10*/  LEA R46, P6, R39, R80, 0x2 ;  /* 0x00000050272e7211 */ /* 0x000fe400078c10ff */
[----:B------:R-:W-:Y:S02]  /*43f20*/  ISETP.LT.AND P3, PT, R41, c[0x0][0x17c], !P0 ;  /* 0x00005f0029007a0c */ /* 0x000fe40004761270 */
[----:B------:R-:W-:Y:S02]  /*43f30*/  LEA.HI.X.SX32 R47, R39, R0, 0x2, P6 ;  /* 0x00000000272f7211 */ /* 0x000fe400030f16ff */
[----:B------:R-:W-:-:S04]  /*43f40*/  LEA R60, P6, R5, R80, 0x2 ;  /* 0x00000050053c7211 */ /* 0x000fc800078c10ff */
[----:B------:R-:W-:Y:S02]  /*43f50*/  LEA.HI.X.SX32 R61, R5, R0, 0x2, P6 ;  /* 0x00000000053d7211 */ /* 0x000fe400030f16ff */
[C---:B------:R-:W-:Y:S01]  /*43f60*/  LEA R62, P6, R7.reuse, R80, 0x2 ;  /* 0x00000050073e7211 */ /* 0x040fe200078c10ff */
[----:B------:R-:W-:Y:S03]  /*43f70*/  @P1 STG.E [R36.64], R12 ;  /* 0x0000000c24001986 */ /* 0x000fe6000c101908 */
[----:B------:R-:W-:Y:S01]  /*43f80*/  LEA.HI.X.SX32 R63, R7, R0, 0x2, P6 ;  /* 0x00000000073f7211 */ /* 0x000fe200030f16ff */
[----:B---3--:R1:W-:Y:S04]  /*43f90*/  @P2 STG.E [R32.64], R16 ;  /* 0x0000001020002986 */ /* 0x0083e8000c101908 */
[----:B------:R-:W-:Y:S04]  /*43fa0*/  @P5 STG.E [R46.64], R20 ;  /* 0x000000142e005986 */ /* 0x000fe8000c101908 */
[----:B------:R3:W-:Y:S04]  /*43fb0*/  @P4 STG.E [R60.64], R28 ;  /* 0x0000001c3c004986 */ /* 0x0007e8000c101908 */
[----:B-1----:R-:W5:Y:S04]  /*43fc0*/  LDL.LU R16, [R1+0xf8c] ;  /* 0x000f8c0001107983 */ /* 0x002f680000300800 */
[----:B------:R1:W-:Y:S04]  /*43fd0*/  @P3 STG.E [R62.64], R24 ;  /* 0x000000183e003986 */ /* 0x0003e8000c101908 */
[----:B---3--:R-:W3:Y:S01]  /*43fe0*/  LDL.LU R28, [R1+0xf88] ;  /* 0x000f8800011c7983 */ /* 0x008ee20000300800 */
[----:B----4-:R-:W-:-:S03]  /*43ff0*/  ISETP.LT.AND P1, PT, R40, c[0x0][0x17c], !P0 ;  /* 0x00005f0028007a0c */ /* 0x010fc60004721270 */
[----:B------:R-:W4:Y:S04]  /*44000*/  LDS.128 R40, [R3+0x800] ;  /* 0x0008000003287984 */ /* 0x000f280000000c00 */
[----:B-1----:R-:W3:Y:S01]  /*44010*/  LDL.LU R24, [R1+0xf84] ;  /* 0x000f840001187983 */ /* 0x002ee20000300800 */
[----:B------:R-:W-:Y:S01]  /*44020*/  ISETP.LT.AND P2, PT, R38, c[0x0][0x17c], !P0 ;  /* 0x00005f0026007a0c */ /* 0x000fe20004741270 */
[C---:B------:R-:W-:Y:S02]  /*44030*/  IMAD R45, R44.reuse, c[0x0][0x198], R7 ;  /* 0x000066002c2d7a24 */ /* 0x040fe400078e0207 */
[----:B------:R-:W1:Y:S02]  /*44040*/  LDS.128 R36, [R224+0x1000] ;  /* 0x00100000e0247984 */ /* 0x000e640000000c00 */
[C---:B------:R-:W-:Y:S01]  /*44050*/  IMAD R47, R44.reuse, c[0x0][0x198], R45 ;  /* 0x000066002c2f7a24 */ /* 0x040fe200078e022d */
[C---:B------:R-:W-:Y:S01]  /*44060*/  LEA R68, P6, R45.reuse, R80, 0x2 ;  /* 0x000000502d447211 */ /* 0x040fe200078c10ff */
[----:B------:R-:W3:Y:S03]  /*44070*/  LDL.LU R20, [R1+0xf0c] ;  /* 0x000f0c0001147983 */ /* 0x000ee60000300800 */
[----:B------:R-:W-:Y:S01]  /*44080*/  LEA.HI.X.SX32 R69, R45, R0, 0x2, P6 ;  /* 0x000000002d457211 */ /* 0x000fe200030f16ff */
[C---:B------:R-:W-:Y:S01]  /*44090*/  IMAD R45, R44.reuse, c[0x0][0x198], R47 ;  /* 0x000066002c2d7a24 */ /* 0x040fe200078e022f */
[C---:B------:R-:W-:Y:S01]  /*440a0*/  LEA R46, P6, R47.reuse, R80, 0x2 ;  /* 0x000000502f2e7211 */ /* 0x040fe200078c10ff */
[----:B------:R-:W-:Y:S03]  /*440b0*/  LDS.128 R32, [R3+0x1000] ;  /* 0x0010000003207984 */ /* 0x000fe60000000c00 */
[----:B------:R-:W-:Y:S01]  /*440c0*/  LEA.HI.X.SX32 R47, R47, R0, 0x2, P6 ;  /* 0x000000002f2f7211 */ /* 0x000fe200030f16ff */
[C---:B------:R-:W-:Y:S01]  /*440d0*/  IMAD R71, R44.reuse, c[0x0][0x198], R45 ;  /* 0x000066002c477a24 */ /* 0x040fe200078e022d */
[C---:B------:R-:W-:Y:S01]  /*440e0*/  LEA R72, P6, R45.reuse, R80, 0x2 ;  /* 0x000000502d487211 */ /* 0x040fe200078c10ff */
[----:B------:R-:W-:Y:S03]  /*440f0*/  @P1 STG.E [R68.64], R52 ;  /* 0x0000003444001986 */ /* 0x000fe6000c101908 */
[----:B------:R-:W-:Y:S01]  /*44100*/  LEA.HI.X.SX32 R73, R45, R0, 0x2, P6 ;  /* 0x000000002d497211 */ /* 0x000fe200030f16ff */
[----:B------:R-:W-:Y:S01]  /*44110*/  IMAD R45, R44, c[0x0][0x198], R71 ;  /* 0x000066002c2d7a24 */ /* 0x000fe200078e0247 */
[----:B------:R-:W-:Y:S04]  /*44120*/  LDS.128 R60, [R224+0x1800] ;  /* 0x00180000e03c7984 */ /* 0x000fe80000000c00 */
[----:B----4-:R-:W-:Y:S01]  /*44130*/  @P2 STG.E [R46.64], R40 ;  /* 0x000000282e002986 */ /* 0x010fe2000c101908 */
[----:B------:R-:W-:-:S04]  /*44140*/  LEA R74, P2, R71, R80, 0x2 ;  /* 0x00000050474a7211 */ /* 0x000fc800078410ff */
[----:B------:R-:W-:Y:S02]  /*44150*/  LEA.HI.X.SX32 R75, R71, R0, 0x2, P2 ;  /* 0x00000000474b7211 */ /* 0x000fe400010f16ff */
[----:B------:R-:W-:Y:S01]  /*44160*/  LDS.128 R68, [R3+0x1800] ;  /* 0x0018000003447984 */ /* 0x000fe20000000c00 */
[----:B--2---:R-:W-:-:S03]  /*44170*/  ISETP.LT.AND P5, PT, R6, c[0x0][0x17c], !P0 ;  /* 0x00005f0006007a0c */ /* 0x004fc600047a1270 */
[----:B------:R-:W2:Y:S01]  /*44180*/  LDS.128 R4, [R252+0x1000] ;  /* 0x00100000fc047984 */ /* 0x000ea20000000c00 */
[----:B-----5:R-:W-:Y:S02]  /*44190*/  ISETP.LT.AND P4, PT, R57, c[0x0][0x17c], !P0 ;  /* 0x00005f0039007a0c */ /* 0x020fe40004781270 */
[----:B------:R-:W-:Y:S02]  /*441a0*/  ISETP.LT.AND P3, PT, R56, c[0x0][0x17c], !P0 ;  /* 0x00005f0038007a0c */ /* 0x000fe40004761270 */
[----:B------:R-:W4:Y:S01]  /*441b0*/  LDS.128 R56, [R2+0x1800] ;  /* 0x0018000002387984 */ /* 0x000f220000000c00 */
[----:B------:R-:W-:-:S03]  /*441c0*/  ISETP.LT.AND P1, PT, R8, c[0x0][0x17c], !P0 ;  /* 0x00005f0008007a0c */ /* 0x000fc60004721270 */
[----:B------:R-:W5:Y:S04]  /*441d0*/  LDL.LU R8, [R1+0xf08] ;  /* 0x000f080001087983 */ /* 0x000f680000300800 */
[----:B------:R2:W-:Y:S01]  /*441e0*/  @P5 STG.E [R72.64], R48 ;  /* 0x0000003048005986 */ /* 0x0005e2000c101908 */
[----:B------:R-:W-:-:S03]  /*441f0*/  LEA R76, P5, R45, R80, 0x2 ;  /* 0x000000502d4c7211 */ /* 0x000fc600078a10ff */
[----:B------:R-:W5:Y:S01]  /*44200*/  LDL.LU R12, [R1+0xf04] ;  /* 0x000f0400010c7983 */ /* 0x000f620000300800 */
[----:B------:R-:W-:-:S03]  /*44210*/  LEA.HI.X.SX32 R77, R45, R0, 0x2, P5 ;  /* 0x000000002d4d7211 */ /* 0x000fc600028f16ff */
[----:B-1----:R-:W-:Y:S04]  /*44220*/  @P4 STG.E [R74.64], R36 ;  /* 0x000000244a004986 */ /* 0x002fe8000c101908 */
[----:B--2---:R1:W-:Y:S01]  /*44230*/  @P3 STG.E [R76.64], R4 ;  /* 0x000000044c003986 */ /* 0x0043e2000c101908 */
[----:B------:R-:W-:-:S03]  /*44240*/  ISETP.LT.AND P2, PT, R16, c[0x0][0x17c], !P0 ;  /* 0x00005f0010007a0c */ /* 0x000fc60004741270 */
[----:B------:R-:W2:Y:S01]  /*44250*/  LDL.LU R16, [R1+0xf00] ;  /* 0x000f000001107983 */ /* 0x000ea20000300800 */
[----:B---3--:R-:W-:-:S03]  /*44260*/  ISETP.LT.AND P4, PT, R28, c[0x0][0x17c], !P0 ;  /* 0x00005f001c007a0c */ /* 0x008fc60004781270 */
[----:B------:R-:W3:Y:S01]  /*44270*/  LDL.LU R28, [R1+0xefc] ;  /* 0x000efc00011c7983 */ /* 0x000ee20000300800 */
[----:B------:R-:W-:-:S03]  /*44280*/  ISETP.LT.AND P3, PT, R24, c[0x0][0x17c], !P0 ;  /* 0x00005f0018007a0c */ /* 0x000fc60004761270 */
[----:B------:R-:W3:Y:S01]  /*44290*/  LDL.LU R24, [R1+0xebc] ;  /* 0x000ebc0001187983 */ /* 0x000ee20000300800 */
        /* <DEDUP_REMOVED lines=8> */
[C---:B------:R-:W-:Y:S01]  /*44320*/  LEA R72, P5, R73.reuse, R80, 0x2 ;  /* 0x0000005049487211 */ /* 0x040fe200078a10ff */
[----:B------:R4:W-:Y:S02]  /*44330*/  @P1 STG.E [R46.64], R32 ;  /* 0x000000202e001986 */ /* 0x0009e4000c101908 */
[----:B-1----:R-:W-:Y:S01]  /*44340*/  IMAD R77, R44, c[0x0][0x198], R45 ;  /* 0x000066002c4d7a24 */ /* 0x002fe200078e022d */
[----:B------:R-:W-:Y:S02]  /*44350*/  LEA.HI.X.SX32 R73, R73, R0, 0x2, P5 ;  /* 0x0000000049497211 */ /* 0x000fe400028f16ff */
[----:B------:R-:W-:Y:S01]  /*44360*/  LEA R74, P5, R45, R80, 0x2 ;  /* 0x000000502d4a7211 */ /* 0x000fe200078a10ff */
[----:B----4-:R1:W-:Y:S01]  /*44370*/  @P2 STG.E [R2.64], R56 ;  /* 0x0000003802002986 */ /* 0x0103e2000c101908 */
[----:B------:R-:W-:-:S02]  /*44380*/  ISETP.LT.AND P1, PT, R20, c[0x0][0x17c], !P0 ;  /* 0x00005f0014007a0c */ /* 0x000fc40004721270 */
[----:B------:R-:W-:Y:S01]  /*44390*/  LEA.HI.X.SX32 R75, R45, R0, 0x2, P5 ;  /* 0x000000002d4b7211 */ /* 0x000fe200028f16ff */
[----:B------:R-:W4:Y:S01]  /*443a0*/  LDL.LU R20, [R1+0xeb8] ;  /* 0x000eb80001147983 */ /* 0x000f220000300800 */
[----:B------:R-:W-:Y:S01]  /*443b0*/  IMAD R45, R44, c[0x0][0x198], R77 ;  /* 0x000066002c2d7a24 */ /* 0x000fe200078e024d */
[C---:B------:R-:W-:Y:S02]  /*443c0*/  LEA R46, P5, R77.reuse, R80, 0x2 ;  /* 0x000000504d2e7211 */ /* 0x040fe400078a10ff */
[----:B------:R2:W-:Y:S02]  /*443d0*/  @P4 STG.E [R72.64], R60 ;  /* 0x0000003c48004986 */ /* 0x0005e4000c101908 */
[----:B------:R-:W-:Y:S02]  /*443e0*/  LEA.HI.X.SX32 R47, R77, R0, 0x2, P5 ;  /* 0x000000004d2f7211 */ /* 0x000fe400028f16ff */
[C---:B-1----:R-:W-:Y:S01]  /*443f0*/  LEA R2, P5, R45.reuse, R80, 0x2 ;  /* 0x000000502d027211 */ /* 0x042fe200078a10ff */
[----:B------:R1:W-:Y:S03]  /*44400*/  @P3 STG.E [R74.64], R64 ;  /* 0x000000404a003986 */ /* 0x0003e6000c101908 */
[----:B------:R-:W-:Y:S01]  /*44410*/  LEA.HI.X.SX32 R3, R45, R0, 0x2, P5 ;  /* 0x000000002d037211 */ /* 0x000fe200028f16ff */
[----:B------:R1:W-:Y:S01]  /*44420*/  @P1 STG.E [R46.64], R68 ;  /* 0x000000442e001986 */ /* 0x0003e2000c101908 */
[----:B-----5:R-:W-:-:S03]  /*44430*/  ISETP.LT.AND P2, PT, R8, c[0x0][0x17c], !P0 ;  /* 0x00005f0008007a0c */ /* 0x020fc60004741270 */
[----:B------:R-:W5:Y:S01]  /*44440*/  LDL.LU R8, [R1+0xeb4] ;  /* 0x000eb40001087983 */ /* 0x000f620000300800 */
[----:B------:R-:W-:-:S03]  /*44450*/  ISETP.LT.AND P4, PT, R12, c[0x0][0x17c], !P0 ;  /* 0x00005f000c007a0c */ /* 0x000fc60004781270 */
[----:B------:R-:W5:Y:S06]  /*44460*/  LDL.LU R12, [R1+0xeac] ;  /* 0x000eac00010c7983 */ /* 0x000f6c0000300800 */
[----:B------:R1:W-:Y:S01]  /*44470*/  @P2 STG.E [R2.64], R9 ;  /* 0x0000000902002986 */ /* 0x0003e2000c101908 */
[----:B--2---:R-:W-:-:S03]  /*44480*/  ISETP.LT.AND P3, PT, R16, c[0x0][0x17c], !P0 ;  /* 0x00005f0010007a0c */ /* 0x004fc60004761270 */
[----:B------:R-:W2:Y:S04]  /*44490*/  LDL.LU R16, [R1+0xea4] ;  /* 0x000ea40001107983 */ /* 0x000ea80000300800 */
[----:B------:R-:W2:Y:S01]  /*444a0*/  LDL.LU R4, [R1+0xe94] ;  /* 0x000e940001047983 */ /* 0x000ea20000300800 */
[----:B---3--:R-:W-:-:S03]  /*444b0*/  ISETP.LT.AND P2, PT, R24, c[0x0][0x17c], !P0 ;  /* 0x00005f0018007a0c */ /* 0x008fc60004741270 */
[----:B------:R-:W3:Y:S01]  /*444c0*/  LDL.LU R24, [R1+0xe8c] ;  /* 0x000e8c0001187983 */ /* 0x000ee20000300800 */
[----:B------:R-:W-:Y:S01]  /*444d0*/  IMAD R77, R44, c[0x0][0x198], R45 ;  /* 0x000066002c4d7a24 */ /* 0x000fe200078e022d */
[----:B------:R-:W-:Y:S02]  /*444e0*/  ISETP.LT.AND P1, PT, R28, c[0x0][0x17c], !P0 ;  /* 0x00005f001c007a0c */ /* 0x000fe40004721270 */
[----:B------:R-:W3:Y:S01]  /*444f0*/  LDL.LU R36, [R1+0xe88] ;  /* 0x000e880001247983 */ /* 0x000ee20000300800 */
[----:B------:R-:W-:Y:S01]  /*44500*/  IMAD R45, R44, c[0x0][0x198], R77 ;  /* 0x000066002c2d7a24 */ /* 0x000fe200078e024d */
[----:B------:R-:W-:-:S04]  /*44510*/  LEA R72, P5, R77, R80, 0x2 ;  /* 0x000000504d487211 */ /* 0x000fc800078a10ff */
[----:B------:R-:W-:Y:S01]  /*44520*/  LEA.HI.X.SX32 R73, R77, R0, 0x2, P5 ;  /* 0x000000004d497211 */ /* 0x000fe200028f16ff */
[----:B------:R-:W-:Y:S01]  /*44530*/  IMAD R77, R44, c[0x0][0x198], R45 ;  /* 0x000066002c4d7a24 */ /* 0x000fe200078e022d */
[----:B-1----:R-:W-:-:S04]  /*44540*/  LEA R74, P5, R45, R80, 0x2 ;  /* 0x000000502d4a7211 */ /* 0x002fc800078a10ff */
[----:B------:R-:W-:Y:S01]  /*44550*/  LEA.HI.X.SX32 R75, R45, R0, 0x2, P5 ;  /* 0x000000002d4b7211 */ /* 0x000fe200028f16ff */
[C---:B------:R-:W-:Y:S01]  /*44560*/  IMAD R45, R44.reuse, c[0x0][0x198], R77 ;  /* 0x000066002c2d7a24 */ /* 0x040fe200078e024d */
[C---:B------:R-:W-:Y:S01]  /*44570*/  LEA R46, P5, R77.reuse, R80, 0x2 ;  /* 0x000000504d2e7211 */ /* 0x040fe200078a10ff */
[----:B------:R1:W-:Y:S02]  /*44580*/  @P4 STG.E [R72.64], R13 ;  /* 0x0000000d48004986 */ /* 0x0003e4000c101908 */
[----:B------:R-:W-:Y:S01]  /*44590*/  IMAD R9, R44, c[0x0][0x198], R45 ;  /* 0x000066002c097a24 */ /* 0x000fe200078e022d */
[----:B------:R-:W-:Y:S02]  /*445a0*/  LEA.HI.X.SX32 R47, R77, R0, 0x2, P5 ;  /* 0x000000004d2f7211 */ /* 0x000fe400028f16ff */
[----:B------:R-:W-:Y:S01]  /*445b0*/  LEA R2, P5, R45, R80, 0x2 ;  /* 0x000000502d027211 */ /* 0x000fe200078a10ff */
[----:B------:R1:W-:Y:S01]  /*445c0*/  @P3 STG.E [R74.64], R17 ;  /* 0x000000114a003986 */ /* 0x0003e2000c101908 */
[----:B----4-:R-:W-:-:S02]  /*445d0*/  ISETP.LT.AND P4, PT, R20, c[0x0][0x17c], !P0 ;  /* 0x00005f0014007a0c */ /* 0x010fc40004781270 */
[----:B------:R-:W-:Y:S01]  /*445e0*/  LEA.HI.X.SX32 R3, R45, R0, 0x2, P5 ;  /* 0x000000002d037211 */ /* 0x000fe200028f16ff */
[----:B------:R-:W4:Y:S01]  /*445f0*/  LDL.LU R20, [R1+0xe84] ;  /* 0x000e840001147983 */ /* 0x000f220000300800 */
[----:B-1----:R-:W-:-:S03]  /*44600*/  IMAD R13, R44, c[0x0][0x198], R9 ;  /* 0x000066002c0d7a24 */ /* 0x002fc600078e0209 */
[----:B------:R1:W-:Y:S04]  /*44610*/  @P1 STG.E [R46.64], R21 ;  /* 0x000000152e001986 */ /* 0x0003e8000c101908 */
[----:B------:R-:W4:Y:S01]  /*44620*/  LDL.LU R28, [R1+0xe80] ;  /* 0x000e8000011c7983 */ /* 0x000f220000300800 */
[----:B------:R-:W-:-:S03]  /*44630*/  IMAD R17, R44, c[0x0][0x198], R13 ;  /* 0x000066002c117a24 */ /* 0x000fc600078e020d */
[----:B------:R1:W-:Y:S04]  /*44640*/  @P2 STG.E [R2.64], R29 ;  /* 0x0000001d02002986 */ /* 0x0003e8000c101908 */
[----:B------:R-:W4:Y:S01]  /*44650*/  LDL.LU R32, [R1+0xe7c] ;  /* 0x000e7c0001207983 */ /* 0x000f220000300800 */
[----:B-----5:R-:W-:Y:S02]  /*44660*/  ISETP.LT.AND P3, PT, R8, c[0x0][0x17c], !P0 ;  /* 0x00005f0008007a0c */ /* 0x020fe40004761270 */
[----:B------:R-:W-:-:S04]  /*44670*/  LEA R8, P5, R9, R80, 0x2 ;  /* 0x0000005009087211 */ /* 0x000fc800078a10ff */
[----:B------:R-:W-:Y:S02]  /*44680*/  LEA.HI.X.SX32 R9, R9, R0, 0x2, P5 ;  /* 0x0000000009097211 */ /* 0x000fe400028f16ff */
[----:B------:R-:W-:Y:S02]  /*44690*/  ISETP.LT.AND P1, PT, R12, c[0x0][0x17c], !P0 ;  /* 0x00005f000c007a0c */ /* 0x000fe40004721270 */
[----:B------:R-:W-:-:S04]  /*446a0*/  LEA R12, P5, R13, R80, 0x2 ;  /* 0x000000500d0c7211 */ /* 0x000fc800078a10ff */
[----:B------:R-:W-:Y:S01]  /*446b0*/  LEA.HI.X.SX32 R13, R13, R0, 0x2, P5 ;  /* 0x000000000d0d7211 */ /* 0x000fe200028f16ff */
[----:B------:R5:W-:Y:S04]  /*446c0*/  @P4 STG.E [R8.64], R25 ;  /* 0x0000001908004986 */ /* 0x000be8000c101908 */
[----:B------:R1:W-:Y:S01]  /*446d0*/  @P3 STG.E [R12.64], R53 ;  /* 0x000000350c003986 */ /* 0x0003e2000c101908 */
[----:B--2---:R-:W-:-:S03]  /*446e0*/  ISETP.LT.AND P4, PT, R4, c[0x0][0x17c], !P0 ;  /* 0x00005f0004007a0c */ /* 0x004fc60004781270 */
[----:B------:R-:W2:Y:S01]  /*446f0*/  LDL.LU R4, [R1+0xe78] ;  /* 0x000e780001047983 */ /* 0x000ea20000300800 */
[----:B---3--:R-:W-:-:S03]  /*44700*/  ISETP.LT.AND P3, PT, R24, c[0x0][0x17c], !P0 ;  /* 0x00005f0018007a0c */ /* 0x008fc60004761270 */
[----:B------:R-:W3:Y:S01]  /*44710*/  LDL.LU R24, [R1+0xe74] ;  /* 0x000e740001187983 */ /* 0x000ee20000300800 */
[----:B------:R-:W-:Y:S01]  /*44720*/  ISETP.LT.AND P2, PT, R16, c[0x0][0x17c], !P0 ;  /* 0x00005f0010007a0c */ /* 0x000fe20004741270 */
[----:B-1----:R-:W-:Y:S01]  /*44730*/  IMAD R21, R44, c[0x0][0x198], R17 ;  /* 0x000066002c157a24 */ /* 0x002fe200078e0211 */
[----:B------:R-:W-:-:S03]  /*44740*/  LEA R16, P5, R17, R80, 0x2 ;  /* 0x0000005011107211 */ /* 0x000fc600078a10ff */
[----:B------:R-:W-:Y:S01]  /*44750*/  IMAD R29, R44, c[0x0][0x198], R21 ;  /* 0x000066002c1d7a24 */ /* 0x000fe200078e0215 */
[----:B------:R-:W-:Y:S02]  /*44760*/  LEA.HI.X.SX32 R17, R17, R0, 0x2, P5 ;  /* 0x0000000011117211 */ /* 0x000fe400028f16ff */
[----:B------:R-:W-:-:S04]  /*44770*/  LEA R2, P5, R21, R80, 0x2 ;  /* 0x0000005015027211 */ /* 0x000fc800078a10ff */
[----:B------:R-:W-:Y:S01]  /*44780*/  LEA.HI.X.SX32 R3, R21, R0, 0x2, P5 ;  /* 0x0000000015037211 */ /* 0x000fe200028f16ff */
[----:B------:R-:W-:Y:S01]  /*44790*/  IMAD R21, R44, c[0x0][0x198], R29 ;  /* 0x000066002c157a24 */ /* 0x000fe200078e021d */
[----:B-----5:R-:W-:-:S03]  /*447a0*/  LEA R8, P5, R29, R80, 0x2 ;  /* 0x000000501d087211 */ /* 0x020fc600078a10ff */
[----:B------:R-:W-:Y:S01]  /*447b0*/  IMAD R25, R44, c[0x0][0x198], R21 ;  /* 0x000066002c197a24 */ /* 0x000fe200078e0215 */
[----:B------:R-:W-:Y:S02]  /*447c0*/  LEA.HI.X.SX32 R9, R29, R0, 0x2, P5 ;  /* 0x000000001d097211 */ /* 0x000fe400028f16ff */
[C---:B------:R-:W-:Y:S01]  /*447d0*/  LEA R12, P5, R21.reuse, R80, 0x2 ;  /* 0x00000050150c7211 */ /* 0x040fe200078a10ff */
[----:B------:R1:W-:Y:S01]  /*447e0*/  @P1 STG.E [R16.64], R41 ;  /* 0x0000002910001986 */ /* 0x0003e2000c101908 */
[----:B------:R-:W-:Y:S02]  /*447f0*/  ISETP.LT.AND P1, PT, R36, c[0x0][0x17c], !P0 ;  /* 0x00005f0024007a0c */ /* 0x000fe40004721270 */
[----:B------:R-:W-:Y:S01]  /*44800*/  LEA.HI.X.SX32 R13, R21, R0, 0x2, P5 ;  /* 0x00000000150d7211 */ /* 0x000fe200028f16ff */
[----:B------:R5:W-:Y:S01]  /*44810*/  @P2 STG.E [R2.64], R49 ;  /* 0x0000003102002986 */ /* 0x000be2000c101908 */
[----:B------:R-:W-:Y:S01]  /*44820*/  IMAD R21, R44, c[0x0][0x198], R25 ;  /* 0x000066002c157a24 */ /* 0x000fe200078e0219 */
[----:B----4-:R-:W-:-:S02]  /*44830*/  ISETP.LT.AND P2, PT, R20, c[0x0][0x17c], !P0 ;  /* 0x00005f0014007a0c */ /* 0x010fc40004741270 */
[----:B------:R-:W4:Y:S01]  /*44840*/  LDL.LU R36, [R1+0xe70] ;  /* 0x000e700001247983 */ /* 0x000f220000300800 */
[----:B-1----:R-:W-:-:S03]  /*44850*/  LEA R16, P5, R25, R80, 0x2 ;  /* 0x0000005019107211 */ /* 0x002fc600078a10ff */
[----:B------:R-:W-:Y:S01]  /*44860*/  @P4 STG.E [R8.64], R37 ;  /* 0x0000002508004986 */ /* 0x000fe2000c101908 */
[----:B------:R-:W-:-:S03]  /*44870*/  ISETP.LT.AND P4, PT, R28, c[0x0][0x17c], !P0 ;  /* 0x00005f001c007a0c */ /* 0x000fc60004781270 */
[----:B------:R-:W4:Y:S01]  /*44880*/  LDL.LU R20, [R1+0xe6c] ;  /* 0x000e6c0001147983 */ /* 0x000f220000300800 */
[----:B------:R-:W-:-:S03]  /*44890*/  LEA.HI.X.SX32 R17, R25, R0, 0x2, P5 ;  /* 0x0000000019117211 */ /* 0x000fc600028f16ff */
[----:B------:R-:W4:Y:S01]  /*448a0*/  LDL.LU R28, [R1+0xe68] ;  /* 0x000e6800011c7983 */ /* 0x000f220000300800 */
[----:B-----5:R-:W-:-:S04]  /*448b0*/  LEA R2, P5, R21, R80, 0x2 ;  /* 0x0000005015027211 */ /* 0x020fc800078a10ff */
[----:B------:R-:W-:Y:S01]  /*448c0*/  LEA.HI.X.SX32 R3, R21, R0, 0x2, P5 ;  /* 0x0000000015037211 */ /* 0x000fe200028f16ff */
[----:B------:R-:W-:Y:S01]  /*448d0*/  @P3 STG.E [R12.64], R5 ;  /* 0x000000050c003986 */ /* 0x000fe2000c101908 */
[----:B------:R-:W-:-:S03]  /*448e0*/  ISETP.LT.AND P3, PT, R32, c[0x0][0x17c], !P0 ;  /* 0x00005f0020007a0c */ /* 0x000fc60004761270 */
[----:B------:R1:W-:Y:S04]  /*448f0*/  @P1 STG.E [R16.64], R33 ;  /* 0x0000002110001986 */ /* 0x0003e8000c101908 */
[----:B------:R-:W5:Y:S04]  /*44900*/  LDL.LU R32, [R1+0xe64] ;  /* 0x000e640001207983 */ /* 0x000f680000300800 */
[----:B------:R1:W-:Y:S04]  /*44910*/  @P2 STG.E [R2.64], R57 ;  /* 0x0000003902002986 */ /* 0x0003e8000c101908 */
[----:B------:R-:W5:Y:S01]  /*44920*/  LDL.LU R29, [R1+0xe60] ;  /* 0x000e6000011d7983 */ /* 0x000f620000300800 */
[----:B---3--:R-:W-:-:S03]  /*44930*/  ISETP.LT.AND P2, PT, R24, c[0x0][0x17c], !P0 ;  /* 0x00005f0018007a0c */ /* 0x008fc60004741270 */
[----:B------:R-:W3:Y:S04]  /*44940*/  LDL.LU R24, [R1+0xe5c] ;  /* 0x000e5c0001187983 */ /* 0x000ee80000300800 */
[----:B-1----:R-:W5:Y:S01]  /*44950*/  LDL.LU R16, [R1+0xe58] ;  /* 0x000e580001107983 */ /* 0x002f620000300800 */
[----:B------:R-:W-:-:S04]  /*44960*/  IMAD R25, R44, c[0x0][0x198], R21 ;  /* 0x000066002c197a24 */ /* 0x000fc800078e0215 */
[----:B------:R-:W-:Y:S01]  /*44970*/  IMAD R21, R44, c[0x0][0x198], R25 ;  /* 0x000066002c157a24 */ /* 0x000fe200078e0219 */
[C---:B------:R-:W-:Y:S02]  /*44980*/  LEA R8, P5, R25.reuse, R80, 0x2 ;  /* 0x0000005019087211 */ /* 0x040fe400078a10ff */
[----:B--2---:R-:W-:Y:S01]  /*44990*/  ISETP.LT.AND P1, PT, R4, c[0x0][0x17c], !P0 ;  /* 0x00005f0004007a0c */ /* 0x004fe20004721270 */
[C---:B------:R-:W-:Y:S01]  /*449a0*/  IMAD R13, R44.reuse, c[0x0][0x198], R21 ;  /* 0x000066002c0d7a24 */ /* 0x040fe200078e0215 */
[----:B------:R-:W-:Y:S02]  /*449b0*/  LEA.HI.X.SX32 R9, R25, R0, 0x2, P5 ;  /* 0x0000000019097211 */ /* 0x000fe400028f16ff */
[----:B------:R-:W-:Y:S01]  /*449c0*/  LEA R4, P5, R21, R80, 0x2 ;  /* 0x0000005015047211 */ /* 0x000fe200078a10ff */
[----:B------:R-:W-:-:S03]  /*449d0*/  IMAD R17, R44, c[0x0][0x198], R13 ;  /* 0x000066002c117a24 */ /* 0x000fc600078e020d */
[----:B------:R-:W-:Y:S02]  /*449e0*/  LEA.HI.X.SX32 R5, R21, R0, 0x2, P5 ;  /* 0x0000000015057211 */ /* 0x000fe400028f16ff */
[----:B------:R-:W-:Y:S01]  /*449f0*/  LEA R12, P5, R13, R80, 0x2 ;  /* 0x000000500d0c7211 */ /* 0x000fe200078a10ff */
[----:B------:R-:W-:-:S03]  /*44a00*/  IMAD R21, R44, c[0x0][0x198], R17 ;  /* 0x000066002c157a24 */ /* 0x000fc600078e0211 */
[----:B------:R-:W-:Y:S02]  /*44a10*/  LEA.HI.X.SX32 R13, R13, R0, 0x2, P5 ;  /* 0x000000000d0d7211 */ /* 0x000fe400028f16ff */
[C---:B------:R-:W-:Y:S01]  /*44a20*/  LEA R2, P5, R17.reuse, R80, 0x2 ;  /* 0x0000005011027211 */ /* 0x040fe200078a10ff */
[----:B------:R1:W-:Y:S03]  /*44a30*/  @P4 STG.E [R8.64], R61 ;  /* 0x0000003d08004986 */ /* 0x0003e6000c101908 */
[----:B------:R-:W-:Y:S01]  /*44a40*/  LEA.HI.X.SX32 R3, R17, R0, 0x2, P5 ;  /* 0x0000000011037211 */ /* 0x000fe200028f16ff */
[----:B------:R-:W-:Y:S01]  /*44a50*/  IMAD R17, R44, c[0x0][0x198], R21 ;  /* 0x000066002c117a24 */ /* 0x000fe200078e0215 */
[----:B----4-:R-:W-:Y:S01]  /*44a60*/  ISETP.LT.AND P4, PT, R36, c[0x0][0x17c], !P0 ;  /* 0x00005f0024007a0c */ /* 0x010fe20004781270 */
[----:B------:R2:W-:Y:S01]  /*44a70*/  @P3 STG.E [R4.64], R65 ;  /* 0x0000004104003986 */ /* 0x0005e2000c101908 */
[----:B-1----:R-:W-:-:S03]  /*44a80*/  LEA R8, P5, R21, R80, 0x2 ;  /* 0x0000005015087211 */ /* 0x002fc600078a10ff */
[----:B------:R1:W-:Y:S01]  /*44a90*/  @P1 STG.E [R12.64], R69 ;  /* 0x000000450c001986 */ /* 0x0003e2000c101908 */
[----:B------:R-:W-:Y:S02]  /*44aa0*/  ISETP.LT.AND P3, PT, R20, c[0x0][0x17c], !P0 ;  /* 0x00005f0014007a0c */ /* 0x000fe40004761270 */
[----:B------:R-:W-:Y:S01]  /*44ab0*/  LEA.HI.X.SX32 R9, R21, R0, 0x2, P5 ;  /* 0x0000000015097211 */ /* 0x000fe200028f16ff */
[----:B------:R-:W-:Y:S01]  /*44ac0*/  IMAD R21, R44, c[0x0][0x198], R17 ;  /* 0x000066002c157a24 */ /* 0x000fe200078e0211 */
[----:B--2---:R-:W-:Y:S01]  /*44ad0*/  LEA R4, P5, R17, R80, 0x2 ;  /* 0x0000005011047211 */ /* 0x004fe200078a10ff */
[----:B------:R-:W2:Y:S01]  /*44ae0*/  LDL.LU R20, [R1+0xe54] ;  /* 0x000e540001147983 */ /* 0x000ea20000300800 */
[----:B------:R-:W-:-:S03]  /*44af0*/  ISETP.LT.AND P1, PT, R28, c[0x0][0x17c], !P0 ;  /* 0x00005f001c007a0c */ /* 0x000fc60004721270 */
[----:B------:R-:W4:Y:S01]  /*44b00*/  LDL.LU R28, [R1+0xe50] ;  /* 0x000e5000011c7983 */ /* 0x000f220000300800 */
[----:B------:R-:W-:Y:S02]  /*44b10*/  LEA.HI.X.SX32 R5, R17, R0, 0x2, P5 ;  /* 0x0000000011057211 */ /* 0x000fe400028f16ff */
[C---:B-1----:R-:W-:Y:S01]  /*44b20*/  LEA R12, P5, R21.reuse, R80, 0x2 ;  /* 0x00000050150c7211 */ /* 0x042fe200078a10ff */
[----:B------:R1:W-:Y:S03]  /*44b30*/  @P2 STG.E [R2.64], R10 ;  /* 0x0000000a02002986 */ /* 0x0003e6000c101908 */
[----:B------:R-:W-:Y:S01]  /*44b40*/  LEA.HI.X.SX32 R13, R21, R0, 0x2, P5 ;  /* 0x00000000150d7211 */ /* 0x000fe200028f16ff */
[----:B------:R1:W-:Y:S04]  /*44b50*/  @P4 STG.E [R8.64], R14 ;  /* 0x0000000e08004986 */ /* 0x0003e8000c101908 */
[----:B------:R-:W4:Y:S04]  /*44b60*/  LDL.LU R25, [R1+0xe4c] ;  /* 0x000e4c0001197983 */ /* 0x000f280000300800 */
[----:B------:R3:W-:Y:S04]  /*44b70*/  @P3 STG.E [R4.64], R18 ;  /* 0x0000001204003986 */ /* 0x0007e8000c101908 */
[----:B-1----:R-:W4:Y:S04]  /*44b80*/  LDL.LU R10, [R1+0xe48] ;  /* 0x000e4800010a7983 */ /* 0x002f280000300800 */
[----:B------:R1:W-:Y:S01]  /*44b90*/  @P1 STG.E [R12.64], R22 ;  /* 0x000000160c001986 */ /* 0x0003e2000c101908 */
[----:B---3--:R-:W-:-:S03]  /*44ba0*/  ISETP.LT.AND P3, PT, R24, c[0x0][0x17c], !P0 ;  /* 0x00005f0018007a0c */ /* 0x008fc60004761270 */
[----:B------:R-:W3:Y:S01]  /*44bb0*/  LDL.LU R24, [R1+0xe44] ;  /* 0x000e440001187983 */ /* 0x000ee20000300800 */
[----:B-----5:R-:W-:-:S03]  /*44bc0*/  ISETP.LT.AND P1, PT, R16, c[0x0][0x17c], !P0 ;  /* 0x00005f0010007a0c */ /* 0x020fc60004721270 */
[----:B------:R-:W5:Y:S01]  /*44bd0*/  LDL.LU R16, [R1+0xe40] ;  /* 0x000e400001107983 */ /* 0x000f620000300800 */
[----:B------:R-:W-:-:S04]  /*44be0*/  IMAD R17, R44, c[0x0][0x198], R21 ;  /* 0x000066002c117a24 */ /* 0x000fc800078e0215 */
[----:B------:R-:W-:Y:S01]  /*44bf0*/  IMAD R21, R44, c[0x0][0x198], R17 ;  /* 0x000066002c157a24 */ /* 0x000fe200078e0211 */
[C---:B------:R-:W-:Y:S02]  /*44c00*/  LEA R2, P5, R17.reuse, R80, 0x2 ;  /* 0x0000005011027211 */ /* 0x040fe400078a10ff */
[----:B------:R-:W-:Y:S02]  /*44c10*/  ISETP.LT.AND P2, PT, R32, c[0x0][0x17c], !P0 ;  /* 0x00005f0020007a0c */ /* 0x000fe40004741270 */
[----:B------:R-:W-:Y:S01]  /*44c20*/  LEA.HI.X.SX32 R3, R17, R0, 0x2, P5 ;  /* 0x0000000011037211 */ /* 0x000fe200028f16ff */
[C---:B------:R-:W-:Y:S01]  /*44c30*/  IMAD R17, R44.reuse, c[0x0][0x198], R21 ;  /* 0x000066002c117a24 */ /* 0x040fe200078e0215 */
[----:B------:R-:W-:Y:S02]  /*44c40*/  LEA R8, P5, R21, R80, 0x2 ;  /* 0x0000005015087211 */ /* 0x000fe400078a10ff */
[----:B------:R-:W-:Y:S02]  /*44c50*/  ISETP.LT.AND P4, PT, R29, c[0x0][0x17c], !P0 ;  /* 0x00005f001d007a0c */ /* 0x000fe40004781270 */
        /* <DEDUP_REMOVED lines=8> */
[----:B------:R2:W-:Y:S01]  /*44ce0*/  @P4 STG.E [R8.64], R26 ;  /* 0x0000001a08004986 */ /* 0x0005e2000c101908 */
[----:B------:R-:W-:Y:S01]  /*44cf0*/  IMAD R21, R44, c[0x0][0x198], R17 ;  /* 0x000066002c157a24 */ /* 0x000fe200078e0211 */
[----:B-1----:R-:W-:Y:S02]  /*44d00*/  LEA R2, P5, R17, R80, 0x2 ;  /* 0x0000005011027211 */ /* 0x002fe400078a10ff */
[----:B--2---:R-:W-:-:S02]  /*44d10*/  ISETP.LT.AND P2, PT, R20, c[0x0][0x17c], !P0 ;  /* 0x00005f0014007a0c */ /* 0x004fc40004741270 */
[----:B------:R-:W2:Y:S01]  /*44d20*/  LDL.LU R20, [R1+0xe3c] ;  /* 0x000e3c0001147983 */ /* 0x000ea20000300800 */
[----:B----4-:R-:W-:-:S03]  /*44d30*/  ISETP.LT.AND P4, PT, R28, c[0x0][0x17c], !P0 ;  /* 0x00005f001c007a0c */ /* 0x010fc60004781270 */
[----:B------:R-:W4:Y:S01]  /*44d40*/  LDL.LU R18, [R1+0xe38] ;  /* 0x000e380001127983 */ /* 0x000f220000300800 */
[----:B------:R-:W-:Y:S02]  /*44d50*/  LEA.HI.X.SX32 R3, R17, R0, 0x2, P5 ;  /* 0x0000000011037211 */ /* 0x000fe400028f16ff */
[C---:B------:R-:W-:Y:S01]  /*44d60*/  LEA R8, P5, R21.reuse, R80, 0x2 ;  /* 0x0000005015087211 */ /* 0x040fe200078a10ff */
[----:B------:R-:W4:Y:S03]  /*44d70*/  LDL.LU R14, [R1+0xe34] ;  /* 0x000e3400010e7983 */ /* 0x000f260000300800 */
[----:B------:R-:W-:Y:S01]  /*44d80*/  LEA.HI.X.SX32 R9, R21, R0, 0x2, P5 ;  /* 0x0000000015097211 */ /* 0x000fe200028f16ff */
[----:B------:R1:W-:Y:S04]  /*44d90*/  @P3 STG.E [R4.64], R54 ;  /* 0x0000003604003986 */ /* 0x0003e8000c101908 */
[----:B------:R1:W-:Y:S04]  /*44da0*/  @P1 STG.E [R12.64], R42 ;  /* 0x0000002a0c001986 */ /* 0x0003e8000c101908 */
[----:B------:R1:W-:Y:S01]  /*44db0*/  @P2 STG.E [R2.64], R50 ;  /* 0x0000003202002986 */ /* 0x0003e2000c101908 */
[----:B------:R-:W-:-:S03]  /*44dc0*/  ISETP.LT.AND P1, PT, R10, c[0x0][0x17c], !P0 ;  /* 0x00005f000a007a0c */ /* 0x000fc60004721270 */
[----:B------:R-:W4:Y:S04]  /*44dd0*/  LDL.LU R10, [R1+0xe30] ;  /* 0x000e3000010a7983 */ /* 0x000f280000300800 */
[----:B------:R1:W-:Y:S01]  /*44de0*/  @P4 STG.E [R8.64], R38 ;  /* 0x0000002608004986 */ /* 0x0003e2000c101908 */
[----:B---3--:R-:W-:-:S03]  /*44df0*/  ISETP.LT.AND P2, PT, R24, c[0x0][0x17c], !P0 ;  /* 0x00005f0018007a0c */ /* 0x008fc60004741270 */
[----:B------:R-:W3:Y:S01]  /*44e00*/  LDL.LU R24, [R1+0xe2c] ;  /* 0x000e2c0001187983 */ /* 0x000ee20000300800 */
[----:B-----5:R-:W-:-:S03]  /*44e10*/  ISETP.LT.AND P4, PT, R16, c[0x0][0x17c], !P0 ;  /* 0x00005f0010007a0c */ /* 0x020fc60004781270 */
[----:B------:R-:W5:Y:S01]  /*44e20*/  LDL.LU R16, [R1+0xe28] ;  /* 0x000e280001107983 */ /* 0x000f620000300800 */
[C---:B------:R-:W-:Y:S01]  /*44e30*/  IMAD R17, R44.reuse, c[0x0][0x198], R21 ;  /* 0x000066002c117a24 */ /* 0x040fe200078e0215 */
[----:B------:R-:W-:Y:S02]  /*44e40*/  ISETP.LT.AND P3, PT, R25, c[0x0][0x17c], !P0 ;  /* 0x00005f0019007a0c */ /* 0x000fe40004761270 */
[----:B------:R-:W3:Y:S01]  /*44e50*/  LDL.LU R22, [R1+0xe24] ;  /* 0x000e240001167983 */ /* 0x000ee20000300800 */
[----:B------:R-:W-:Y:S01]  /*44e60*/  IMAD R21, R44, c[0x0][0x198], R17 ;  /* 0x000066002c157a24 */ /* 0x000fe200078e0211 */
[----:B-1----:R-:W-:-:S04]  /*44e70*/  LEA R4, P5, R17, R80, 0x2 ;  /* 0x0000005011047211 */ /* 0x002fc800078a10ff */
[----:B------:R-:W-:Y:S01]  /*44e80*/  LEA.HI.X.SX32 R5, R17, R0, 0x2, P5 ;  /* 0x0000000011057211 */ /* 0x000fe200028f16ff */
[----:B------:R-:W-:Y:S01]  /*44e90*/  IMAD R17, R44, c[0x0][0x198], R21 ;  /* 0x000066002c117a24 */ /* 0x000fe200078e0215 */
[----:B------:R-:W-:-:S04]  /*44ea0*/  LEA R12, P5, R21, R80, 0x2 ;  /* 0x00000050150c7211 */ /* 0x000fc800078a10ff */
        /* <DEDUP_REMOVED lines=8> */
[----:B------:R2:W-:Y:S01]  /*44f30*/  @P1 STG.E [R12.64], R34 ;  /* 0x000000220c001986 */ /* 0x0005e2000c101908 */
[----:B------:R-:W-:Y:S01]  /*44f40*/  IMAD R21, R44, c[0x0][0x198], R17 ;  /* 0x000066002c157a24 */ /* 0x000fe200078e0211 */
[----:B-1----:R-:W-:Y:S02]  /*44f50*/  LEA R4, P5, R17, R80, 0x2 ;  /* 0x0000005011047211 */ /* 0x002fe400078a10ff */
[----:B--2---:R-:W-:-:S02]  /*44f60*/  ISETP.LT.AND P3, PT, R20, c[0x0][0x17c], !P0 ;  /* 0x00005f0014007a0c */ /* 0x004fc40004761270 */
[----:B------:R-:W2:Y:S01]  /*44f70*/  LDL.LU R20, [R1+0xe20] ;  /* 0x000e200001147983 */ /* 0x000ea20000300800 */
[----:B----4-:R-:W-:Y:S02]  /*44f80*/  ISETP.LT.AND P1, PT, R18, c[0x0][0x17c], !P0 ;  /* 0x00005f0012007a0c */ /* 0x010fe40004721270 */
[----:B------:R-:W-:Y:S02]  /*44f90*/  LEA.HI.X.SX32 R5, R17, R0, 0x2, P5 ;  /* 0x0000000011057211 */ /* 0x000fe400028f16ff */
[C---:B------:R-:W-:Y:S01]  /*44fa0*/  LEA R12, P5, R21.reuse, R80, 0x2 ;  /* 0x00000050150c7211 */ /* 0x040fe200078a10ff */
[----:B------:R1:W-:Y:S01]  /*44fb0*/  @P2 STG.E [R2.64], R58 ;  /* 0x0000003a02002986 */ /* 0x0003e2000c101908 */
[----:B------:R-:W-:Y:S02]  /*44fc0*/  ISETP.LT.AND P2, PT, R14, c[0x0][0x17c], !P0 ;  /* 0x00005f000e007a0c */ /* 0x000fe40004741270 */
[----:B------:R-:W-:Y:S01]  /*44fd0*/  LEA.HI.X.SX32 R13, R21, R0, 0x2, P5 ;  /* 0x00000000150d7211 */ /* 0x000fe200028f16ff */
[----:B------:R-:W4:Y:S04]  /*44fe0*/  LDL.LU R14, [R1+0xe1c] ;  /* 0x000e1c00010e7983 */ /* 0x000f280000300800 */
[----:B------:R1:W-:Y:S04]  /*44ff0*/  @P4 STG.E [R8.64], R62 ;  /* 0x0000003e08004986 */ /* 0x0003e8000c101908 */
[----:B------:R1:W-:Y:S01]  /*45000*/  @P3 STG.E [R4.64], R66 ;  /* 0x0000004204003986 */ /* 0x0003e2000c101908 */
[----:B------:R-:W-:-:S03]  /*45010*/  ISETP.LT.AND P4, PT, R10, c[0x0][0x17c], !P0 ;  /* 0x00005f000a007a0c */ /* 0x000fc60004781270 */
[----:B------:R-:W4:Y:S04]  /*45020*/  LDL.LU R18, [R1+0xe18] ;  /* 0x000e180001127983 */ /* 0x000f280000300800 */
[----:B------:R1:W-:Y:S04]  /*45030*/  @P1 STG.E [R12.64], R70 ;  /* 0x000000460c001986 */ /* 0x0003e8000c101908 */
[----:B------:R-:W4:Y:S01]  /*45040*/  LDL.LU R10, [R1+0xe14] ;  /* 0x000e1400010a7983 */ /* 0x000f220000300800 */
[----:B-----5:R-:W-:-:S03]  /*45050*/  ISETP.LT.AND P1, PT, R16, c[0x0][0x17c], !P0 ;  /* 0x00005f0010007a0c */ /* 0x020fc60004721270 */
[----:B------:R-:W5:Y:S04]  /*45060*/  LDL.LU R16, [R1+0xe10] ;  /* 0x000e100001107983 */ /* 0x000f680000300800 */
[----:B------:R-:W5:Y:S01]  /*45070*/  LDL.LU R6, [R1+0xe0c] ;  /* 0x000e0c0001067983 */ /* 0x000f620000300800 */
[----:B------:R-:W-:-:S04]  /*45080*/  IMAD R17, R44, c[0x0][0x198], R21 ;  /* 0x000066002c117a24 */ /* 0x000fc800078e0215 */
[----:B------:R-:W-:Y:S01]  /*45090*/  IMAD R21, R44, c[0x0][0x198], R17 ;  /* 0x000066002c157a24 */ /* 0x000fe200078e0211 */
[----:B-1----:R-:W-:-:S04]  /*450a0*/  LEA R2, P5, R17, R80, 0x2 ;  /* 0x0000005011027211 */ /* 0x002fc800078a10ff */
[----:B------:R-:W-:Y:S01]  /*450b0*/  LEA.HI.X.SX32 R3, R17, R0, 0x2, P5 ;  /* 0x0000000011037211 */ /* 0x000fe200028f16ff */
[----:B------:R-:W-:Y:S01]  /*450c0*/  IMAD R17, R44, c[0x0][0x198], R21 ;  /* 0x000066002c117a24 */ /* 0x000fe200078e0215 */
[----:B------:R-:W-:-:S04]  /*450d0*/  LEA R8, P5, R21, R80, 0x2 ;  /* 0x0000005015087211 */ /* 0x000fc800078a10ff */
[----:B------:R-:W-:Y:S01]  /*450e0*/  LEA.HI.X.SX32 R9, R21, R0, 0x2, P5 ;  /* 0x0000000015097211 */ /* 0x000fe200028f16ff */
[----:B------:R-:W-:Y:S01]  /*450f0*/  IMAD R21, R44, c[0x0][0x198], R17 ;  /* 0x000066002c157a24 */ /* 0x000fe200078e0211 */
[C---:B------:R-:W-:Y:S01]  /*45100*/  LEA R4, P5, R17.reuse, R80, 0x2 ;  /* 0x0000005011047211 */ /* 0x040fe200078a10ff */
[----:B------:R1:W-:Y:S01]  /*45110*/  @P2 STG.E [R2.64], R11 ;  /* 0x0000000b02002986 */ /* 0x0003e2000c101908 */
[----:B---3--:R-:W-:Y:S02]  /*45120*/  ISETP.LT.AND P3, PT, R24, c[0x0][0x17c], !P0 ;  /* 0x00005f0018007a0c */ /* 0x008fe40004761270 */
[----:B------:R-:W-:Y:S01]  /*45130*/  LEA.HI.X.SX32 R5, R17, R0, 0x2, P5 ;  /* 0x0000000011057211 */ /* 0x000fe200028f16ff */
[----:B------:R3:W-:Y:S01]  /*45140*/  @P4 STG.E [R8.64], R15 ;  /* 0x0000000f08004986 */ /* 0x0007e2000c101908 */
[----:B------:R-:W-:Y:S01]  /*45150*/  LEA R12, P4, R21, R80, 0x2 ;  /* 0x00000050150c7211 */ /* 0x000fe200078810ff */
[----:B------:R-:W-:Y:S01]  /*45160*/  IMAD R17, R44, c[0x0][0x198], R21 ;  /* 0x000066002c117a24 */ /* 0x000fe200078e0215 */
[----:B------:R-:W-:-:S02]  /*45170*/  ISETP.LT.AND P2, PT, R22, c[0x0][0x17c], !P0 ;  /* 0x00005f0016007a0c */ /* 0x000fc40004741270 */
[----:B------:R-:W-:Y:S02]  /*45180*/  LEA.HI.X.SX32 R13, R21, R0, 0x2, P4 ;  /* 0x00000000150d7211 */ /* 0x000fe400020f16ff */
[----:B-1----:R-:W-:Y:S01]  /*45190*/  LEA R2, P4, R17, R80, 0x2 ;  /* 0x0000005011027211 */ /* 0x002fe200078810ff */
[----:B------:R-:W-:-:S03]  /*451a0*/  IMAD R11, R44, c[0x0][0x198], R17 ;  /* 0x000066002c0b7a24 */ /* 0x000fc600078e0211 */
[----:B------:R-:W-:Y:S02]  /*451b0*/  LEA.HI.X.SX32 R3, R17, R0, 0x2, P4 ;  /* 0x0000000011037211 */ /* 0x000fe400020f16ff */
[----:B--2---:R-:W-:Y:S01]  /*451c0*/  ISETP.LT.AND P5, PT, R20, c[0x0][0x17c], !P0 ;  /* 0x00005f0014007a0c */ /* 0x004fe200047a1270 */
[----:B---3--:R-:W-:Y:S01]  /*451d0*/  IMAD R15, R44, c[0x0][0x198], R11 ;  /* 0x000066002c0f7a24 */ /* 0x008fe200078e020b */
[C---:B------:R-:W-:Y:S01]  /*451e0*/  LEA R8, P6, R11.reuse, R80, 0x2 ;  /* 0x000000500b087211 */ /* 0x040fe200078c10ff */
[----:B------:R1:W-:Y:S04]  /*451f0*/  @P3 STG.E [R4.64], R19 ;  /* 0x0000001304003986 */ /* 0x0003e8000c101908 */
[----:B------:R2:W-:Y:S01]  /*45200*/  @P1 STG.E [R12.64], R23 ;  /* 0x000000170c001986 */ /* 0x0005e2000c101908 */
[----:B------:R-:W-:-:S03]  /*45210*/  LEA.HI.X.SX32 R9, R11, R0, 0x2, P6 ;  /* 0x000000000b097211 */ /* 0x000fc600030f16ff */
[----:B------:R-:W3:Y:S01]  /*45220*/  LDL.LU R20, [R1+0xe08] ;  /* 0x000e080001147983 */ /* 0x000ee20000300800 */
[----:B----4-:R-:W-:-:S03]  /*45230*/  ISETP.LT.AND P3, PT, R14, c[0x0][0x17c], !P0 ;  /* 0x00005f000e007a0c */ /* 0x010fc60004761270 */
[----:B------:R4:W-:Y:S01]  /*45240*/  @P2 STG.E [R2.64], R31 ;  /* 0x0000001f02002986 */ /* 0x0009e2000c101908 */
[----:B-1----:R-:W-:-:S03]  /*45250*/  LEA R4, P2, R15, R80, 0x2 ;  /* 0x000000500f047211 */ /* 0x002fc600078410ff */
[----:B------:R-:W3:Y:S01]  /*45260*/  LDL.LU R14, [R1+0xe04] ;  /* 0x000e0400010e7983 */ /* 0x000ee20000300800 */
[----:B------:R-:W-:Y:S02]  /*45270*/  LEA.HI.X.SX32 R5, R15, R0, 0x2, P2 ;  /* 0x000000000f057211 */ /* 0x000fe400010f16ff */
[----:B------:R-:W-:Y:S01]  /*45280*/  ISETP.LT.AND P4, PT, R18, c[0x0][0x17c], !P0 ;  /* 0x00005f0012007a0c */ /* 0x000fe20004781270 */
[----:B------:R1:W-:Y:S04]  /*45290*/  @P5 STG.E [R8.64], R27 ;  /* 0x0000001b08005986 */ /* 0x0003e8000c101908 */
[----:B------:R-:W3:Y:S01]  /*452a0*/  LDL.LU R18, [R1+0xe00] ;  /* 0x000e000001127983 */ /* 0x000ee20000300800 */
[----:B-----5:R-:W-:-:S03]  /*452b0*/  ISETP.LT.AND P2, PT, R16, c[0x0][0x17c], !P0 ;  /* 0x00005f0010007a0c */ /* 0x020fc60004741270 */
[----:B------:R-:W5:Y:S01]  /*452c0*/  LDL.LU R16, [R1+0xdfc] ;  /* 0x000dfc0001107983 */ /* 0x000f620000300800 */
[----:B------:R-:W-:-:S03]  /*452d0*/  ISETP.LT.AND P5, PT, R6, c[0x0][0x17c], !P0 ;  /* 0x00005f0006007a0c */ /* 0x000fc600047a1270 */
[----:B------:R-:W5:Y:S01]  /*452e0*/  LDL.LU R6, [R1+0x117c] ;  /* 0x00117c0001067983 */ /* 0x000f620000300800 */
[----:B------:R-:W-:-:S04]  /*452f0*/  IMAD R11, R44, c[0x0][0x198], R15 ;  /* 0x000066002c0b7a24 */ /* 0x000fc800078e020f */
[----:B--2---:R-:W-:-:S04]  /*45300*/  IMAD R13, R44, c[0x0][0x198], R11 ;  /* 0x000066002c0d7a24 */ /* 0x004fc800078e020b */
[----:B------:R-:W-:Y:S01]  /*45310*/  IMAD R15, R44, c[0x0][0x198], R13 ;  /* 0x000066002c0f7a24 */ /* 0x000fe200078e020d */
[----:B------:R-:W-:Y:S01]  /*45320*/  ISETP.LT.AND P1, PT, R10, c[0x0][0x17c], !P0 ;  /* 0x00005f000a007a0c */ /* 0x000fe20004721270 */
[----:B------:R2:W-:Y:S02]  /*45330*/  @P3 STG.E [R4.64], R55 ;  /* 0x0000003704003986 */ /* 0x0005e4000c101908 */
[C---:B------:R-:W-:Y:S01]  /*45340*/  IMAD R17, R44.reuse, c[0x0][0x198], R15 ;  /* 0x000066002c117a24 */ /* 0x040fe200078e020f */
[-C--:B------:R-:W-:Y:S02]  /*45350*/  LEA R10, P6, R11, R80.reuse, 0x2 ;  /* 0x000000500b0a7211 */ /* 0x080fe400078c10ff */
[----:B----4-:R-:W-:Y:S01]  /*45360*/  LEA R2, P3, R13, R80, 0x2 ;  /* 0x000000500d027211 */ /* 0x010fe200078610ff */
[----:B------:R-:W-:Y:S01]  /*45370*/  IMAD R19, R44, c[0x0][0x198], R17 ;  /* 0x000066002c137a24 */ /* 0x000fe200078e0211 */
[----:B------:R-:W-:Y:S02]  /*45380*/  LEA.HI.X.SX32 R11, R11, R0, 0x2, P6 ;  /* 0x000000000b0b7211 */ /* 0x000fe400030f16ff */
[----:B-1----:R-:W-:-:S02]  /*45390*/  LEA R8, P6, R15, R80, 0x2 ;  /* 0x000000500f087211 */ /* 0x002fc400078c10ff */
[-C--:B------:R-:W-:Y:S01]  /*453a0*/  LEA.HI.X.SX32 R3, R13, R0.reuse, 0x2, P3 ;  /* 0x000000000d037211 */ /* 0x080fe200018f16ff */
[C---:B------:R-:W-:Y:S01]  /*453b0*/  IMAD R13, R44.reuse, c[0x0][0x198], R19 ;  /* 0x000066002c0d7a24 */ /* 0x040fe200078e0213 */
[----:B------:R-:W-:Y:S01]  /*453c0*/  LEA.HI.X.SX32 R9, R15, R0, 0x2, P6 ;  /* 0x000000000f097211 */ /* 0x000fe200030f16ff */
[----:B------:R1:W-:Y:S02]  /*453d0*/  @P4 STG.E [R10.64], R43 ;  /* 0x0000002b0a004986 */ /* 0x0003e4000c101908 */
[C---:B------:R-:W-:Y:S02]  /*453e0*/  IMAD R15, R44.reuse, c[0x0][0x198], R13 ;  /* 0x000066002c0f7a24 */ /* 0x040fe400078e020d */
[----:B------:R4:W-:Y:S01]  /*453f0*/  @P1 STG.E [R2.64], R51 ;  /* 0x0000003302001986 */ /* 0x0009e2000c101908 */
[-C--:B--2---:R-:W-:Y:S01]  /*45400*/  LEA R4, P1, R17, R80.reuse, 0x2 ;  /* 0x0000005011047211 */ /* 0x084fe200078210ff */
[C---:B------:R-:W-:Y:S02]  /*45410*/  IMAD R21, R44.reuse, c[0x0][0x198], R15 ;  /* 0x000066002c157a24 */ /* 0x040fe400078e020f */
[----:B------:R2:W-:Y:S01]  /*45420*/  @P2 STG.E [R8.64], R39 ;  /* 0x0000002708002986 */ /* 0x0005e2000c101908 */
[----:B------:R-:W-:Y:S01]  /*45430*/  LEA R12, P2, R13, R80, 0x2 ;  /* 0x000000500d0c7211 */ /* 0x000fe200078410ff */
[----:B------:R-:W-:Y:S01]  /*45440*/  IMAD R23, R44, c[0x0][0x198], R21 ;  /* 0x000066002c177a24 */ /* 0x000fe200078e0215 */
[----:B------:R-:W-:-:S02]  /*45450*/  LEA.HI.X.SX32 R5, R17, R0, 0x2, P1 ;  /* 0x0000000011057211 */ /* 0x000fc400008f16ff */
[----:B-1----:R-:W-:Y:S02]  /*45460*/  LEA R10, P6, R19, R80, 0x2 ;  /* 0x00000050130a7211 */ /* 0x002fe400078c10ff */
[-C--:B------:R-:W-:Y:S02]  /*45470*/  LEA.HI.X.SX32 R13, R13, R0.reuse, 0x2, P2 ;  /* 0x000000000d0d7211 */ /* 0x080fe400010f16ff */
[----:B------:R-:W-:Y:S02]  /*45480*/  LEA.HI.X.SX32 R11, R19, R0, 0x2, P6 ;  /* 0x00000000130b7211 */ /* 0x000fe400030f16ff */
[----:B----4-:R-:W-:Y:S02]  /*45490*/  LEA R2, P6, R23, R80, 0x2 ;  /* 0x0000005017027211 */ /* 0x010fe400078c10ff */
[----:B---3--:R-:W-:Y:S02]  /*454a0*/  ISETP.LT.AND P4, PT, R20, c[0x0][0x17c], !P0 ;  /* 0x00005f0014007a0c */ /* 0x008fe40004781270 */
[----:B------:R-:W-:-:S02]  /*454b0*/  ISETP.LT.AND P3, PT, R14, c[0x0][0x17c], !P0 ;  /* 0x00005f000e007a0c */ /* 0x000fc40004761270 */
[----:B------:R-:W-:-:S04]  /*454c0*/  LEA R14, P1, R15, R80, 0x2 ;  /* 0x000000500f0e7211 */ /* 0x000fc800078210ff */
[-C--:B------:R-:W-:Y:S02]  /*454d0*/  LEA.HI.X.SX32 R15, R15, R0.reuse, 0x2, P1 ;  /* 0x000000000f0f7211 */ /* 0x080fe400008f16ff */
[----:B------:R-:W-:Y:S02]  /*454e0*/  ISETP.LT.AND P2, PT, R18, c[0x0][0x17c], !P0 ;  /* 0x00005f0012007a0c */ /* 0x000fe40004741270 */
[----:B------:R-:W-:Y:S02]  /*454f0*/  LEA.HI.X.SX32 R3, R23, R0, 0x2, P6 ;  /* 0x0000000017037211 */ /* 0x000fe400030f16ff */
[C---:B------:R-:W-:Y:S01]  /*45500*/  LEA R80, P6, R21.reuse, R80, 0x2 ;  /* 0x0000005015507211 */ /* 0x040fe200078c10ff */
[----:B------:R2:W-:Y:S03]  /*45510*/  @P5 STG.E [R4.64], R7 ;  /* 0x0000000704005986 */ /* 0x0005e6000c101908 */
[----:B------:R-:W-:Y:S01]  /*45520*/  LEA.HI.X.SX32 R81, R21, R0, 0x2, P6 ;  /* 0x0000000015517211 */ /* 0x000fe200030f16ff */
[----:B------:R2:W-:Y:S04]  /*45530*/  @P4 STG.E [R10.64], R35 ;  /* 0x000000230a004986 */ /* 0x0005e8000c101908 */
[----:B------:R2:W-:Y:S04]  /*45540*/  @P3 STG.E [R12.64], R59 ;  /* 0x0000003b0c003986 */ /* 0x0005e8000c101908 */
[----:B------:R2:W-:Y:S01]  /*45550*/  @P2 STG.E [R14.64], R63 ;  /* 0x0000003f0e002986 */ /* 0x0005e2000c101908 */
[----:B-----5:R-:W-:-:S02]  /*45560*/  ISETP.LT.AND P1, PT, R16, c[0x0][0x17c], !P0 ;  /* 0x00005f0010007a0c */ /* 0x020fc40004721270 */
[----:B------:R-:W-:-:S11]  /*45570*/  ISETP.LT.AND P0, PT, R6, c[0x0][0x17c], !P0 ;  /* 0x00005f0006007a0c */ /* 0x000fd60004701270 */
[----:B------:R2:W-:Y:S02]  /*45580*/  @P1 STG.E [R80.64], R67 ;  /* 0x0000004350001986 */ /* 0x0005e4000c101908 */
[----:B------:R-:W-:Y:S05]  /*45590*/  @!P0 EXIT ;  /* 0x000000000000894d */ /* 0x000fea0003800000 */
[----:B------:R-:W-:Y:S01]  /*455a0*/  STG.E [R2.64], R71 ;  /* 0x0000004702007986 */ /* 0x000fe2000c101908 */
[----:B------:R-:W-:Y:S05]  /*455b0*/  EXIT ;  /* 0x000000000000794d */ /* 0x000fea0003800000 */
.L_x_3:
[----:B------:R-:W-:-:S00]  /*455c0*/  BRA `(.L_x_3) ;  /* 0xfffffff000007947 */ /* 0x000fc0000383ffff */
[----:B------:R-:W-:-:S00]  /*455d0*/  NOP ;  /* 0x0000000000007918 */ /* 0x000fc00000000000 */
        /* <DEDUP_REMOVED lines=10> */
.L_x_4:


//--------------------- .nv.shared.matmul_kernel  --------------------------
	.section	.nv.shared.matmul_kernel,"aw",@nobits
	.sectionflags	@""
	.align	16
